def attn_fwd(
    Q,
    K,
    V,
    Out,
    Lse,
    sm_scale,
    stride_qz,
    stride_qh,
    stride_qm,
    stride_qk,
    stride_kz,
    stride_kh,
    stride_kn,
    stride_kk,
    stride_vz,
    stride_vh,
    stride_vn,
    stride_vk,
    stride_oz,
    stride_oh,
    stride_om,
    stride_ok,
    seqlen_q,
    seqlen_k,
    BLOCK_M: tl.constexpr,
    BLOCK_N: tl.constexpr,
    HEAD_DIM: tl.constexpr,
    CAUSAL: tl.constexpr,
):
    start_m = tl.program_id(0)
    off_hz = tl.program_id(1)
    q_off = off_hz * stride_qh
    k_off = off_hz * stride_kh
    v_off = off_hz * stride_vh
    offs_m = start_m * BLOCK_M + tl.arange(0, BLOCK_M)
    offs_d = tl.arange(0, HEAD_DIM)
    offs_n = tl.arange(0, BLOCK_N)
    q_ptrs = Q + q_off + offs_m[:, None] * stride_qm + offs_d[None, :] * stride_qk
    k_ptrs = K + k_off + offs_d[:, None] * stride_kk + offs_n[None, :] * stride_kn
    v_ptrs = V + v_off + offs_n[:, None] * stride_vn + offs_d[None, :] * stride_vk
    m_i = tl.full([BLOCK_M], float("-inf"), dtype=tl.float32)
    l_i = tl.zeros([BLOCK_M], dtype=tl.float32) + 1.0
    acc = tl.zeros([BLOCK_M, HEAD_DIM], dtype=tl.float32)
    q = tl.load(q_ptrs)
    acc, l_i, m_i = _attn_fwd_inner(
        acc,
        l_i,
        m_i,
        q,
        k_ptrs,
        v_ptrs,
        sm_scale,
        stride_kn,
        stride_vn,
        start_m,
        seqlen_k,
        BLOCK_M,
        BLOCK_N,
        HEAD_DIM,
        CAUSAL,
    )
    acc = acc / l_i[:, None]
    lse = m_i + tl.math.log2(l_i) / 1.4426950408889634
    o_ptrs = (
        Out
        + off_hz * stride_oh
        + offs_m[:, None] * stride_om
        + offs_d[None, :] * stride_ok
    )
    tl.store(o_ptrs, acc.to(Out.dtype.element_ty))
    tl.store(Lse + off_hz * seqlen_q + offs_m, lse)

# config = {"BLOCK_M": 64, "BLOCK_N": 32, "HEAD_DIM": 512, "arch": "sm_80", "causal": false, "dtype": "fp16", "num_stages": 4, "num_warps": 4}
# arch = sm_80


// ===== COMPILED SASS (sm_80) =====

	.target	sm_80

	.elftype	@"ET_EXEC"


//--------------------- .note.nv.tkinfo           --------------------------
	.section	.note.nv.tkinfo,"",@"SHT_NOTE"
	.sectionflags	@"SHF_NOTE_NV_TKINFO"
	.tkinfo
        /*0018*/ 	.word	0x00000002
        /*0030*/ 	.string	""
        /*0030*/ 	.string	"ptxas"
        /*0030*/ 	.string	"Cuda compilation tools, release 13.0, V13.0.88"
        /*0030*/ 	.string	"Build cuda_13.0.r13.0/compiler.36424714_0"
        /*0030*/ 	.string	"-v  -suppress-debug-info  -lineinfo  -arch sm_80 "



//--------------------- .note.nv.cuinfo           --------------------------
	.section	.note.nv.cuinfo,"",@"SHT_NOTE"
	.sectionflags	@"SHF_NOTE_NV_CUINFO"
        /*0018*/ 	.short	0x0002
        /*001a*/ 	.short	0x0050
        /*001c*/ 	.short	0x0082
	.zero		2


//--------------------- .nv.info                  --------------------------
	.section	.nv.info,"",@"SHT_CUDA_INFO"
	.align	4


	//----- nvinfo : EIATTR_REGCOUNT
	.align		4
        /*0000*/ 	.byte	0x04, 0x2f
        /*0002*/ 	.short	(.L_2 - .L_1)
	.align		4
.L_1:
        /*0004*/ 	.word	index@(attn_fwd)
        /*0008*/ 	.word	0x00000020


	//----- nvinfo : EIATTR_FRAME_SIZE
	.align		4
.L_2:
        /*000c*/ 	.byte	0x04, 0x11
        /*000e*/ 	.short	(.L_4 - .L_3)
	.align		4
.L_3:
        /*0010*/ 	.word	index@(attn_fwd)
        /*0014*/ 	.word	0x00002370


	//----- nvinfo : EIATTR_MIN_STACK_SIZE
	.align		4
.L_4:
        /*0018*/ 	.byte	0x04, 0x12
        /*001a*/ 	.short	(.L_6 - .L_5)
	.align		4
.L_5:
        /*001c*/ 	.word	index@(attn_fwd)
        /*0020*/ 	.word	0x00002370
.L_6:


//--------------------- .nv.info.attn_fwd         --------------------------
	.section	.nv.info.attn_fwd,"",@"SHT_CUDA_INFO"
	.sectionflags	@""
	.align	4


	//----- nvinfo : EIATTR_CUDA_API_VERSION
	.align		4
        /*0000*/ 	.byte	0x04, 0x37
        /*0002*/ 	.short	(.L_8 - .L_7)
.L_7:
        /*0004*/ 	.word	0x00000082


	//----- nvinfo : EIATTR_SW2861232_WAR
	.align		4
.L_8:
        /*0008*/ 	.byte	0x01, 0x35
	.zero		2


	//----- nvinfo : EIATTR_PARAM_CBANK
	.align		4
        /*000c*/ 	.byte	0x04, 0x0a
        /*000e*/ 	.short	(.L_10 - .L_9)
	.align		4
.L_9:
        /*0010*/ 	.word	index@(.nv.constant0.attn_fwd)
        /*0014*/ 	.short	0x0160
        /*0016*/ 	.short	0x0088


	//----- nvinfo : EIATTR_CBANK_PARAM_SIZE
	.align		4
.L_10:
        /*0018*/ 	.byte	0x03, 0x19
        /*001a*/ 	.short	0x0088


	//----- nvinfo : EIATTR_KPARAM_INFO
	.align		4
        /*001c*/ 	.byte	0x04, 0x17
        /*001e*/ 	.short	(.L_12 - .L_11)
.L_11:
        /*0020*/ 	.word	0x00000000
        /*0024*/ 	.short	0x0019
        /*0026*/ 	.short	0x0080
        /*0028*/ 	.byte	0x00, 0xf4, 0x21, 0x00


	//----- nvinfo : EIATTR_KPARAM_INFO
	.align		4
.L_12:
        /*002c*/ 	.byte	0x04, 0x17
        /*002e*/ 	.short	(.L_14 - .L_13)
.L_13:
        /*0030*/ 	.word	0x00000000
        /*0034*/ 	.short	0x0018
        /*0036*/ 	.short	0x0078
        /*0038*/ 	.byte	0x00, 0xf4, 0x21, 0x00


	//----- nvinfo : EIATTR_KPARAM_INFO
	.align		4
.L_14:
        /*003c*/ 	.byte	0x04, 0x17
        /*003e*/ 	.short	(.L_16 - .L_15)
.L_15:
        /*0040*/ 	.word	0x00000000
        /*0044*/ 	.short	0x0017
        /*0046*/ 	.short	0x0070
        /*0048*/ 	.byte	0x00, 0xf0, 0x11, 0x00


	//----- nvinfo : EIATTR_KPARAM_INFO
	.align		4
.L_16:
        /*004c*/ 	.byte	0x04, 0x17
        /*004e*/ 	.short	(.L_18 - .L_17)
.L_17:
        /*0050*/ 	.word	0x00000000
        /*0054*/ 	.short	0x0016
        /*0056*/ 	.short	0x006c
        /*0058*/ 	.byte	0x00, 0xf0, 0x11, 0x00


	//----- nvinfo : EIATTR_KPARAM_INFO
	.align		4
.L_18:
        /*005c*/ 	.byte	0x04, 0x17
        /*005e*/ 	.short	(.L_20 - .L_19)
.L_19:
        /*0060*/ 	.word	0x00000000
        /*0064*/ 	.short	0x0015
        /*0066*/ 	.short	0x0068
        /*0068*/ 	.byte	0x00, 0xf0, 0x11, 0x00


	//----- nvinfo : EIATTR_KPARAM_INFO
	.align		4
.L_20:
        /*006c*/ 	.byte	0x04, 0x17
        /*006e*/ 	.short	(.L_22 - .L_21)
.L_21:
        /*0070*/ 	.word	0x00000000
        /*0074*/ 	.short	0x0014
        /*0076*/ 	.short	0x0064
        /*0078*/ 	.byte	0x00, 0xf0, 0x11, 0x00


	//----- nvinfo : EIATTR_KPARAM_INFO
	.align		4
.L_22:
        /*007c*/ 	.byte	0x04, 0x17
        /*007e*/ 	.short	(.L_24 - .L_23)
.L_23:
        /*0080*/ 	.word	0x00000000
        /*0084*/ 	.short	0x0013
        /*0086*/ 	.short	0x0060
        /*0088*/ 	.byte	0x00, 0xf0, 0x11, 0x00


	//----- nvinfo : EIATTR_KPARAM_INFO
	.align		4
.L_24:
        /*008c*/ 	.byte	0x04, 0x17
        /*008e*/ 	.short	(.L_26 - .L_25)
.L_25:
        /*0090*/ 	.word	0x00000000
        /*0094*/ 	.short	0x0012
        /*0096*/ 	.short	0x005c
        /*0098*/ 	.byte	0x00, 0xf0, 0x11, 0x00


	//----- nvinfo : EIATTR_KPARAM_INFO
	.align		4
.L_26:
        /*009c*/ 	.byte	0x04, 0x17
        /*009e*/ 	.short	(.L_28 - .L_27)
.L_27:
        /*00a0*/ 	.word	0x00000000
        /*00a4*/ 	.short	0x0011
        /*00a6*/ 	.short	0x0058
        /*00a8*/ 	.byte	0x00, 0xf0, 0x11, 0x00


	//----- nvinfo : EIATTR_KPARAM_INFO
	.align		4
.L_28:
        /*00ac*/ 	.byte	0x04, 0x17
        /*00ae*/ 	.short	(.L_30 - .L_29)
.L_29:
        /*00b0*/ 	.word	0x00000000
        /*00b4*/ 	.short	0x0010
        /*00b6*/ 	.short	0x0054
        /*00b8*/ 	.byte	0x00, 0xf0, 0x11, 0x00


	//----- nvinfo : EIATTR_KPARAM_INFO
	.align		4
.L_30:
        /*00bc*/ 	.byte	0x04, 0x17
        /*00be*/ 	.short	(.L_32 - .L_31)
.L_31:
        /*00c0*/ 	.word	0x00000000
        /*00c4*/ 	.short	0x000f
        /*00c6*/ 	.short	0x0050
        /*00c8*/ 	.byte	0x00, 0xf0, 0x11, 0x00


	//----- nvinfo : EIATTR_KPARAM_INFO
	.align		4
.L_32:
        /*00cc*/ 	.byte	0x04, 0x17
        /*00ce*/ 	.short	(.L_34 - .L_33)
.L_33:
        /*00d0*/ 	.word	0x00000000
        /*00d4*/ 	.short	0x000e
        /*00d6*/ 	.short	0x004c
        /*00d8*/ 	.byte	0x00, 0xf0, 0x11, 0x00


	//----- nvinfo : EIATTR_KPARAM_INFO
	.align		4
.L_34:
        /*00dc*/ 	.byte	0x04, 0x17
        /*00de*/ 	.short	(.L_36 - .L_35)
.L_35:
        /*00e0*/ 	.word	0x00000000
        /*00e4*/ 	.short	0x000d
        /*00e6*/ 	.short	0x0048
        /*00e8*/ 	.byte	0x00, 0xf0, 0x11, 0x00


	//----- nvinfo : EIATTR_KPARAM_INFO
	.align		4
.L_36:
        /*00ec*/ 	.byte	0x04, 0x17
        /*00ee*/ 	.short	(.L_38 - .L_37)
.L_37:
        /*00f0*/ 	.word	0x00000000
        /*00f4*/ 	.short	0x000c
        /*00f6*/ 	.short	0x0044
        /*00f8*/ 	.byte	0x00, 0xf0, 0x11, 0x00


	//----- nvinfo : EIATTR_KPARAM_INFO
	.align		4
.L_38:
        /*00fc*/ 	.byte	0x04, 0x17
        /*00fe*/ 	.short	(.L_40 - .L_39)
.L_39:
        /*0100*/ 	.word	0x00000000
        /*0104*/ 	.short	0x000b
        /*0106*/ 	.short	0x0040
        /*0108*/ 	.byte	0x00, 0xf0, 0x11, 0x00


	//----- nvinfo : EIATTR_KPARAM_INFO
	.align		4
.L_40:
        /*010c*/ 	.byte	0x04, 0x17
        /*010e*/ 	.short	(.L_42 - .L_41)
.L_41:
        /*0110*/ 	.word	0x00000000
        /*0114*/ 	.short	0x000a
        /*0116*/ 	.short	0x003c
        /*0118*/ 	.byte	0x00, 0xf0, 0x11, 0x00


	//----- nvinfo : EIATTR_KPARAM_INFO
	.align		4
.L_42:
        /*011c*/ 	.byte	0x04, 0x17
        /*011e*/ 	.short	(.L_44 - .L_43)
.L_43:
        /*0120*/ 	.word	0x00000000
        /*0124*/ 	.short	0x0009
        /*0126*/ 	.short	0x0038
        /*0128*/ 	.byte	0x00, 0xf0, 0x11, 0x00


	//----- nvinfo : EIATTR_KPARAM_INFO
	.align		4
.L_44:
        /*012c*/ 	.byte	0x04, 0x17
        /*012e*/ 	.short	(.L_46 - .L_45)
.L_45:
        /*0130*/ 	.word	0x00000000
        /*0134*/ 	.short	0x0008
        /*0136*/ 	.short	0x0034
        /*0138*/ 	.byte	0x00, 0xf0, 0x11, 0x00


	//----- nvinfo : EIATTR_KPARAM_INFO
	.align		4
.L_46:
        /*013c*/ 	.byte	0x04, 0x17
        /*013e*/ 	.short	(.L_48 - .L_47)
.L_47:
        /*0140*/ 	.word	0x00000000
        /*0144*/ 	.short	0x0007
        /*0146*/ 	.short	0x0030
        /*0148*/ 	.byte	0x00, 0xf0, 0x11, 0x00


	//----- nvinfo : EIATTR_KPARAM_INFO
	.align		4
.L_48:
        /*014c*/ 	.byte	0x04, 0x17
        /*014e*/ 	.short	(.L_50 - .L_49)
.L_49:
        /*0150*/ 	.word	0x00000000
        /*0154*/ 	.short	0x0006
        /*0156*/ 	.short	0x002c
        /*0158*/ 	.byte	0x00, 0xf0, 0x11, 0x00


	//----- nvinfo : EIATTR_KPARAM_INFO
	.align		4
.L_50:
        /*015c*/ 	.byte	0x04, 0x17
        /*015e*/ 	.short	(.L_52 - .L_51)
.L_51:
        /*0160*/ 	.word	0x00000000
        /*0164*/ 	.short	0x0005
        /*0166*/ 	.short	0x0028
        /*0168*/ 	.byte	0x00, 0xf0, 0x11, 0x00


	//----- nvinfo : EIATTR_KPARAM_INFO
	.align		4
.L_52:
        /*016c*/ 	.byte	0x04, 0x17
        /*016e*/ 	.short	(.L_54 - .L_53)
.L_53:
        /*0170*/ 	.word	0x00000000
        /*0174*/ 	.short	0x0004
        /*0176*/ 	.short	0x0020
        /*0178*/ 	.byte	0x00, 0xf4, 0x21, 0x00


	//----- nvinfo : EIATTR_KPARAM_INFO
	.align		4
.L_54:
        /*017c*/ 	.byte	0x04, 0x17
        /*017e*/ 	.short	(.L_56 - .L_55)
.L_55:
        /*0180*/ 	.word	0x00000000
        /*0184*/ 	.short	0x0003
        /*0186*/ 	.short	0x0018
        /*0188*/ 	.byte	0x00, 0xf4, 0x21, 0x00


	//----- nvinfo : EIATTR_KPARAM_INFO
	.align		4
.L_56:
        /*018c*/ 	.byte	0x04, 0x17
        /*018e*/ 	.short	(.L_58 - .L_57)
.L_57:
        /*0190*/ 	.word	0x00000000
        /*0194*/ 	.short	0x0002
        /*0196*/ 	.short	0x0010
        /*0198*/ 	.byte	0x00, 0xf4, 0x21, 0x00


	//----- nvinfo : EIATTR_KPARAM_INFO
	.align		4
.L_58:
        /*019c*/ 	.byte	0x04, 0x17
        /*019e*/ 	.short	(.L_60 - .L_59)
.L_59:
        /*01a0*/ 	.word	0x00000000
        /*01a4*/ 	.short	0x0001
        /*01a6*/ 	.short	0x0008
        /*01a8*/ 	.byte	0x00, 0xf4, 0x21, 0x00


	//----- nvinfo : EIATTR_KPARAM_INFO
	.align		4
.L_60:
        /*01ac*/ 	.byte	0x04, 0x17
        /*01ae*/ 	.short	(.L_62 - .L_61)
.L_61:
        /*01b0*/ 	.word	0x00000000
        /*01b4*/ 	.short	0x0000
        /*01b6*/ 	.short	0x0000
        /*01b8*/ 	.byte	0x00, 0xf4, 0x21, 0x00


	//----- nvinfo : EIATTR_MAXREG_COUNT
	.align		4
.L_62:
        /*01bc*/ 	.byte	0x03, 0x1b
        /*01be*/ 	.short	0x00ff


	//----- nvinfo : EIATTR_NUM_BARRIERS
	.align		4
        /*01c0*/ 	.byte	0x02, 0x4c
        /*01c2*/ 	.byte	0x01
	.zero		1


	//----- nvinfo : EIATTR_ANNOTATIONS
	.align		4
        /*01c4*/ 	.byte	0x04, 0x55
        /*01c6*/ 	.short	(.L_64 - .L_63)


	//   ....[0]....
.L_63:
        /*01c8*/ 	.word	0x00000001
        /*01cc*/ 	.byte	0xe0, 0x00, 0x00, 0x00, 0x01, 0x00, 0x00, 0x00, 0x10, 0x01, 0x00, 0x00, 0x01, 0x00, 0x00, 0x00
        /* <DEDUP_REMOVED lines=89> */
        /*076c*/ 	.byte	0x40, 0x22, 0x00, 0x00, 0x01, 0x00, 0x00, 0x00, 0x50, 0x22, 0x00, 0x00


	//----- nvinfo : EIATTR_MERCURY_ISA_VERSION
	.align		4
.L_64:
        /*0778*/ 	.byte	0x03, 0x5f
        /*077a*/ 	.short	0x0000


	//----- nvinfo : EIATTR_COOP_GROUP_MASK_REGIDS
	.align		4
        /*077c*/ 	.byte	0x04, 0x29
        /*077e*/ 	.short	(.L_66 - .L_65)


	//   ....[0]....
.L_65:
        /*0780*/ 	.word	0xffffffff


	//   ....[1]....
        /*0784*/ 	.word	0xffffffff


	//   ....[2]....
        /*0788*/ 	.word	0xffffffff


	//   ....[3]....
        /*078c*/ 	.word	0xffffffff


	//   ....[4]....
        /*0790*/ 	.word	0xffffffff


	//   ....[5]....
        /*0794*/ 	.word	0xffffffff


	//   ....[6]....
        /*0798*/ 	.word	0xffffffff


	//   ....[7]....
        /*079c*/ 	.word	0xffffffff


	//   ....[8]....
        /*07a0*/ 	.word	0xffffffff


	//   ....[9]....
        /*07a4*/ 	.word	0xffffffff


	//   ....[10]....
        /*07a8*/ 	.word	0xffffffff


	//   ....[11]....
        /*07ac*/ 	.word	0xffffffff


	//   ....[12]....
        /*07b0*/ 	.word	0xffffffff


	//   ....[13]....
        /*07b4*/ 	.word	0xffffffff


	//   ....[14]....
        /*07b8*/ 	.word	0xffffffff


	//   ....[15]....
        /*07bc*/ 	.word	0xffffffff


	//   ....[16]....
        /*07c0*/ 	.word	0xffffffff


	//   ....[17]....
        /*07c4*/ 	.word	0xffffffff


	//   ....[18]....
        /*07c8*/ 	.word	0xffffffff


	//   ....[19]....
        /*07cc*/ 	.word	0xffffffff


	//   ....[20]....
        /*07d0*/ 	.word	0xffffffff


	//   ....[21]....
        /*07d4*/ 	.word	0xffffffff


	//   ....[22]....
        /*07d8*/ 	.word	0xffffffff


	//   ....[23]....
        /*07dc*/ 	.word	0xffffffff


	//   ....[24]....
        /*07e0*/ 	.word	0xffffffff


	//   ....[25]....
        /*07e4*/ 	.word	0xffffffff


	//   ....[26]....
        /*07e8*/ 	.word	0xffffffff


	//   ....[27]....
        /*07ec*/ 	.word	0xffffffff


	//   ....[28]....
        /*07f0*/ 	.word	0xffffffff


	//   ....[29]....
        /*07f4*/ 	.word	0xffffffff


	//   ....[30]....
        /*07f8*/ 	.word	0xffffffff


	//   ....[31]....
        /*07fc*/ 	.word	0xffffffff


	//   ....[32]....
        /*0800*/ 	.word	0xffffffff


	//   ....[33]....
        /*0804*/ 	.word	0xffffffff


	//   ....[34]....
        /*0808*/ 	.word	0xffffffff


	//   ....[35]....
        /*080c*/ 	.word	0xffffffff


	//   ....[36]....
        /*0810*/ 	.word	0xffffffff


	//   ....[37]....
        /*0814*/ 	.word	0xffffffff


	//   ....[38]....
        /*0818*/ 	.word	0xffffffff


	//   ....[39]....
        /*081c*/ 	.word	0xffffffff


	//----- nvinfo : EIATTR_COOP_GROUP_INSTR_OFFSETS
	.align		4
.L_66:
        /*0820*/ 	.byte	0x04, 0x28
        /*0822*/ 	.short	(.L_68 - .L_67)


	//   ....[0]....
.L_67:
        /*0824*/ 	.word	0x0001a540


	//   ....[1]....
        /*0828*/ 	.word	0x0001a560


	//   ....[2]....
        /*082c*/ 	.word	0x0001a570


	//   ....[3]....
        /*0830*/ 	.word	0x0001a580


	//   ....[4]....
        /*0834*/ 	.word	0x0001a5b0


	//   ....[5]....
        /*0838*/ 	.word	0x0001a5d0


	//   ....[6]....
        /*083c*/ 	.word	0x0001a630


	//   ....[7]....
        /*0840*/ 	.word	0x0001a650


	//   ....[8]....
        /*0844*/ 	.word	0x0001a660


	//   ....[9]....
        /*0848*/ 	.word	0x0001a690


	//   ....[10]....
        /*084c*/ 	.word	0x0001a6b0


	//   ....[11]....
        /*0850*/ 	.word	0x0001a6d0


	//   ....[12]....
        /*0854*/ 	.word	0x0001a710


	//   ....[13]....
        /*0858*/ 	.word	0x0001a720


	//   ....[14]....
        /*085c*/ 	.word	0x0001a840


	//   ....[15]....
        /*0860*/ 	.word	0x0001a850


	//   ....[16]....
        /*0864*/ 	.word	0x0001a940


	//   ....[17]....
        /*0868*/ 	.word	0x0001a950


	//   ....[18]....
        /*086c*/ 	.word	0x0001a980


	//   ....[19]....
        /*0870*/ 	.word	0x0001a990


	//   ....[20]....
        /*0874*/ 	.word	0x0001afc0


	//   ....[21]....
        /*0878*/ 	.word	0x0001b020


	//   ....[22]....
        /*087c*/ 	.word	0x0001b0e0


	//   ....[23]....
        /*0880*/ 	.word	0x0001b100


	//   ....[24]....
        /*0884*/ 	.word	0x0001b110


	//   ....[25]....
        /*0888*/ 	.word	0x0001b120


	//   ....[26]....
        /*088c*/ 	.word	0x0001b130


	//   ....[27]....
        /*0890*/ 	.word	0x0001b140


	//   ....[28]....
        /*0894*/ 	.word	0x0001b1c0


	//   ....[29]....
        /*0898*/ 	.word	0x0001b1e0


	//   ....[30]....
        /*089c*/ 	.word	0x0001b1f0


	//   ....[31]....
        /*08a0*/ 	.word	0x0001b210


	//   ....[32]....
        /*08a4*/ 	.word	0x0001b220


	//   ....[33]....
        /*08a8*/ 	.word	0x0001b230


	//   ....[34]....
        /*08ac*/ 	.word	0x0001b250


	//   ....[35]....
        /*08b0*/ 	.word	0x0001b260


	//   ....[36]....
        /*08b4*/ 	.word	0x0001b3e0


	//   ....[37]....
        /*08b8*/ 	.word	0x0001b3f0


	//   ....[38]....
        /*08bc*/ 	.word	0x0001b420


	//   ....[39]....
        /*08c0*/ 	.word	0x0001b430


	//----- nvinfo : EIATTR_EXIT_INSTR_OFFSETS
	.align		4
.L_68:
        /*08c4*/ 	.byte	0x04, 0x1c
        /*08c6*/ 	.short	(.L_70 - .L_69)


	//   ....[0]....
.L_69:
        /*08c8*/ 	.word	0x0003d490


	//   ....[1]....
        /*08cc*/ 	.word	0x0003d550


	//----- nvinfo : EIATTR_REQNTID
	.align		4
.L_70:
        /*08d0*/ 	.byte	0x04, 0x10
        /*08d2*/ 	.short	(.L_72 - .L_71)
.L_71:
        /*08d4*/ 	.word	0x00000080
        /*08d8*/ 	.word	0x00000001
        /*08dc*/ 	.word	0x00000001
.L_72:


//--------------------- .nv.callgraph             --------------------------
	.section	.nv.callgraph,"",@"SHT_CUDA_CALLGRAPH"
	.align	4
	.sectionentsize	8
	.align		4
        /*0000*/ 	.word	0x00000000
	.align		4
        /*0004*/ 	.word	0xffffffff
	.align		4
        /*0008*/ 	.word	0x00000000
	.align		4
        /*000c*/ 	.word	0xfffffffe
	.align		4
        /*0010*/ 	.word	0x00000000
	.align		4
        /*0014*/ 	.word	0xfffffffd
	.align		4
        /*0018*/ 	.word	0x00000000
	.align		4
        /*001c*/ 	.word	0xfffffffc


//--------------------- .nv.rel.action            --------------------------
	.section	.nv.rel.action,"",@"SHT_CUDA_RELOCINFO"
	.align	8
	.sectionentsize	8
        /*0000*/ 	.byte	0x73, 0x00, 0x00, 0x00, 0x00, 0x00, 0x00, 0x00, 0x00, 0x00, 0x00, 0x11, 0x25, 0x00, 0x05, 0x36


//--------------------- .nv.constant4             --------------------------
	.section	.nv.constant4,"a",@progbits
	.align	8
	.align		8
.nv.constant4:
        /*0000*/ 	.dword	_$_str


//--------------------- .nv.constant0.attn_fwd    --------------------------
	.section	.nv.constant0.attn_fwd,"a",@progbits
	.sectionflags	@""
	.align	4
.nv.constant0.attn_fwd:
	.zero		488


//--------------------- .text.attn_fwd            --------------------------
	.section	.text.attn_fwd,"ax",@progbits
	.sectioninfo	@"SHI_REGISTERS=32"
	.align	128
        .global         attn_fwd
        .type           attn_fwd,@function
        .size           attn_fwd,(.L_x_3 - attn_fwd)
        .other          attn_fwd,@"STO_CUDA_ENTRY STV_DEFAULT"
attn_fwd:
.text.attn_fwd:
[----:B------:R-:W-:-:S04]  /*0000*/  IMAD.MOV.U32 R1, RZ, RZ, c[0x0][0x28] ;  /* 0x00000a00ff017624 */ /* 0x000fc800078e00ff */
[----:B------:R-:W0:Y:S01]  /*0010*/  S2R R12, SR_TID.X ;  /* 0x00000000000c7919 */ /* 0x000e220000002100 */
[----:B------:R-:W-:Y:S01]  /*0020*/  IADD3 R1, R1, -0x2370, RZ ;  /* 0xffffdc9001017810 */ /* 0x000fe20007ffe0ff */
[----:B------:R-:W-:Y:S01]  /*0030*/  ULDC.64 UR4, c[0x0][0x118] ;  /* 0x0000460000047ab9 */ /* 0x000fe20000000a00 */
[----:B0-----:R-:W-:Y:S02]  /*0040*/  SHF.R.U32.HI R0, RZ, 0x6, R12 ;  /* 0x00000006ff007819 */ /* 0x001fe4000001160c */
[----:B------:R-:W-:Y:S02]  /*0050*/  LOP3.LUT R12, R12, 0x3f, RZ, 0xc0, !PT ;  /* 0x0000003f0c0c7812 */ /* 0x000fe400078ec0ff */
[----:B------:R-:W-:Y:S01]  /*0060*/  SGXT.U32 R2, R0, 0x1 ;  /* 0x000000010002781a */ /* 0x000fe20000000000 */
[----:B------:R-:W-:-:S04]  /*0070*/  IMAD.MOV.U32 R0, RZ, RZ, c[0x0][0x198] ;  /* 0x00006600ff007624 */ /* 0x000fc800078e00ff */
[----:B------:R-:W-:Y:S02]  /*0080*/  IMAD R13, R2, c[0x0][0x198], RZ ;  /* 0x00006600020d7a24 */ /* 0x000fe400078e02ff */
[----:B------:R-:W0:Y:S03]  /*0090*/  S2R R2, SR_CTAID.Y ;  /* 0x0000000000027919 */ /* 0x000e260000002600 */
[----:B------:R-:W-:-:S05]  /*00a0*/  LEA R15, R0, R13, 0x1 ;  /* 0x0000000d000f7211 */ /* 0x000fca00078e08ff */
[----:B------:R-:W-:-:S04]  /*00b0*/  IMAD R17, R0, 0x2, R15 ;  /* 0x0000000200117824 */ /* 0x000fc800078e020f */
[----:B------:R-:W-:-:S05]  /*00c0*/  IMAD R24, R0, 0x2, R17 ;  /* 0x0000000200187824 */ /* 0x000fca00078e0211 */
[C---:B------:R-:W-:Y:S01]  /*00d0*/  LEA R27, R0.reuse, R24, 0x1 ;  /* 0x00000018001b7211 */ /* 0x040fe200078e08ff */
[----:B------:R-:W-:Y:S04]  /*00e0*/  STL [R1+0x1274], R24 ;  /* 0x0012741801007387 */ /* 0x000fe80000100800 */
[----:B------:R-:W-:-:S04]  /*00f0*/  IMAD R22, R0, 0x2, R27 ;  /* 0x0000000200167824 */ /* 0x000fc800078e021b */
[----:B------:R-:W-:Y:S01]  /*0100*/  IMAD R20, R0, 0x2, R22 ;  /* 0x0000000200147824 */ /* 0x000fe200078e0216 */
[----:B------:R1:W-:Y:S04]  /*0110*/  STL [R1+0x1270], R22 ;  /* 0x0012701601007387 */ /* 0x0003e80000100800 */
[----:B------:R-:W2:Y:S01]  /*0120*/  S2R R0, SR_CTAID.X ;  /* 0x0000000000007919 */ /* 0x000ea20000002500 */
[----:B-1----:R-:W-:-:S05]  /*0130*/  MOV R22, c[0x0][0x198] ;  /* 0x0000660000167a02 */ /* 0x002fca0000000f00 */
[----:B------:R-:W-:-:S04]  /*0140*/  IMAD R18, R22, 0x2, R20 ;  /* 0x0000000216127824 */ /* 0x000fc800078e0214 */
[----:B------:R-:W-:-:S05]  /*0150*/  IMAD R11, R22, 0x2, R18 ;  /* 0x00000002160b7824 */ /* 0x000fca00078e0212 */
[----:B------:R-:W-:Y:S02]  /*0160*/  LEA R19, R22, R11, 0x1 ;  /* 0x0000000b16137211 */ /* 0x000fe400078e08ff */
[----:B--2---:R-:W-:-:S03]  /*0170*/  LEA R0, R0, R12, 0x6 ;  /* 0x0000000c00007211 */ /* 0x004fc600078e30ff */
[----:B------:R-:W-:-:S04]  /*0180*/  IMAD R21, R22, 0x2, R19 ;  /* 0x0000000216157824 */ /* 0x000fc800078e0213 */
[----:B------:R-:W-:-:S05]  /*0190*/  IMAD R25, R22, 0x2, R21 ;  /* 0x0000000216197824 */ /* 0x000fca00078e0215 */
[----:B------:R-:W-:-:S05]  /*01a0*/  LEA R23, R22, R25, 0x1 ;  /* 0x0000001916177211 */ /* 0x000fca00078e08ff */
        /* <DEDUP_REMOVED lines=10> */
[----:B------:R-:W-:-:S04]  /*0250*/  IMAD R14, R22, 0x2, R28 ;  /* 0x00000002160e7824 */ /* 0x000fc800078e021c */
[----:B------:R-:W-:Y:S01]  /*0260*/  IMAD R29, R22, 0x2, R14 ;  /* 0x00000002161d7824 */ /* 0x000fe200078e020e */
[----:B------:R0:W-:Y:S04]  /*0270*/  STL [R1], R14 ;  /* 0x0000000e01007387 */ /* 0x0001e80000100800 */
[----:B------:R1:W-:Y:S01]  /*0280*/  STL [R1+0x1090], R0 ;  /* 0x0010900001007387 */ /* 0x0003e20000100800 */
[----:B0-----:R-:W-:Y:S02]  /*0290*/  IMAD R14, R2, c[0x0][0x190], RZ ;  /* 0x00006400020e7a24 */ /* 0x001fe400078e02ff */
[----:B------:R-:W-:Y:S02]  /*02a0*/  IMAD R2, R22, 0x2, R29 ;  /* 0x0000000216027824 */ /* 0x000fe400078e021d */
[----:B-1----:R-:W-:Y:S01]  /*02b0*/  IMAD R0, R0, c[0x0][0x194], RZ ;  /* 0x0000650000007a24 */ /* 0x002fe200078e02ff */
[----:B------:R-:W-:Y:S01]  /*02c0*/  SHF.L.U32 R16, R14, 0x1, RZ ;  /* 0x000000010e107819 */ /* 0x000fe200000006ff */
[----:B------:R-:W-:-:S02]  /*02d0*/  IMAD.SHL.U32 R14, R12, 0x2, RZ ;  /* 0x000000020c0e7824 */ /* 0x000fc400078e00ff */
[----:B------:R-:W0:Y:S01]  /*02e0*/  S2R R12, SR_CTAID.Y ;  /* 0x00000000000c7919 */ /* 0x000e220000002600 */
[----:B------:R-:W-:Y:S02]  /*02f0*/  IMAD R24, R22, 0x2, R2 ;  /* 0x0000000216187824 */ /* 0x000fe400078e0202 */
[C---:B------:R-:W-:Y:S02]  /*0300*/  IMAD.SHL.U32 R2, R0.reuse, 0x2, RZ ;  /* 0x0000000200027824 */ /* 0x040fe400078e00ff */
[----:B------:R-:W-:Y:S01]  /*0310*/  IMAD.HI R0, R0, 0x2, RZ ;  /* 0x0000000200007827 */ /* 0x000fe200078e02ff */
[----:B------:R1:W-:Y:S02]  /*0320*/  STL [R1+0x8], R24 ;  /* 0x0000081801007387 */ /* 0x0003e40000100800 */
[----:B------:R-:W-:Y:S02]  /*0330*/  IADD3 R2, P0, P1, R2, c[0x0][0x160], R16 ;  /* 0x0000580002027a10 */ /* 0x000fe4000791e010 */
[----:B------:R-:W2:Y:S01]  /*0340*/  S2R R16, SR_TID.X ;  /* 0x0000000000107919 */ /* 0x000ea20000002100 */
[----:B-1----:R-:W-:-:S05]  /*0350*/  LEA R24, R22, R24, 0x1 ;  /* 0x0000001816187211 */ /* 0x002fca00078e08ff */
[----:B------:R1:W-:Y:S01]  /*0360*/  STL [R1+0x24], R24 ;  /* 0x0000241801007387 */ /* 0x0003e20000100800 */
[----:B0-----:R-:W-:-:S04]  /*0370*/  IMAD R12, R12, c[0x0][0x190], RZ ;  /* 0x000064000c0c7a24 */ /* 0x001fc800078e02ff */
[----:B------:R-:W-:-:S04]  /*0380*/  IMAD.HI R12, R12, 0x2, RZ ;  /* 0x000000020c0c7827 */ /* 0x000fc800078e02ff */
[----:B-1----:R-:W-:Y:S01]  /*0390*/  IMAD R24, R22, 0x2, R24 ;  /* 0x0000000216187824 */ /* 0x002fe200078e0218 */
[----:B------:R-:W-:Y:S02]  /*03a0*/  IADD3.X R0, R0, c[0x0][0x164], R12, P0, P1 ;  /* 0x0000590000007a10 */ /* 0x000fe400007e240c */
[C---:B------:R-:W-:Y:S02]  /*03b0*/  LEA R12, P0, R13.reuse, R2, 0x1 ;  /* 0x000000020d0c7211 */ /* 0x040fe400078008ff */
[----:B--2---:R-:W-:Y:S01]  /*03c0*/  SHF.R.S32.HI R16, RZ, 0x6, R16 ;  /* 0x00000006ff107819 */ /* 0x004fe20000011410 */
[----:B------:R0:W-:Y:S01]  /*03d0*/  STL [R1+0x20], R24 ;  /* 0x0000201801007387 */ /* 0x0001e20000100800 */
[----:B------:R-:W-:Y:S02]  /*03e0*/  LEA.HI.X.SX32 R13, R13, R0, 0x1, P0 ;  /* 0x000000000d0d7211 */ /* 0x000fe400000f0eff */
[----:B------:R-:W-:-:S03]  /*03f0*/  SGXT R16, R16, 0x1 ;  /* 0x000000011010781a */ /* 0x000fc60000000200 */
[----:B------:R1:W2:Y:S01]  /*0400*/  LDG.E.U16 R12, [R12.64] ;  /* 0x000000040c0c7981 */ /* 0x0002a2000c1e1500 */
[----:B------:R-:W-:Y:S02]  /*0410*/  LOP3.LUT R14, R14, 0x90, R16, 0x78, !PT ;  /* 0x000000900e0e7812 */ /* 0x000fe400078e7810 */
[----:B------:R-:W-:Y:S02]  /*0420*/  LEA R16, P0, R17, R2, 0x1 ;  /* 0x0000000211107211 */ /* 0x000fe400078008ff */
[----:B0-----:R-:W-:Y:S01]  /*0430*/  LEA R24, R22, R24, 0x1 ;  /* 0x0000001816187211 */ /* 0x001fe200078e08ff */
[----:B------:R0:W-:Y:S04]  /*0440*/  STL [R1+0x2c0], R14 ;  /* 0x0002c00e01007387 */ /* 0x0001e80000100800 */
[----:B------:R3:W-:Y:S01]  /*0450*/  STL [R1+0x2c], R24 ;  /* 0x00002c1801007387 */ /* 0x0007e20000100800 */
[----:B-1----:R-:W-:-:S02]  /*0460*/  MOV R13, c[0x0][0x198] ;  /* 0x00006600000d7a02 */ /* 0x002fc40000000f00 */
[----:B0-----:R-:W-:Y:S01]  /*0470*/  LEA R14, P1, R15, R2, 0x1 ;  /* 0x000000020f0e7211 */ /* 0x001fe200078208ff */
[----:B---3--:R-:W-:-:S03]  /*0480*/  IMAD R24, R22, 0x2, R24 ;  /* 0x0000000216187824 */ /* 0x008fc600078e0218 */
[-C--:B------:R-:W-:Y:S01]  /*0490*/  LEA.HI.X.SX32 R15, R15, R0.reuse, 0x1, P1 ;  /* 0x000000000f0f7211 */ /* 0x080fe200008f0eff */
[----:B------:R-:W-:Y:S01]  /*04a0*/  IMAD R22, R22, 0x2, R24 ;  /* 0x0000000216167824 */ /* 0x000fe200078e0218 */
[----:B------:R0:W-:Y:S03]  /*04b0*/  STL [R1+0x38], R24 ;  /* 0x0000381801007387 */ /* 0x0001e60000100800 */
[----:B------:R-:W-:Y:S01]  /*04c0*/  IMAD R13, R13, 0x2, R22 ;  /* 0x000000020d0d7824 */ /* 0x000fe200078e0216 */
[----:B0-----:R-:W3:Y:S04]  /*04d0*/  LDL.LU R24, [R1+0x1274] ;  /* 0x0012740001187983 */ /* 0x001ee80000300800 */
[----:B------:R0:W-:Y:S04]  /*04e0*/  STL [R1+0x58], R22 ;  /* 0x0000581601007387 */ /* 0x0001e80000100800 */
[----:B0-----:R-:W4:Y:S04]  /*04f0*/  LDL.LU R22, [R1+0x1270] ;  /* 0x0012700001167983 */ /* 0x001f280000300800 */
[----:B--2---:R0:W-:Y:S04]  /*0500*/  STL [R1+0x3e0], R12 ;  /* 0x0003e00c01007387 */ /* 0x0041e80000100800 */
[----:B0-----:R0:W2:Y:S01]  /*0510*/  LDG.E.U16 R12, [R14.64] ;  /* 0x000000040e0c7981 */ /* 0x0010a2000c1e1500 */
[----:B------:R-:W-:-:S03]  /*0520*/  LEA.HI.X.SX32 R17, R17, R0, 0x1, P0 ;  /* 0x0000000011117211 */ /* 0x000fc600000f0eff */
[----:B------:R1:W-:Y:S04]  /*0530*/  STL [R1+0x48], R13 ;  /* 0x0000480d01007387 */ /* 0x0003e80000100800 */
[----:B------:R5:W3:Y:S01]  /*0540*/  LDG.E.U16 R16, [R16.64] ;  /* 0x0000000410107981 */ /* 0x000ae2000c1e1500 */
[----:B0-----:R-:W-:Y:S01]  /*0550*/  MOV R15, c[0x0][0x198] ;  /* 0x00006600000f7a02 */ /* 0x001fe20000000f00 */
[----:B------:R-:W-:-:S04]  /*0560*/  IMAD.MOV.U32 R14, RZ, RZ, R13 ;  /* 0x000000ffff0e7224 */ /* 0x000fc800078e000d */
[----:B-1----:R-:W-:-:S04]  /*0570*/  IMAD R13, R15, 0x2, R14 ;  /* 0x000000020f0d7824 */ /* 0x002fc800078e020e */
[----:B------:R-:W-:Y:S01]  /*0580*/  IMAD.MOV.U32 R15, RZ, RZ, R13 ;  /* 0x000000ffff0f7224 */ /* 0x000fe200078e000d */
[----:B--2---:R3:W-:Y:S04]  /*0590*/  STL [R1+0x450], R12 ;  /* 0x0004500c01007387 */ /* 0x0047e80000100800 */
[----:B------:R0:W-:Y:S01]  /*05a0*/  STL [R1+0x50], R13 ;  /* 0x0000500d01007387 */ /* 0x0001e20000100800 */
[----:B---3--:R-:W-:-:S04]  /*05b0*/  LEA R12, P0, R24, R2, 0x1 ;  /* 0x00000002180c7211 */ /* 0x008fc800078008ff */
[----:B0-----:R-:W-:-:S06]  /*05c0*/  LEA.HI.X.SX32 R13, R24, R0, 0x1, P0 ;  /* 0x00000000180d7211 */ /* 0x001fcc00000f0eff */
[----:B------:R0:W2:Y:S01]  /*05d0*/  LDG.E.U16 R13, [R12.64] ;  /* 0x000000040c0d7981 */ /* 0x0000a2000c1e1500 */
[----:B------:R-:W-:Y:S02]  /*05e0*/  MOV R24, c[0x0][0x198] ;  /* 0x0000660000187a02 */ /* 0x000fe40000000f00 */
[----:B------:R-:W-:-:S03]  /*05f0*/  LEA R14, P1, R27, R2, 0x1 ;  /* 0x000000021b0e7211 */ /* 0x000fc600078208ff */
[----:B-----5:R-:W-:Y:S01]  /*0600*/  IMAD R17, R24, 0x2, R15 ;  /* 0x0000000218117824 */ /* 0x020fe200078e020f */
[----:B------:R-:W-:-:S03]  /*0610*/  LEA.HI.X.SX32 R15, R27, R0, 0x1, P1 ;  /* 0x000000001b0f7211 */ /* 0x000fc600008f0eff */
[----:B------:R-:W-:Y:S01]  /*0620*/  IMAD.MOV.U32 R27, RZ, RZ, R17 ;  /* 0x000000ffff1b7224 */ /* 0x000fe200078e0011 */
[----:B------:R-:W-:Y:S04]  /*0630*/  STL [R1+0x5c], R17 ;  /* 0x00005c1101007387 */ /* 0x000fe80000100800 */
[----:B------:R4:W-:Y:S01]  /*0640*/  STL [R1+0x44c], R16 ;  /* 0x00044c1001007387 */ /* 0x0009e20000100800 */
[----:B------:R-:W-:Y:S02]  /*0650*/  LEA R27, R24, R27, 0x1 ;  /* 0x0000001b181b7211 */ /* 0x000fe400078e08ff */
[----:B----4-:R-:W-:-:S04]  /*0660*/  LEA R16, P0, R22, R2, 0x1 ;  /* 0x0000000216107211 */ /* 0x010fc800078008ff */
[----:B------:R-:W-:Y:S02]  /*0670*/  LEA.HI.X.SX32 R17, R22, R0, 0x1, P0 ;  /* 0x0000000016117211 */ /* 0x000fe400000f0eff */
[----:B0-----:R-:W-:Y:S01]  /*0680*/  LEA R12, P0, R20, R2, 0x1 ;  /* 0x00000002140c7211 */ /* 0x001fe200078008ff */
[----:B------:R-:W-:Y:S01]  /*0690*/  IMAD R24, R24, 0x2, R27 ;  /* 0x0000000218187824 */ /* 0x000fe200078e021b */
[----:B--2---:R0:W-:Y:S04]  /*06a0*/  STL [R1+0x448], R13 ;  /* 0x0004480d01007387 */ /* 0x0041e80000100800 */
[----:B------:R1:W-:Y:S01]  /*06b0*/  STL [R1+0xc8], R27 ;  /* 0x0000c81b01007387 */ /* 0x0003e20000100800 */
[----:B0-----:R-:W-:Y:S01]  /*06c0*/  LEA.HI.X.SX32 R13, R20, R0, 0x1, P0 ;  /* 0x00000000140d7211 */ /* 0x001fe200000f0eff */
[----:B------:R-:W-:-:S02]  /*06d0*/  IMAD.MOV.U32 R20, RZ, RZ, c[0x0][0x198] ;  /* 0x00006600ff147624 */ /* 0x000fc400078e00ff */
[----:B-1----:R0:W2:Y:S03]  /*06e0*/  LDG.E.U16 R27, [R14.64] ;  /* 0x000000040e1b7981 */ /* 0x0020a6000c1e1500 */
[----:B------:R-:W-:Y:S01]  /*06f0*/  LEA R22, R20, R24, 0x1 ;  /* 0x0000001814167211 */ /* 0x000fe200078e08ff */
[----:B------:R1:W-:Y:S04]  /*0700*/  STL [R1+0x40], R24 ;  /* 0x0000401801007387 */ /* 0x0003e80000100800 */
[----:B-1----:R-:W3:Y:S04]  /*0710*/  LDG.E.U16 R24, [R16.64] ;  /* 0x0000000410187981 */ /* 0x002ee8000c1e1500 */
[----:B------:R1:W-:Y:S01]  /*0720*/  STL [R1+0x3c], R22 ;  /* 0x00003c1601007387 */ /* 0x0003e20000100800 */
[----:B0-----:R-:W-:Y:S01]  /*0730*/  LEA R14, P0, R18, R2, 0x1 ;  /* 0x00000002120e7211 */ /* 0x001fe200078008ff */
[----:B-1----:R-:W-:-:S03]  /*0740*/  IMAD R22, R20, 0x2, R22 ;  /* 0x0000000214167824 */ /* 0x002fc600078e0216 */
[----:B------:R-:W-:Y:S02]  /*0750*/  LEA.HI.X.SX32 R15, R18, R0, 0x1, P0 ;  /* 0x00000000120f7211 */ /* 0x000fe400000f0eff */
[----:B------:R0:W-:Y:S02]  /*0760*/  STL [R1+0x54], R22 ;  /* 0x0000541601007387 */ /* 0x0001e40000100800 */
[----:B0-----:R-:W-:Y:S02]  /*0770*/  IMAD R22, R20, 0x2, R22 ;  /* 0x0000000214167824 */ /* 0x001fe400078e0216 */
[----:B--2---:R0:W-:Y:S04]  /*0780*/  STL [R1+0x3d4], R27 ;  /* 0x0003d41b01007387 */ /* 0x0041e80000100800 */
[----:B------:R-:W-:Y:S04]  /*0790*/  STL [R1+0xc4], R22 ;  /* 0x0000c41601007387 */ /* 0x000fe80000100800 */
[----:B0-----:R0:W2:Y:S04]  /*07a0*/  LDG.E.U16 R27, [R12.64] ;  /* 0x000000040c1b7981 */ /* 0x0010a8000c1e1500 */
[----:B---3--:R1:W-:Y:S04]  /*07b0*/  STL [R1+0x444], R24 ;  /* 0x0004441801007387 */ /* 0x0083e80000100800 */
[----:B-1----:R1:W3:Y:S01]  /*07c0*/  LDG.E.U16 R24, [R14.64] ;  /* 0x000000040e187981 */ /* 0x0022e2000c1e1500 */
[----:B------:R-:W-:-:S02]  /*07d0*/  LEA R16, P1, R11, R2, 0x1 ;  /* 0x000000020b107211 */ /* 0x000fc400078208ff */
[C---:B------:R-:W-:Y:S02]  /*07e0*/  LEA R18, R20.reuse, R22, 0x1 ;  /* 0x0000001614127211 */ /* 0x040fe400078e08ff */
[----:B------:R-:W-:Y:S02]  /*07f0*/  LEA.HI.X.SX32 R17, R11, R0, 0x1, P1 ;  /* 0x000000000b117211 */ /* 0x000fe400008f0eff */
[C---:B0-----:R-:W-:Y:S01]  /*0800*/  LEA R12, P0, R19.reuse, R2, 0x1 ;  /* 0x00000002130c7211 */ /* 0x041fe200078008ff */
[C---:B------:R-:W-:Y:S01]  /*0810*/  IMAD R11, R20.reuse, 0x2, R18 ;  /* 0x00000002140b7824 */ /* 0x040fe200078e0212 */
[----:B------:R0:W-:Y:S02]  /*0820*/  STL [R1+0x34], R18 ;  /* 0x0000341201007387 */ /* 0x0001e40000100800 */
[----:B------:R-:W-:Y:S02]  /*0830*/  LEA.HI.X.SX32 R13, R19, R0, 0x1, P0 ;  /* 0x00000000130d7211 */ /* 0x000fe400000f0eff */
[----:B------:R4:W-:Y:S04]  /*0840*/  STL [R1+0x30], R11 ;  /* 0x0000300b01007387 */ /* 0x0009e80000100800 */
[----:B------:R5:W3:Y:S04]  /*0850*/  LDG.E.U16 R22, [R16.64] ;  /* 0x0000000410167981 */ /* 0x000ae8000c1e1500 */
[----:B0-----:R0:W3:Y:S01]  /*0860*/  LDG.E.U16 R18, [R12.64] ;  /* 0x000000040c127981 */ /* 0x0010e2000c1e1500 */
[----:B----4-:R-:W-:-:S05]  /*0870*/  IMAD R11, R20, 0x2, R11 ;  /* 0x00000002140b7824 */ /* 0x010fca00078e020b */
[----:B------:R4:W-:Y:S01]  /*0880*/  STL [R1+0x4c], R11 ;  /* 0x00004c0b01007387 */ /* 0x0009e20000100800 */
[----:B-1----:R-:W-:Y:S02]  /*0890*/  LEA R14, P0, R21, R2, 0x1 ;  /* 0x00000002150e7211 */ /* 0x002fe400078008ff */
[----:B----4-:R-:W-:-:S05]  /*08a0*/  LEA R11, R20, R11, 0x1 ;  /* 0x0000000b140b7211 */ /* 0x010fca00078e08ff */
[----:B------:R1:W-:Y:S01]  /*08b0*/  STL [R1+0xc0], R11 ;  /* 0x0000c00b01007387 */ /* 0x0003e20000100800 */
[----:B------:R-:W-:Y:S02]  /*08c0*/  LEA.HI.X.SX32 R15, R21, R0, 0x1, P0 ;  /* 0x00000000150f7211 */ /* 0x000fe400000f0eff */
[-C--:B0-----:R-:W-:Y:S02]  /*08d0*/  LEA R12, P0, R25, R2.reuse, 0x1 ;  /* 0x00000002190c7211 */ /* 0x081fe400078008ff */
[----:B-----5:R-:W-:Y:S01]  /*08e0*/  LEA R16, P1, R23, R2, 0x1 ;  /* 0x0000000217107211 */ /* 0x020fe200078208ff */
[----:B------:R0:W4:Y:S01]  /*08f0*/  LDG.E.U16 R21, [R14.64] ;  /* 0x000000040e157981 */ /* 0x000122000c1e1500 */
[----:B-1----:R-:W-:Y:S01]  /*0900*/  IMAD R11, R20, 0x2, R11 ;  /* 0x00000002140b7824 */ /* 0x002fe200078e020b */
[----:B------:R-:W-:-:S04]  /*0910*/  LEA.HI.X.SX32 R13, R25, R0, 0x1, P0 ;  /* 0x00000000190d7211 */ /* 0x000fc800000f0eff */
[----:B------:R1:W-:Y:S01]  /*0920*/  STL [R1+0x28], R11 ;  /* 0x0000280b01007387 */ /* 0x0003e20000100800 */
[----:B0-----:R-:W-:Y:S02]  /*0930*/  LEA R14, P0, R3, R2, 0x1 ;  /* 0x00000002030e7211 */ /* 0x001fe400078008ff */
[-C--:B------:R-:W-:Y:S02]  /*0940*/  LEA.HI.X.SX32 R17, R23, R0.reuse, 0x1, P1 ;  /* 0x0000000017117211 */ /* 0x080fe400008f0eff */
[----:B------:R0:W5:Y:S01]  /*0950*/  LDG.E.U16 R23, [R12.64] ;  /* 0x000000040c177981 */ /* 0x000162000c1e1500 */
[----:B-1----:R-:W-:Y:S01]  /*0960*/  IMAD R11, R20, 0x2, R11 ;  /* 0x00000002140b7824 */ /* 0x002fe200078e020b */
[----:B------:R-:W-:Y:S02]  /*0970*/  LEA.HI.X.SX32 R15, R3, R0, 0x1, P0 ;  /* 0x00000000030f7211 */ /* 0x000fe400000f0eff */
[----:B------:R1:W5:Y:S04]  /*0980*/  LDG.E.U16 R19, [R16.64] ;  /* 0x0000000410137981 */ /* 0x000368000c1e1500 */
[----:B------:R1:W-:Y:S01]  /*0990*/  STL [R1+0x1c], R11 ;  /* 0x00001c0b01007387 */ /* 0x0003e20000100800 */
[----:B0-----:R-:W-:-:S03]  /*09a0*/  LEA R12, P0, R4, R2, 0x1 ;  /* 0x00000002040c7211 */ /* 0x001fc600078008ff */
[----:B-1----:R0:W5:Y:S01]  /*09b0*/  LDG.E.U16 R16, [R14.64] ;  /* 0x000000040e107981 */ /* 0x002162000c1e1500 */
[----:B------:R-:W-:Y:S02]  /*09c0*/  LEA R11, R20, R11, 0x1 ;  /* 0x0000000b140b7211 */ /* 0x000fe400078e08ff */
[----:B------:R-:W-:Y:S01]  /*09d0*/  LEA.HI.X.SX32 R13, R4, R0, 0x1, P0 ;  /* 0x00000000040d7211 */ /* 0x000fe200000f0eff */
[----:B--2---:R-:W-:Y:S04]  /*09e0*/  STL [R1+0x440], R27 ;  /* 0x0004401b01007387 */ /* 0x004fe80000100800 */
[----:B------:R1:W-:Y:S02]  /*09f0*/  STL [R1+0x44], R11 ;  /* 0x0000440b01007387 */ /* 0x0003e40000100800 */
[----:B-1----:R-:W-:-:S02]  /*0a00*/  IMAD R11, R20, 0x2, R11 ;  /* 0x00000002140b7824 */ /* 0x002fc400078e020b */
[----:B---3--:R-:W-:Y:S02]  /*0a10*/  STL [R1+0x43c], R24 ;  /* 0x00043c1801007387 */ /* 0x008fe40000100800 */
[C---:B------:R-:W-:Y:S02]  /*0a20*/  IMAD R3, R20.reuse, 0x2, R11 ;  /* 0x0000000214037824 */ /* 0x040fe400078e020b */
[----:B------:R1:W-:Y:S04]  /*0a30*/  STL [R1+0xbc], R11 ;  /* 0x0000bc0b01007387 */ /* 0x0003e80000100800 */
[----:B-1----:R1:W2:Y:S04]  /*0a40*/  LDG.E.U16 R11, [R12.64] ;  /* 0x000000040c0b7981 */ /* 0x0022a8000c1e1500 */
[----:B------:R3:W-:Y:S04]  /*0a50*/  STL [R1+0x14], R3 ;  /* 0x0000140301007387 */ /* 0x0007e80000100800 */
[----:B------:R-:W-:Y:S01]  /*0a60*/  STL [R1+0x3c4], R22 ;  /* 0x0003c41601007387 */ /* 0x000fe20000100800 */
[----:B---3--:R-:W-:-:S03]  /*0a70*/  LEA R3, R20, R3, 0x1 ;  /* 0x0000000314037211 */ /* 0x008fc600078e08ff */
[----:B------:R-:W-:Y:S04]  /*0a80*/  STL [R1+0x438], R18 ;  /* 0x0004381201007387 */ /* 0x000fe80000100800 */
[----:B------:R3:W-:Y:S01]  /*0a90*/  STL [R1+0x10], R3 ;  /* 0x0000100301007387 */ /* 0x0007e20000100800 */
[-C--:B------:R-:W-:Y:S01]  /*0aa0*/  LEA R4, P0, R5, R2.reuse, 0x1 ;  /* 0x0000000205047211 */ /* 0x080fe200078008ff */
[----:B---3--:R-:W-:Y:S01]  /*0ab0*/  IMAD R3, R20, 0x2, R3 ;  /* 0x0000000214037824 */ /* 0x008fe200078e0203 */
[----:B0-----:R-:W-:-:S04]  /*0ac0*/  LEA R14, P1, R6, R2, 0x1 ;  /* 0x00000002060e7211 */ /* 0x001fc800078208ff */
[----:B------:R0:W-:Y:S01]  /*0ad0*/  STL [R1+0x18], R3 ;  /* 0x0000180301007387 */ /* 0x0001e20000100800 */
[-C--:B------:R-:W-:Y:S02]  /*0ae0*/  LEA.HI.X.SX32 R5, R5, R0.reuse, 0x1, P0 ;  /* 0x0000000005057211 */ /* 0x080fe400000f0eff */
[----:B------:R-:W-:Y:S01]  /*0af0*/  LEA.HI.X.SX32 R15, R6, R0, 0x1, P1 ;  /* 0x00000000060f7211 */ /* 0x000fe200008f0eff */
[C---:B0-----:R-:W-:Y:S01]  /*0b00*/  IMAD R3, R20.reuse, 0x2, R3 ;  /* 0x0000000214037824 */ /* 0x041fe200078e0203 */
[C---:B------:R-:W-:Y:S01]  /*0b10*/  LEA R6, P0, R7.reuse, R2, 0x1 ;  /* 0x0000000207067211 */ /* 0x040fe200078008ff */
[----:B------:R0:W3:Y:S03]  /*0b20*/  LDG.E.U16 R18, [R4.64] ;  /* 0x0000000404127981 */ /* 0x0000e6000c1e1500 */
[----:B------:R-:W-:Y:S01]  /*0b30*/  LEA R27, R20, R3, 0x1 ;  /* 0x00000003141b7211 */ /* 0x000fe200078e08ff */
[----:B----4-:R4:W-:Y:S01]  /*0b40*/  STL [R1+0x434], R21 ;  /* 0x0004341501007387 */ /* 0x0109e20000100800 */
[----:B------:R-:W-:-:S03]  /*0b50*/  LEA.HI.X.SX32 R7, R7, R0, 0x1, P0 ;  /* 0x0000000007077211 */ /* 0x000fc600000f0eff */
[----:B------:R-:W-:Y:S01]  /*0b60*/  IMAD R25, R20, 0x2, R27 ;  /* 0x0000000214197824 */ /* 0x000fe200078e021b */
[----:B------:R1:W-:Y:S01]  /*0b70*/  STL [R1+0xb8], R3 ;  /* 0x0000b80301007387 */ /* 0x0003e20000100800 */
[----:B0-----:R-:W-:-:S03]  /*0b80*/  LEA R4, P0, R8, R2, 0x1 ;  /* 0x0000000208047211 */ /* 0x001fc600078008ff */
[----:B------:R-:W3:Y:S01]  /*0b90*/  LDL.LU R22, [R1] ;  /* 0x0000000001167983 */ /* 0x000ee20000300800 */
[----:B------:R-:W-:-:S03]  /*0ba0*/  LEA.HI.X.SX32 R5, R8, R0, 0x1, P0 ;  /* 0x0000000008057211 */ /* 0x000fc600000f0eff */
[----:B----4-:R0:W4:Y:S01]  /*0bb0*/  LDG.E.U16 R21, [R14.64] ;  /* 0x000000040e157981 */ /* 0x010122000c1e1500 */
[----:B-1----:R-:W-:-:S03]  /*0bc0*/  IMAD R3, R20, 0x2, R25 ;  /* 0x0000000214037824 */ /* 0x002fc600078e0219 */
[----:B-----5:R-:W-:Y:S04]  /*0bd0*/  STL [R1+0x430], R23 ;  /* 0x0004301701007387 */ /* 0x020fe80000100800 */
[----:B------:R-:W-:Y:S04]  /*0be0*/  STL [R1+0x125c], R27 ;  /* 0x00125c1b01007387 */ /* 0x000fe80000100800 */
[----:B------:R-:W-:Y:S04]  /*0bf0*/  STL [R1+0x1258], R25 ;  /* 0x0012581901007387 */ /* 0x000fe80000100800 */
[----:B------:R1:W4:Y:S04]  /*0c00*/  LDG.E.U16 R17, [R6.64] ;  /* 0x0000000406117981 */ /* 0x000328000c1e1500 */
[----:B------:R-:W-:Y:S01]  /*0c10*/  STL [R1+0x134], R19 ;  /* 0x0001341301007387 */ /* 0x000fe20000100800 */
[----:B------:R-:W-:-:S03]  /*0c20*/  LEA R12, P0, R9, R2, 0x1 ;  /* 0x00000002090c7211 */ /* 0x000fc600078008ff */
[----:B------:R0:W-:Y:S04]  /*0c30*/  STL [R1+0xc], R3 ;  /* 0x00000c0301007387 */ /* 0x0001e80000100800 */
[----:B------:R1:W-:Y:S01]  /*0c40*/  STL [R1+0x42c], R16 ;  /* 0x00042c1001007387 */ /* 0x0003e20000100800 */
[----:B0-----:R-:W-:-:S03]  /*0c50*/  LEA R3, R20, R3, 0x1 ;  /* 0x0000000314037211 */ /* 0x001fc600078e08ff */
[----:B-1----:R0:W4:Y:S01]  /*0c60*/  LDG.E.U16 R16, [R4.64] ;  /* 0x0000000404107981 */ /* 0x002122000c1e1500 */
[----:B------:R-:W-:-:S03]  /*0c70*/  LEA.HI.X.SX32 R13, R9, R0, 0x1, P0 ;  /* 0x00000000090d7211 */ /* 0x000fc600000f0eff */
[----:B------:R-:W-:Y:S04]  /*0c80*/  STL [R1+0xb4], R3 ;  /* 0x0000b40301007387 */ /* 0x000fe80000100800 */
[----:B------:R1:W4:Y:S04]  /*0c90*/  LDG.E.U16 R25, [R12.64] ;  /* 0x000000040c197981 */ /* 0x000328000c1e1500 */
[----:B--2---:R2:W-:Y:S04]  /*0ca0*/  STL [R1+0x428], R11 ;  /* 0x0004280b01007387 */ /* 0x0045e80000100800 */
[----:B------:R-:W5:Y:S01]  /*0cb0*/  LDL.LU R19, [R1+0x8] ;  /* 0x0000080001137983 */ /* 0x000f620000300800 */
[----:B------:R-:W-:-:S02]  /*0cc0*/  LEA R14, P0, R26, R2, 0x1 ;  /* 0x000000021a0e7211 */ /* 0x000fc400078008ff */
[----:B------:R-:W-:Y:S01]  /*0cd0*/  LEA R8, P1, R10, R2, 0x1 ;  /* 0x000000020a087211 */ /* 0x000fe200078208ff */
[----:B------:R-:W-:Y:S01]  /*0ce0*/  IMAD R6, R20, 0x2, R3 ;  /* 0x0000000214067824 */ /* 0x000fe200078e0203 */
[-C--:B------:R-:W-:Y:S01]  /*0cf0*/  LEA.HI.X.SX32 R15, R26, R0.reuse, 0x1, P0 ;  /* 0x000000001a0f7211 */ /* 0x080fe200000f0eff */
[----:B------:R-:W-:Y:S01]  /*0d00*/  IMAD.MOV.U32 R26, RZ, RZ, c[0x0][0x198] ;  /* 0x00006600ff1a7624 */ /* 0x000fe200078e00ff */
[----:B------:R-:W-:Y:S02]  /*0d10*/  LEA.HI.X.SX32 R9, R10, R0, 0x1, P1 ;  /* 0x000000000a097211 */ /* 0x000fe400008f0eff */
[----:B------:R-:W-:Y:S02]  /*0d20*/  STL [R1+0x1254], R6 ;  /* 0x0012540601007387 */ /* 0x000fe40000100800 */
[----:B0-----:R-:W-:Y:S02]  /*0d30*/  LEA R4, R26, R6, 0x1 ;  /* 0x000000061a047211 */ /* 0x001fe400078e08ff */
[----:B------:R0:W5:Y:S01]  /*0d40*/  LDG.E.U16 R9, [R8.64] ;  /* 0x0000000408097981 */ /* 0x000162000c1e1500 */
[----:B------:R-:W-:-:S02]  /*0d50*/  LEA R10, P0, R28, R2, 0x1 ;  /* 0x000000021c0a7211 */ /* 0x000fc400078008ff */
[----:B------:R-:W-:Y:S01]  /*0d60*/  IMAD R24, R26, 0x2, R4 ;  /* 0x000000021a187824 */ /* 0x000fe200078e0204 */
[----:B------:R0:W5:Y:S01]  /*0d70*/  LDG.E.U16 R7, [R14.64] ;  /* 0x000000040e077981 */ /* 0x000162000c1e1500 */
[----:B--2---:R-:W-:Y:S02]  /*0d80*/  LEA.HI.X.SX32 R11, R28, R0, 0x1, P0 ;  /* 0x000000001c0b7211 */ /* 0x004fe400000f0eff */
[----:B------:R-:W-:Y:S02]  /*0d90*/  IMAD R3, R26, 0x2, R24 ;  /* 0x000000021a037824 */ /* 0x000fe400078e0218 */
[----:B------:R-:W-:-:S03]  /*0da0*/  IMAD R20, R20, 0x2, R29 ;  /* 0x0000000214147824 */ /* 0x000fc600078e021d */
[----:B------:R-:W-:Y:S02]  /*0db0*/  LEA R5, R26, R3, 0x1 ;  /* 0x000000031a057211 */ /* 0x000fe400078e08ff */
[-C--:B-1----:R-:W-:Y:S01]  /*0dc0*/  LEA R12, P1, R29, R2.reuse, 0x1 ;  /* 0x000000021d0c7211 */ /* 0x082fe200078208ff */
[----:B---3--:R1:W-:Y:S04]  /*0dd0*/  STL [R1+0x424], R18 ;  /* 0x0004241201007387 */ /* 0x0083e80000100800 */
[----:B------:R-:W2:Y:S04]  /*0de0*/  LDL.LU R23, [R1+0x24] ;  /* 0x0000240001177983 */ /* 0x000ea80000300800 */
[----:B-1----:R-:W3:Y:S01]  /*0df0*/  LDL.LU R18, [R1+0x20] ;  /* 0x0000200001127983 */ /* 0x002ee20000300800 */
[----:B0-----:R-:W-:-:S03]  /*0e00*/  LEA R14, P0, R22, R2, 0x1 ;  /* 0x00000002160e7211 */ /* 0x001fc600078008ff */
[----:B------:R0:W-:Y:S04]  /*0e10*/  STL [R1+0x1260], R4 ;  /* 0x0012600401007387 */ /* 0x0001e80000100800 */
[----:B----4-:R1:W-:Y:S01]  /*0e20*/  STL [R1+0x130], R21 ;  /* 0x0001301501007387 */ /* 0x0103e20000100800 */
[-C--:B------:R-:W-:Y:S01]  /*0e30*/  LEA.HI.X.SX32 R15, R22, R0.reuse, 0x1, P0 ;  /* 0x00000000160f7211 */ /* 0x080fe200000f0eff */
[----:B------:R-:W-:Y:S02]  /*0e40*/  IMAD R8, R26, 0x2, R5 ;  /* 0x000000021a087824 */ /* 0x000fe400078e0205 */
[----:B0-----:R0:W4:Y:S04]  /*0e50*/  LDG.E.U16 R4, [R10.64] ;  /* 0x000000040a047981 */ /* 0x001128000c1e1500 */
[----:B-1----:R-:W4:Y:S04]  /*0e60*/  LDL.LU R21, [R1+0x2c] ;  /* 0x00002c0001157983 */ /* 0x002f280000300800 */
[----:B------:R-:W-:Y:S04]  /*0e70*/  STL [R1+0x1264], R24 ;  /* 0x0012641801007387 */ /* 0x000fe80000100800 */
[----:B------:R-:W-:Y:S04]  /*0e80*/  STL [R1+0x420], R17 ;  /* 0x0004201101007387 */ /* 0x000fe80000100800 */
[----:B------:R-:W-:Y:S04]  /*0e90*/  STL [R1+0xb0], R3 ;  /* 0x0000b00301007387 */ /* 0x000fe80000100800 */
[----:B------:R-:W4:Y:S01]  /*0ea0*/  LDL.LU R22, [R1+0x38] ;  /* 0x0000380001167983 */ /* 0x000f220000300800 */
[----:B------:R-:W-:-:S03]  /*0eb0*/  LEA.HI.X.SX32 R13, R29, R0, 0x1, P1 ;  /* 0x000000001d0d7211 */ /* 0x000fc600008f0eff */
[----:B------:R1:W-:Y:S04]  /*0ec0*/  STL [R1+0x41c], R16 ;  /* 0x00041c1001007387 */ /* 0x0003e80000100800 */
[----:B------:R0:W-:Y:S04]  /*0ed0*/  STL [R1+0x1268], R5 ;  /* 0x0012680501007387 */ /* 0x0001e80000100800 */
[----:B------:R-:W4:Y:S01]  /*0ee0*/  LDL.LU R6, [R1+0x58] ;  /* 0x0000580001067983 */ /* 0x000f220000300800 */
[----:B-1----:R-:W-:-:S03]  /*0ef0*/  LEA R16, P0, R20, R2, 0x1 ;  /* 0x0000000214107211 */ /* 0x002fc600078008ff */
[----:B0-----:R5:W4:Y:S01]  /*0f00*/  LDG.E.U16 R5, [R14.64] ;  /* 0x000000040e057981 */ /* 0x001b22000c1e1500 */
[----:B------:R-:W-:-:S03]  /*0f10*/  LEA.HI.X.SX32 R17, R20, R0, 0x1, P0 ;  /* 0x0000000014117211 */ /* 0x000fc600000f0eff */
[----:B------:R0:W-:Y:S04]  /*0f20*/  STL [R1+0x418], R25 ;  /* 0x0004181901007387 */ /* 0x0001e80000100800 */
[----:B------:R3:W4:Y:S04]  /*0f30*/  LDG.E.U16 R28, [R16.64] ;  /* 0x00000004101c7981 */ /* 0x000728000c1e1500 */
[----:B0-----:R2:W4:Y:S01]  /*0f40*/  LDG.E.U16 R25, [R12.64] ;  /* 0x000000040c197981 */ /* 0x001522000c1e1500 */
[----:B-----5:R-:W-:-:S04]  /*0f50*/  LEA R14, P0, R19, R2, 0x1 ;  /* 0x00000002130e7211 */ /* 0x020fc800078008ff */
[----:B------:R-:W-:-:S05]  /*0f60*/  LEA.HI.X.SX32 R15, R19, R0, 0x1, P0 ;  /* 0x00000000130f7211 */ /* 0x000fca00000f0eff */
[----:B------:R0:W5:Y:S01]  /*0f70*/  LDG.E.U16 R29, [R14.64] ;  /* 0x000000040e1d7981 */ /* 0x000162000c1e1500 */
[----:B------:R-:W-:-:S03]  /*0f80*/  LEA R11, R26, R8, 0x1 ;  /* 0x000000081a0b7211 */ /* 0x000fc600078e08ff */
[----:B------:R-:W-:Y:S02]  /*0f90*/  STL [R1+0x126c], R8 ;  /* 0x00126c0801007387 */ /* 0x000fe40000100800 */
[C---:B------:R-:W-:Y:S02]  /*0fa0*/  IMAD R3, R26.reuse, 0x2, R11 ;  /* 0x000000021a037824 */ /* 0x040fe400078e020b */
[----:B------:R-:W5:Y:S04]  /*0fb0*/  LDL.LU R20, [R1+0x48] ;  /* 0x0000480001147983 */ /* 0x000f680000300800 */
[----:B------:R-:W-:Y:S04]  /*0fc0*/  STL [R1+0x12c], R9 ;  /* 0x00012c0901007387 */ /* 0x000fe80000100800 */
[----:B------:R1:W-:Y:S04]  /*0fd0*/  STL [R1+0xac], R3 ;  /* 0x0000ac0301007387 */ /* 0x0003e80000100800 */
[----:B------:R-:W5:Y:S01]  /*0fe0*/  LDL.LU R19, [R1+0x50] ;  /* 0x0000500001137983 */ /* 0x000f620000300800 */
[----:B-1----:R-:W-:-:S03]  /*0ff0*/  IMAD R3, R26, 0x2, R3 ;  /* 0x000000021a037824 */ /* 0x002fc600078e0203 */
[----:B------:R1:W-:Y:S02]  /*1000*/  STL [R1+0x414], R7 ;  /* 0x0004140701007387 */ /* 0x0003e40000100800 */
[C---:B------:R-:W-:Y:S02]  /*1010*/  LEA R10, R26.reuse, R3, 0x1 ;  /* 0x000000031a0a7211 */ /* 0x040fe400078e08ff */
[----:B------:R-:W5:Y:S01]  /*1020*/  LDL.LU R27, [R1+0x5c] ;  /* 0x00005c00011b7983 */ /* 0x000f620000300800 */
[CC--:B--2---:R-:W-:Y:S02]  /*1030*/  LEA R12, P0, R23.reuse, R2.reuse, 0x1 ;  /* 0x00000002170c7211 */ /* 0x0c4fe400078008ff */
[----:B-1----:R-:W-:Y:S01]  /*1040*/  IMAD R7, R26, 0x2, R10 ;  /* 0x000000021a077824 */ /* 0x002fe200078e020a */
[----:B---3--:R-:W-:Y:S02]  /*1050*/  LEA R16, P1, R18, R2, 0x1 ;  /* 0x0000000212107211 */ /* 0x008fe400078208ff */
[----:B------:R-:W-:-:S02]  /*1060*/  LEA.HI.X.SX32 R13, R23, R0, 0x1, P0 ;  /* 0x00000000170d7211 */ /* 0x000fc400000f0eff */
[----:B------:R-:W-:Y:S02]  /*1070*/  LEA.HI.X.SX32 R17, R18, R0, 0x1, P1 ;  /* 0x0000000012117211 */ /* 0x000fe400008f0eff */
[----:B------:R-:W2:Y:S04]  /*1080*/  LDL.LU R18, [R1+0x40] ;  /* 0x0000400001127983 */ /* 0x000ea80000300800 */
[----:B------:R1:W3:Y:S04]  /*1090*/  LDG.E.U16 R8, [R12.64] ;  /* 0x000000040c087981 */ /* 0x0002e8000c1e1500 */
[----:B----4-:R4:W-:Y:S01]  /*10a0*/  STL [R1+0x410], R4 ;  /* 0x0004100401007387 */ /* 0x0109e20000100800 */
[----:B0-----:R-:W-:-:S03]  /*10b0*/  LEA R14, P0, R21, R2, 0x1 ;  /* 0x00000002150e7211 */ /* 0x001fc600078008ff */
[----:B------:R0:W2:Y:S01]  /*10c0*/  LDG.E.U16 R24, [R16.64] ;  /* 0x0000000410187981 */ /* 0x0000a2000c1e1500 */
[----:B------:R-:W-:Y:S01]  /*10d0*/  LEA.HI.X.SX32 R15, R21, R0, 0x1, P0 ;  /* 0x00000000150f7211 */ /* 0x000fe200000f0eff */
[----:B----4-:R-:W-:-:S05]  /*10e0*/  IMAD R4, R26, 0x2, R7 ;  /* 0x000000021a047824 */ /* 0x010fca00078e0207 */
[----:B------:R-:W-:Y:S04]  /*10f0*/  STL [R1+0xa8], R4 ;  /* 0x0000a80401007387 */ /* 0x000fe80000100800 */
[----:B------:R-:W4:Y:S01]  /*1100*/  LDL.LU R23, [R1+0x3c] ;  /* 0x00003c0001177983 */ /* 0x000f220000300800 */
[----:B-1----:R-:W-:-:S04]  /*1110*/  LEA R12, P0, R22, R2, 0x1 ;  /* 0x00000002160c7211 */ /* 0x002fc800078008ff */
[----:B------:R-:W-:Y:S02]  /*1120*/  LEA.HI.X.SX32 R13, R22, R0, 0x1, P0 ;  /* 0x00000000160d7211 */ /* 0x000fe400000f0eff */
[C---:B0-----:R-:W-:Y:S01]  /*1130*/  LEA R16, P0, R6.reuse, R2, 0x1 ;  /* 0x0000000206107211 */ /* 0x041fe200078008ff */
[----:B------:R0:W-:Y:S03]  /*1140*/  STL [R1+0x40c], R5 ;  /* 0x00040c0501007387 */ /* 0x0001e60000100800 */
[----:B------:R-:W-:-:S05]  /*1150*/  LEA.HI.X.SX32 R17, R6, R0, 0x1, P0 ;  /* 0x0000000006117211 */ /* 0x000fca00000f0eff */
[----:B------:R1:W4:Y:S04]  /*1160*/  LDG.E.U16 R6, [R16.64] ;  /* 0x0000000410067981 */ /* 0x000328000c1e1500 */
[----:B0-----:R0:W4:Y:S04]  /*1170*/  LDG.E.U16 R5, [R14.64] ;  /* 0x000000040e057981 */ /* 0x001128000c1e1500 */
[----:B------:R0:W-:Y:S04]  /*1180*/  STL [R1+0x128], R25 ;  /* 0x0001281901007387 */ /* 0x0001e80000100800 */
[----:B0-----:R-:W4:Y:S04]  /*1190*/  LDL.LU R25, [R1+0x54] ;  /* 0x0000540001197983 */ /* 0x001f280000300800 */
[----:B------:R0:W-:Y:S04]  /*11a0*/  STL [R1+0x408], R28 ;  /* 0x0004081c01007387 */ /* 0x0001e80000100800 */
[----:B0-----:R-:W4:Y:S04]  /*11b0*/  LDL.LU R28, [R1+0x34] ;  /* 0x00003400011c7983 */ /* 0x001f280000300800 */
[----:B-----5:R0:W-:Y:S04]  /*11c0*/  STL [R1+0x404], R29 ;  /* 0x0004041d01007387 */ /* 0x0201e80000100800 */
[----:B0-----:R0:W5:Y:S01]  /*11d0*/  LDG.E.U16 R29, [R12.64] ;  /* 0x000000040c1d7981 */ /* 0x001162000c1e1500 */
[----:B------:R-:W-:-:S05]  /*11e0*/  LEA R9, R26, R4, 0x1 ;  /* 0x000000041a097211 */ /* 0x000fca00078e08ff */
[----:B------:R-:W-:-:S04]  /*11f0*/  IMAD R21, R26, 0x2, R9 ;  /* 0x000000021a157824 */ /* 0x000fc800078e0209 */
[----:B------:R-:W-:Y:S01]  /*1200*/  IMAD R22, R26, 0x2, R21 ;  /* 0x000000021a167824 */ /* 0x000fe200078e0215 */
[----:B------:R-:W-:-:S04]  /*1210*/  LEA R14, P1, R20, R2, 0x1 ;  /* 0x00000002140e7211 */ /* 0x000fc800078208ff */
[----:B------:R-:W-:Y:S02]  /*1220*/  LEA R4, R26, R22, 0x1 ;  /* 0x000000161a047211 */ /* 0x000fe400078e08ff */
[----:B------:R-:W-:Y:S02]  /*1230*/  LEA.HI.X.SX32 R15, R20, R0, 0x1, P1 ;  /* 0x00000000140f7211 */ /* 0x000fe400008f0eff */
[C---:B0-----:R-:W-:Y:S01]  /*1240*/  LEA R12, P0, R19.reuse, R2, 0x1 ;  /* 0x00000002130c7211 */ /* 0x041fe200078008ff */
[C---:B------:R-:W-:Y:S01]  /*1250*/  IMAD R20, R26.reuse, 0x2, R4 ;  /* 0x000000021a147824 */ /* 0x040fe200078e0204 */
[----:B------:R0:W-:Y:S02]  /*1260*/  STL [R1+0xa4], R4 ;  /* 0x0000a40401007387 */ /* 0x0001e40000100800 */
[----:B------:R-:W-:Y:S01]  /*1270*/  LEA.HI.X.SX32 R13, R19, R0, 0x1, P0 ;  /* 0x00000000130d7211 */ /* 0x000fe200000f0eff */
[----:B------:R-:W-:Y:S01]  /*1280*/  IMAD R19, R26, 0x2, R20 ;  /* 0x000000021a137824 */ /* 0x000fe200078e0214 */
[----:B-1----:R-:W-:-:S04]  /*1290*/  LEA R16, P0, R27, R2, 0x1 ;  /* 0x000000021b107211 */ /* 0x002fc800078008ff */
[----:B------:R-:W-:Y:S02]  /*12a0*/  LEA.HI.X.SX32 R17, R27, R0, 0x1, P0 ;  /* 0x000000001b117211 */ /* 0x000fe400000f0eff */
[----:B0-----:R-:W-:-:S03]  /*12b0*/  LEA R4, R26, R19, 0x1 ;  /* 0x000000131a047211 */ /* 0x001fc600078e08ff */
[----:B------:R0:W5:Y:S04]  /*12c0*/  LDG.E.U16 R16, [R16.64] ;  /* 0x0000000410107981 */ /* 0x000168000c1e1500 */
[----:B---3--:R1:W-:Y:S04]  /*12d0*/  STL [R1+0x400], R8 ;  /* 0x0004000801007387 */ /* 0x0083e80000100800 */
[----:B-1----:R-:W3:Y:S04]  /*12e0*/  LDL.LU R8, [R1+0x30] ;  /* 0x0000300001087983 */ /* 0x002ee80000300800 */
[----:B--2---:R1:W-:Y:S04]  /*12f0*/  STL [R1+0x124], R24 ;  /* 0x0001241801007387 */ /* 0x0043e80000100800 */
[----:B-1----:R1:W2:Y:S02]  /*1300*/  LDG.E.U16 R24, [R14.64] ;  /* 0x000000040e187981 */ /* 0x0022a4000c1e1500 */
[----:B-1----:R-:W-:-:S04]  /*1310*/  LEA R14, P1, R18, R2, 0x1 ;  /* 0x00000002120e7211 */ /* 0x002fc800078208ff */
[----:B------:R-:W-:-:S05]  /*1320*/  LEA.HI.X.SX32 R15, R18, R0, 0x1, P1 ;  /* 0x00000000120f7211 */ /* 0x000fca00008f0eff */
[----:B0-----:R0:W3:Y:S04]  /*1330*/  LDG.E.U16 R17, [R14.64] ;  /* 0x000000040e117981 */ /* 0x0010e8000c1e1500 */
[----:B----4-:R1:W-:Y:S04]  /*1340*/  STL [R1+0x3fc], R5 ;  /* 0x0003fc0501007387 */ /* 0x0103e80000100800 */
[----:B-1----:R-:W4:Y:S04]  /*1350*/  LDL.LU R5, [R1+0x4c] ;  /* 0x00004c0001057983 */ /* 0x002f280000300800 */
[----:B-----5:R1:W-:Y:S04]  /*1360*/  STL [R1+0x3f8], R29 ;  /* 0x0003f81d01007387 */ /* 0x0203e80000100800 */
[----:B-1----:R-:W5:Y:S04]  /*1370*/  LDL.LU R29, [R1+0x28] ;  /* 0x00002800011d7983 */ /* 0x002f680000300800 */
[----:B------:R-:W-:Y:S04]  /*1380*/  STL [R1+0x48], R4 ;  /* 0x0000480401007387 */ /* 0x000fe80000100800 */
[----:B------:R1:W-:Y:S04]  /*1390*/  STL [R1+0x3f4], R6 ;  /* 0x0003f40601007387 */ /* 0x0003e80000100800 */
[----:B-1----:R1:W4:Y:S02]  /*13a0*/  LDG.E.U16 R6, [R12.64] ;  /* 0x000000040c067981 */ /* 0x002324000c1e1500 */
[----:B-1----:R-:W-:-:S04]  /*13b0*/  LEA R12, P0, R23, R2, 0x1 ;  /* 0x00000002170c7211 */ /* 0x002fc800078008ff */
[----:B------:R-:W-:Y:S02]  /*13c0*/  LEA.HI.X.SX32 R13, R23, R0, 0x1, P0 ;  /* 0x00000000170d7211 */ /* 0x000fe400000f0eff */
[----:B0-----:R-:W-:-:S04]  /*13d0*/  LEA R14, P0, R25, R2, 0x1 ;  /* 0x00000002190e7211 */ /* 0x001fc800078008ff */
[----:B------:R3:W5:Y:S01]  /*13e0*/  LDG.E.U16 R13, [R12.64] ;  /* 0x000000040c0d7981 */ /* 0x000762000c1e1500 */
[----:B------:R-:W-:-:S06]  /*13f0*/  LEA.HI.X.SX32 R15, R25, R0, 0x1, P0 ;  /* 0x00000000190f7211 */ /* 0x000fcc00000f0eff */
[----:B------:R0:W5:Y:S01]  /*1400*/  LDG.E.U16 R15, [R14.64] ;  /* 0x000000040e0f7981 */ /* 0x000162000c1e1500 */
[----:B------:R-:W-:-:S04]  /*1410*/  IMAD R4, R26, 0x2, R4 ;  /* 0x000000021a047824 */ /* 0x000fc800078e0204 */
[----:B------:R-:W-:-:S05]  /*1420*/  IMAD R18, R26, 0x2, R4 ;  /* 0x000000021a127824 */ /* 0x000fca00078e0204 */
[----:B------:R-:W-:Y:S01]  /*1430*/  LEA R23, R26, R18, 0x1 ;  /* 0x000000121a177211 */ /* 0x000fe200078e08ff */
[----:B--2---:R1:W-:Y:S04]  /*1440*/  STL [R1+0x120], R24 ;  /* 0x0001201801007387 */ /* 0x0043e80000100800 */
[----:B-1----:R-:W2:Y:S04]  /*1450*/  LDL.LU R24, [R1+0x1c] ;  /* 0x00001c0001187983 */ /* 0x002ea80000300800 */
[----:B------:R1:W-:Y:S04]  /*1460*/  STL [R1+0xa0], R4 ;  /* 0x0000a00401007387 */ /* 0x0003e80000100800 */
[----:B-1----:R-:W2:Y:S04]  /*1470*/  LDL.LU R4, [R1+0x44] ;  /* 0x0000440001047983 */ /* 0x002ea80000300800 */
[----:B------:R-:W2:Y:S01]  /*1480*/  LDL.LU R27, [R1+0x14] ;  /* 0x00001400011b7983 */ /* 0x000ea20000300800 */
[----:B---3--:R-:W-:-:S03]  /*1490*/  LEA R12, P0, R8, R2, 0x1 ;  /* 0x00000002080c7211 */ /* 0x008fc600078008ff */
[----:B----4-:R1:W-:Y:S04]  /*14a0*/  STL [R1+0x3f0], R6 ;  /* 0x0003f00601007387 */ /* 0x0103e80000100800 */
[----:B------:R-:W-:Y:S04]  /*14b0*/  STL [R1+0x11c], R17 ;  /* 0x00011c1101007387 */ /* 0x000fe80000100800 */
[----:B------:R3:W-:Y:S01]  /*14c0*/  STL [R1+0x3ec], R16 ;  /* 0x0003ec1001007387 */ /* 0x0007e20000100800 */
[----:B-1----:R-:W-:-:S05]  /*14d0*/  IMAD R6, R26, 0x2, R23 ;  /* 0x000000021a067824 */ /* 0x002fca00078e0217 */
[----:B------:R1:W-:Y:S01]  /*14e0*/  STL [R1+0x50], R6 ;  /* 0x0000500601007387 */ /* 0x0003e20000100800 */
[----:B---3--:R-:W-:-:S03]  /*14f0*/  LEA R16, P1, R28, R2, 0x1 ;  /* 0x000000021c107211 */ /* 0x008fc600078208ff */
[----:B------:R-:W3:Y:S01]  /*1500*/  LDL.LU R25, [R1+0x10] ;  /* 0x0000100001197983 */ /* 0x000ee20000300800 */
[----:B------:R-:W-:Y:S01]  /*1510*/  LEA.HI.X.SX32 R17, R28, R0, 0x1, P1 ;  /* 0x000000001c117211 */ /* 0x000fe200008f0eff */
[----:B-1----:R-:W-:-:S05]  /*1520*/  IMAD R6, R26, 0x2, R6 ;  /* 0x000000021a067824 */ /* 0x002fca00078e0206 */
[----:B------:R1:W4:Y:S04]  /*1530*/  LDG.E.U16 R17, [R16.64] ;  /* 0x0000000410117981 */ /* 0x000328000c1e1500 */
[----:B------:R0:W-:Y:S01]  /*1540*/  STL [R1+0x9c], R6 ;  /* 0x00009c0601007387 */ /* 0x0001e20000100800 */
[----:B------:R-:W-:-:S03]  /*1550*/  LEA R28, R26, R6, 0x1 ;  /* 0x000000061a1c7211 */ /* 0x000fc600078e08ff */
[----:B-----5:R5:W-:Y:S04]  /*1560*/  STL [R1+0x3e8], R13 ;  /* 0x0003e80d01007387 */ /* 0x020be80000100800 */
[----:B0-----:R-:W3:Y:S01]  /*1570*/  LDL.LU R6, [R1+0x18] ;  /* 0x0000180001067983 */ /* 0x001ee20000300800 */
[----:B-----5:R-:W-:Y:S02]  /*1580*/  LEA.HI.X.SX32 R13, R8, R0, 0x1, P0 ;  /* 0x00000000080d7211 */ /* 0x020fe400000f0eff */
[C---:B------:R-:W-:Y:S01]  /*1590*/  LEA R14, P0, R5.reuse, R2, 0x1 ;  /* 0x00000002050e7211 */ /* 0x040fe200078008ff */
[----:B------:R-:W5:Y:S04]  /*15a0*/  LDL.LU R8, [R1+0x126c] ;  /* 0x00126c0001087983 */ /* 0x000f680000300800 */
[----:B------:R-:W-:Y:S04]  /*15b0*/  STL [R1+0x34], R28 ;  /* 0x0000341c01007387 */ /* 0x000fe80000100800 */
[----:B------:R2:W3:Y:S04]  /*15c0*/  LDG.E.U16 R13, [R12.64] ;  /* 0x000000040c0d7981 */ /* 0x0004e8000c1e1500 */
[----:B------:R0:W-:Y:S02]  /*15d0*/  STL [R1+0x3e4], R15 ;  /* 0x0003e40f01007387 */ /* 0x0001e40000100800 */
[----:B0-----:R-:W-:-:S06]  /*15e0*/  LEA.HI.X.SX32 R15, R5, R0, 0x1, P0 ;  /* 0x00000000050f7211 */ /* 0x001fcc00000f0eff */
[----:B------:R-:W5:Y:S01]  /*15f0*/  LDG.E.U16 R15, [R14.64] ;  /* 0x000000040e0f7981 */ /* 0x000f62000c1e1500 */
[----:B------:R-:W-:-:S05]  /*1600*/  IMAD R28, R26, 0x2, R28 ;  /* 0x000000021a1c7824 */ /* 0x000fca00078e021c */
[----:B------:R0:W-:Y:S02]  /*1610*/  STL [R1+0x2c], R28 ;  /* 0x00002c1c01007387 */ /* 0x0001e40000100800 */
[----:B0-----:R-:W-:Y:S01]  /*1620*/  IMAD R28, R26, 0x2, R28 ;  /* 0x000000021a1c7824 */ /* 0x001fe200078e021c */
[CC--:B-1----:R-:W-:Y:S02]  /*1630*/  LEA R16, P1, R29.reuse, R2.reuse, 0x1 ;  /* 0x000000021d107211 */ /* 0x0c2fe400078208ff */
[----:B--2---:R-:W-:Y:S01]  /*1640*/  LEA R12, P0, R24, R2, 0x1 ;  /* 0x00000002180c7211 */ /* 0x004fe200078008ff */
[----:B----4-:R0:W-:Y:S04]  /*1650*/  STL [R1+0x118], R17 ;  /* 0x0001181101007387 */ /* 0x0101e80000100800 */
[----:B------:R-:W2:Y:S04]  /*1660*/  LDL.LU R5, [R1+0x1268] ;  /* 0x0012680001057983 */ /* 0x000ea80000300800 */
[----:B------:R1:W-:Y:S01]  /*1670*/  STL [R1+0x40], R28 ;  /* 0x0000401c01007387 */ /* 0x0003e20000100800 */
[----:B0-----:R-:W-:-:S02]  /*1680*/  LEA.HI.X.SX32 R17, R29, R0, 0x1, P1 ;  /* 0x000000001d117211 */ /* 0x001fc400008f0eff */
[----:B-1----:R-:W-:Y:S01]  /*1690*/  LEA R28, R26, R28, 0x1 ;  /* 0x0000001c1a1c7211 */ /* 0x002fe200078e08ff */
[----:B---3--:R0:W-:Y:S04]  /*16a0*/  STL [R1+0x3dc], R13 ;  /* 0x0003dc0d01007387 */ /* 0x0081e80000100800 */
[----:B------:R1:W-:Y:S04]  /*16b0*/  STL [R1+0x98], R28 ;  /* 0x0000981c01007387 */ /* 0x0003e80000100800 */
[----:B------:R-:W3:Y:S01]  /*16c0*/  LDL.LU R29, [R1+0xc] ;  /* 0x00000c00011d7983 */ /* 0x000ee20000300800 */
[----:B0-----:R-:W-:-:S03]  /*16d0*/  LEA.HI.X.SX32 R13, R24, R0, 0x1, P0 ;  /* 0x00000000180d7211 */ /* 0x001fc600000f0eff */
[----:B------:R-:W4:Y:S01]  /*16e0*/  LDL.LU R24, [R1+0x1264] ;  /* 0x0012640001187983 */ /* 0x000f220000300800 */
[----:B-1----:R-:W-:-:S03]  /*16f0*/  IMAD R28, R26, 0x2, R28 ;  /* 0x000000021a1c7824 */ /* 0x002fc600078e021c */
[----:B------:R0:W2:Y:S04]  /*1700*/  LDG.E.U16 R13, [R12.64] ;  /* 0x000000040c0d7981 */ /* 0x0000a8000c1e1500 */
[----:B------:R-:W-:Y:S04]  /*1710*/  STL [R1+0x28], R28 ;  /* 0x0000281c01007387 */ /* 0x000fe80000100800 */
[----:B-----5:R1:W-:Y:S04]  /*1720*/  STL [R1+0x3d8], R15 ;  /* 0x0003d80f01007387 */ /* 0x0203e80000100800 */
[----:B-1----:R1:W5:Y:S01]  /*1730*/  LDG.E.U16 R15, [R16.64] ;  /* 0x00000004100f7981 */ /* 0x002362000c1e1500 */
[----:B------:R-:W-:-:S05]  /*1740*/  IMAD R14, R26, 0x2, R28 ;  /* 0x000000021a0e7824 */ /* 0x000fca00078e021c */
[----:B------:R0:W-:Y:S01]  /*1750*/  STL [R1+0x24], R14 ;  /* 0x0000240e01007387 */ /* 0x0001e20000100800 */
[----:B------:R-:W-:Y:S02]  /*1760*/  LEA R28, R26, R14, 0x1 ;  /* 0x0000000e1a1c7211 */ /* 0x000fe400078e08ff */
[----:B-1----:R-:W-:-:S04]  /*1770*/  LEA R16, P0, R4, R2, 0x1 ;  /* 0x0000000204107211 */ /* 0x002fc800078008ff */
[----:B------:R-:W-:Y:S02]  /*1780*/  LEA.HI.X.SX32 R17, R4, R0, 0x1, P0 ;  /* 0x0000000004117211 */ /* 0x000fe400000f0eff */
[-C--:B0-----:R-:W-:Y:S02]  /*1790*/  LEA R14, P1, R27, R2.reuse, 0x1 ;  /* 0x000000021b0e7211 */ /* 0x081fe400078208ff */
[----:B------:R-:W-:Y:S02]  /*17a0*/  LEA R12, P0, R25, R2, 0x1 ;  /* 0x00000002190c7211 */ /* 0x000fe400078008ff */
[----:B------:R0:W3:Y:S04]  /*17b0*/  LDG.E.U16 R17, [R16.64] ;  /* 0x0000000410117981 */ /* 0x0000e8000c1e1500 */
[----:B-----5:R1:W-:Y:S04]  /*17c0*/  STL [R1+0x114], R15 ;  /* 0x0001140f01007387 */ /* 0x0203e80000100800 */
[----:B------:R-:W5:Y:S04]  /*17d0*/  LDL.LU R4, [R1+0x1260] ;  /* 0x0012600001047983 */ /* 0x000f680000300800 */
[----:B------:R0:W-:Y:S01]  /*17e0*/  STL [R1+0x3c], R28 ;  /* 0x00003c1c01007387 */ /* 0x0001e20000100800 */
[----:B-1----:R-:W-:-:S03]  /*17f0*/  LEA.HI.X.SX32 R15, R27, R0, 0x1, P1 ;  /* 0x000000001b0f7211 */ /* 0x002fc600008f0eff */
[----:B------:R-:W4:Y:S04]  /*1800*/  LDL.LU R27, [R1+0x125c] ;  /* 0x00125c00011b7983 */ /* 0x000f280000300800 */
[----:B--2---:R1:W-:Y:S01]  /*1810*/  STL [R1+0x3d0], R13 ;  /* 0x0003d00d01007387 */ /* 0x0043e20000100800 */
[----:B0-----:R-:W-:-:S03]  /*1820*/  IMAD R28, R26, 0x2, R28 ;  /* 0x000000021a1c7824 */ /* 0x001fc600078e021c */
[----:B------:R4:W2:Y:S04]  /*1830*/  LDG.E.U16 R15, [R14.64] ;  /* 0x000000040e0f7981 */ /* 0x0008a8000c1e1500 */
[----:B------:R0:W-:Y:S01]  /*1840*/  STL [R1+0x94], R28 ;  /* 0x0000941c01007387 */ /* 0x0001e20000100800 */
[----:B-1----:R-:W-:-:S03]  /*1850*/  LEA.HI.X.SX32 R13, R25, R0, 0x1, P0 ;  /* 0x00000000190d7211 */ /* 0x002fc600000f0eff */
[----:B------:R-:W5:Y:S04]  /*1860*/  LDL.LU R25, [R1+0x1258] ;  /* 0x0012580001197983 */ /* 0x000f680000300800 */
[----:B------:R5:W5:Y:S01]  /*1870*/  LDG.E.U16 R13, [R12.64] ;  /* 0x000000040c0d7981 */ /* 0x000b62000c1e1500 */
[----:B0-----:R-:W-:Y:S01]  /*1880*/  IMAD R28, R26, 0x2, R28 ;  /* 0x000000021a1c7824 */ /* 0x001fe200078e021c */
[----:B------:R-:W-:-:S04]  /*1890*/  LEA R16, P0, R6, R2, 0x1 ;  /* 0x0000000206107211 */ /* 0x000fc800078008ff */
[----:B------:R0:W-:Y:S04]  /*18a0*/  STL [R1+0x20], R28 ;  /* 0x0000201c01007387 */ /* 0x0001e80000100800 */
[----:B---3--:R1:W-:Y:S01]  /*18b0*/  STL [R1+0x3cc], R17 ;  /* 0x0003cc1101007387 */ /* 0x0083e20000100800 */
[----:B0-----:R-:W-:Y:S02]  /*18c0*/  LEA R28, R26, R28, 0x1 ;  /* 0x0000001c1a1c7211 */ /* 0x001fe400078e08ff */
[----:B-1----:R-:W-:-:S03]  /*18d0*/  LEA.HI.X.SX32 R17, R6, R0, 0x1, P0 ;  /* 0x0000000006117211 */ /* 0x002fc600000f0eff */
[----:B------:R0:W-:Y:S04]  /*18e0*/  STL [R1+0x1c], R28 ;  /* 0x00001c1c01007387 */ /* 0x0001e80000100800 */
[----:B------:R-:W3:Y:S01]  /*18f0*/  LDG.E.U16 R17, [R16.64] ;  /* 0x0000000410117981 */ /* 0x000ee2000c1e1500 */
[----:B0-----:R-:W-:-:S04]  /*1900*/  IMAD R28, R26, 0x2, R28 ;  /* 0x000000021a1c7824 */ /* 0x001fc800078e021c */
[----:B------:R-:W-:-:S05]  /*1910*/  IMAD R6, R26, 0x2, R28 ;  /* 0x000000021a067824 */ /* 0x000fca00078e021c */
[----:B------:R-:W-:Y:S02]  /*1920*/  LEA R26, R26, R6, 0x1 ;  /* 0x000000061a1a7211 */ /* 0x000fe400078e08ff */
[-C--:B----4-:R-:W-:Y:S01]  /*1930*/  LEA R14, P1, R27, R2.reuse, 0x1 ;  /* 0x000000021b0e7211 */ /* 0x090fe200078208ff */
[----:B--2---:R0:W-:Y:S01]  /*1940*/  STL [R1+0x110], R15 ;  /* 0x0001100f01007387 */ /* 0x0041e20000100800 */
[----:B-----5:R-:W-:Y:S02]  /*1950*/  LEA R12, P0, R25, R2, 0x1 ;  /* 0x00000002190c7211 */ /* 0x020fe400078008ff */
[-C--:B0-----:R-:W-:Y:S01]  /*1960*/  LEA.HI.X.SX32 R15, R27, R0.reuse, 0x1, P1 ;  /* 0x000000001b0f7211 */ /* 0x081fe200008f0eff */
[----:B------:R0:W-:Y:S04]  /*1970*/  STL [R1+0x3c8], R13 ;  /* 0x0003c80d01007387 */ /* 0x0001e80000100800 */
[----:B------:R1:W2:Y:S01]  /*1980*/  LDG.E.U16 R27, [R14.64] ;  /* 0x000000040e1b7981 */ /* 0x0002a2000c1e1500 */
[----:B0-----:R-:W-:-:S02]  /*1990*/  LEA.HI.X.SX32 R13, R25, R0, 0x1, P0 ;  /* 0x00000000190d7211 */ /* 0x001fc400000f0eff */
[----:B-1----:R-:W-:-:S04]  /*19a0*/  LEA R14, P0, R29, R2, 0x1 ;  /* 0x000000021d0e7211 */ /* 0x002fc800078008ff */
[----:B------:R-:W-:Y:S02]  /*19b0*/  LEA.HI.X.SX32 R15, R29, R0, 0x1, P0 ;  /* 0x000000001d0f7211 */ /* 0x000fe400000f0eff */
[----:B------:R0:W4:Y:S04]  /*19c0*/  LDG.E.U16 R29, [R12.64] ;  /* 0x000000040c1d7981 */ /* 0x000128000c1e1500 */
[----:B------:R1:W-:Y:S04]  /*19d0*/  STL [R1+0x90], R6 ;  /* 0x0000900601007387 */ /* 0x0003e80000100800 */
[----:B-1----:R-:W5:Y:S01]  /*19e0*/  LDL.LU R6, [R1+0x1254] ;  /* 0x0012540001067983 */ /* 0x002f620000300800 */
[----:B------:R-:W-:-:S03]  /*19f0*/  IMAD.MOV.U32 R25, RZ, RZ, c[0x0][0x198] ;  /* 0x00006600ff197624 */ /* 0x000fc600078e00ff */
[----:B------:R1:W-:Y:S02]  /*1a00*/  STL [R1+0x14], R26 ;  /* 0x0000141a01007387 */ /* 0x0003e40000100800 */
[----:B-1----:R-:W-:-:S05]  /*1a10*/  IMAD R26, R25, 0x2, R26 ;  /* 0x00000002191a7824 */ /* 0x002fca00078e021a */
[----:B------:R1:W-:Y:S04]  /*1a20*/  STL [R1+0x10], R26 ;  /* 0x0000101a01007387 */ /* 0x0003e80000100800 */
[----:B---3--:R-:W-:Y:S01]  /*1a30*/  STL [R1+0x3c0], R17 ;  /* 0x0003c01101007387 */ /* 0x008fe20000100800 */
[----:B-1----:R-:W-:Y:S02]  /*1a40*/  LEA R26, R25, R26, 0x1 ;  /* 0x0000001a191a7211 */ /* 0x002fe400078e08ff */
[----:B0-----:R-:W-:-:S04]  /*1a50*/  LEA R12, P0, R4, R2, 0x1 ;  /* 0x00000002040c7211 */ /* 0x001fc800078008ff */
[----:B------:R-:W-:Y:S01]  /*1a60*/  LEA.HI.X.SX32 R13, R4, R0, 0x1, P0 ;  /* 0x00000000040d7211 */ /* 0x000fe200000f0eff */
[----:B--2---:R0:W-:Y:S02]  /*1a70*/  STL [R1+0x10c], R27 ;  /* 0x00010c1b01007387 */ /* 0x0041e40000100800 */
[----:B0-----:R-:W-:-:S05]  /*1a80*/  IMAD R27, R25, 0x2, R26 ;  /* 0x00000002191b7824 */ /* 0x001fca00078e021a */
[----:B------:R-:W-:Y:S04]  /*1a90*/  STL [R1+0x8c], R27 ;  /* 0x00008c1b01007387 */ /* 0x000fe80000100800 */
[----:B----4-:R0:W-:Y:S04]  /*1aa0*/  STL [R1+0x3bc], R29 ;  /* 0x0003bc1d01007387 */ /* 0x0101e80000100800 */
[----:B0-----:R0:W2:Y:S01]  /*1ab0*/  LDG.E.U16 R29, [R14.64] ;  /* 0x000000040e1d7981 */ /* 0x0010a2000c1e1500 */
[----:B-----5:R-:W-:Y:S01]  /*1ac0*/  LEA R16, P1, R6, R2, 0x1 ;  /* 0x0000000206107211 */ /* 0x020fe200078208ff */
[----:B------:R-:W-:-:S03]  /*1ad0*/  IMAD R27, R25, 0x2, R27 ;  /* 0x00000002191b7824 */ /* 0x000fc600078e021b */
[----:B------:R-:W-:Y:S02]  /*1ae0*/  LEA.HI.X.SX32 R17, R6, R0, 0x1, P1 ;  /* 0x0000000006117211 */ /* 0x000fe400008f0eff */
[----:B------:R1:W-:Y:S01]  /*1af0*/  STL [R1+0xc], R27 ;  /* 0x00000c1b01007387 */ /* 0x0003e20000100800 */
[----:B------:R-:W-:-:S03]  /*1b00*/  LEA R6, R25, R27, 0x1 ;  /* 0x0000001b19067211 */ /* 0x000fc600078e08ff */
[----:B-1----:R1:W3:Y:S04]  /*1b10*/  LDG.E.U16 R27, [R16.64] ;  /* 0x00000004101b7981 */ /* 0x0022e8000c1e1500 */
[----:B-1----:R1:W4:Y:S04]  /*1b20*/  LDG.E.U16 R16, [R12.64] ;  /* 0x000000040c107981 */ /* 0x002328000c1e1500 */
[----:B------:R5:W-:Y:S02]  /*1b30*/  STL [R1+0x8], R6 ;  /* 0x0000080601007387 */ /* 0x000be40000100800 */
[----:B-----5:R-:W-:-:S05]  /*1b40*/  IMAD R6, R25, 0x2, R6 ;  /* 0x0000000219067824 */ /* 0x020fca00078e0206 */
[----:B------:R5:W-:Y:S01]  /*1b50*/  STL [R1+0x30], R6 ;  /* 0x0000300601007387 */ /* 0x000be20000100800 */
[-C--:B0-----:R-:W-:Y:S01]  /*1b60*/  LEA R14, P0, R24, R2.reuse, 0x1 ;  /* 0x00000002180e7211 */ /* 0x081fe200078008ff */
[----:B-----5:R-:W-:Y:S01]  /*1b70*/  IMAD R6, R25, 0x2, R6 ;  /* 0x0000000219067824 */ /* 0x020fe200078e0206 */
[----:B------:R-:W-:-:S04]  /*1b80*/  LEA R4, P1, R5, R2, 0x1 ;  /* 0x0000000205047211 */ /* 0x000fc800078208ff */
[----:B------:R0:W-:Y:S01]  /*1b90*/  STL [R1+0x88], R6 ;  /* 0x0000880601007387 */ /* 0x0001e20000100800 */
[-C--:B------:R-:W-:Y:S02]  /*1ba0*/  LEA.HI.X.SX32 R15, R24, R0.reuse, 0x1, P0 ;  /* 0x00000000180f7211 */ /* 0x080fe400000f0eff */
[----:B------:R-:W-:Y:S02]  /*1bb0*/  LEA.HI.X.SX32 R5, R5, R0, 0x1, P1 ;  /* 0x0000000005057211 */ /* 0x000fe400008f0eff */
[----:B0-----:R-:W-:Y:S01]  /*1bc0*/  LEA R6, R25, R6, 0x1 ;  /* 0x0000000619067211 */ /* 0x001fe200078e08ff */
[----:B------:R0:W5:Y:S01]  /*1bd0*/  LDG.E.U16 R17, [R14.64] ;  /* 0x000000040e117981 */ /* 0x000162000c1e1500 */
[----:B-1----:R-:W-:-:S03]  /*1be0*/  LEA R12, P0, R8, R2, 0x1 ;  /* 0x00000002080c7211 */ /* 0x002fc600078008ff */
[----:B------:R-:W-:Y:S01]  /*1bf0*/  STL [R1], R6 ;  /* 0x0000000601007387 */ /* 0x000fe20000100800 */
[----:B------:R-:W-:-:S03]  /*1c00*/  LEA.HI.X.SX32 R13, R8, R0, 0x1, P0 ;  /* 0x00000000080d7211 */ /* 0x000fc600000f0eff */
[----:B------:R1:W5:Y:S02]  /*1c10*/  LDG.E.U16 R8, [R4.64] ;  /* 0x0000000404087981 */ /* 0x000364000c1e1500 */
[----:B-1----:R-:W-:-:S04]  /*1c20*/  LEA R4, P0, R11, R2, 0x1 ;  /* 0x000000020b047211 */ /* 0x002fc800078008ff */
[----:B------:R-:W-:Y:S02]  /*1c30*/  LEA.HI.X.SX32 R5, R11, R0, 0x1, P0 ;  /* 0x000000000b057211 */ /* 0x000fe400000f0eff */
[----:B------:R1:W5:Y:S01]  /*1c40*/  LDG.E.U16 R11, [R12.64] ;  /* 0x000000040c0b7981 */ /* 0x000362000c1e1500 */
[----:B------:R-:W-:Y:S01]  /*1c50*/  IMAD.MOV.U32 R24, RZ, RZ, R26 ;  /* 0x000000ffff187224 */ /* 0x000fe200078e001a */
[----:B0-----:R-:W-:-:S04]  /*1c60*/  LEA R14, P1, R3, R2, 0x1 ;  /* 0x00000002030e7211 */ /* 0x001fc800078208ff */
[----:B------:R-:W-:Y:S02]  /*1c70*/  LEA.HI.X.SX32 R15, R3, R0, 0x1, P1 ;  /* 0x00000000030f7211 */ /* 0x000fe400008f0eff */
[----:B-1----:R-:W-:-:S04]  /*1c80*/  LEA R12, P0, R10, R2, 0x1 ;  /* 0x000000020a0c7211 */ /* 0x002fc800078008ff */
[----:B------:R-:W-:Y:S01]  /*1c90*/  LEA.HI.X.SX32 R13, R10, R0, 0x1, P0 ;  /* 0x000000000a0d7211 */ /* 0x000fe200000f0eff */
[----:B--2---:R0:W-:Y:S02]  /*1ca0*/  STL [R1+0x3b8], R29 ;  /* 0x0003b81d01007387 */ /* 0x0041e40000100800 */
[----:B0-----:R-:W-:-:S05]  /*1cb0*/  IMAD R29, R25, 0x2, R6 ;  /* 0x00000002191d7824 */ /* 0x001fca00078e0206 */
[C---:B------:R-:W-:Y:S01]  /*1cc0*/  LEA R6, R25.reuse, R29, 0x1 ;  /* 0x0000001d19067211 */ /* 0x040fe200078e08ff */
[----:B------:R0:W-:Y:S04]  /*1cd0*/  STL [R1+0x1248], R29 ;  /* 0x0012481d01007387 */ /* 0x0001e80000100800 */
[----:B------:R-:W-:-:S05]  /*1ce0*/  IMAD R6, R25, 0x2, R6 ;  /* 0x0000000219067824 */ /* 0x000fca00078e0206 */
[----:B------:R-:W-:Y:S04]  /*1cf0*/  STL [R1+0x84], R6 ;  /* 0x0000840601007387 */ /* 0x000fe80000100800 */
[----:B---3--:R1:W-:Y:S04]  /*1d00*/  STL [R1+0x108], R27 ;  /* 0x0001081b01007387 */ /* 0x0083e80000100800 */
[----:B0-----:R0:W2:Y:S01]  /*1d10*/  LDG.E.U16 R29, [R4.64] ;  /* 0x00000004041d7981 */ /* 0x0010a2000c1e1500 */
[----:B-1----:R-:W-:-:S05]  /*1d20*/  IMAD R27, R25, 0x2, R6 ;  /* 0x00000002191b7824 */ /* 0x002fca00078e0206 */
[----:B------:R-:W-:Y:S01]  /*1d30*/  LEA R26, R25, R27, 0x1 ;  /* 0x0000001b191a7211 */ /* 0x000fe200078e08ff */
[----:B------:R1:W-:Y:S04]  /*1d40*/  STL [R1+0x123c], R27 ;  /* 0x00123c1b01007387 */ /* 0x0003e80000100800 */
[----:B----4-:R3:W-:Y:S04]  /*1d50*/  STL [R1+0x3b4], R16 ;  /* 0x0003b41001007387 */ /* 0x0107e80000100800 */
[----:B------:R-:W-:Y:S04]  /*1d60*/  STL [R1+0x1240], R26 ;  /* 0x0012401a01007387 */ /* 0x000fe80000100800 */
[----:B-1----:R1:W4:Y:S01]  /*1d70*/  LDG.E.U16 R27, [R14.64] ;  /* 0x000000040e1b7981 */ /* 0x002322000c1e1500 */
[----:B---3--:R-:W-:-:S02]  /*1d80*/  IMAD.MOV.U32 R16, RZ, RZ, R28 ;  /* 0x000000ffff107224 */ /* 0x008fc400078e001c */
[----:B------:R-:W-:-:S05]  /*1d90*/  IMAD R28, R25, 0x2, R26 ;  /* 0x00000002191c7824 */ /* 0x000fca00078e021a */
[----:B------:R-:W-:Y:S01]  /*1da0*/  LEA R3, R25, R28, 0x1 ;  /* 0x0000001c19037211 */ /* 0x000fe200078e08ff */
[----:B------:R3:W-:Y:S04]  /*1db0*/  STL [R1+0x1244], R28 ;  /* 0x0012441c01007387 */ /* 0x0007e80000100800 */
[----:B---3--:R3:W4:Y:S01]  /*1dc0*/  LDG.E.U16 R28, [R12.64] ;  /* 0x000000040c1c7981 */ /* 0x008722000c1e1500 */
[-C--:B0-----:R-:W-:Y:S02]  /*1dd0*/  LEA R4, P1, R9, R2.reuse, 0x1 ;  /* 0x0000000209047211 */ /* 0x081fe400078208ff */
[----:B------:R-:W-:Y:S02]  /*1de0*/  LEA R6, P0, R7, R2, 0x1 ;  /* 0x0000000207067211 */ /* 0x000fe400078008ff */
[-C--:B------:R-:W-:Y:S01]  /*1df0*/  LEA.HI.X.SX32 R5, R9, R0.reuse, 0x1, P1 ;  /* 0x0000000009057211 */ /* 0x080fe200008f0eff */
[----:B-----5:R0:W-:Y:S01]  /*1e00*/  STL [R1+0x3b0], R17 ;  /* 0x0003b01101007387 */ /* 0x0201e20000100800 */
[----:B------:R-:W-:-:S03]  /*1e10*/  LEA.HI.X.SX32 R7, R7, R0, 0x1, P0 ;  /* 0x0000000007077211 */ /* 0x000fc600000f0eff */
[----:B-1----:R1:W5:Y:S04]  /*1e20*/  LDG.E.U16 R15, [R4.64] ;  /* 0x00000004040f7981 */ /* 0x002368000c1e1500 */
[----:B------:R1:W5:Y:S04]  /*1e30*/  LDG.E.U16 R14, [R6.64] ;  /* 0x00000004060e7981 */ /* 0x000368000c1e1500 */
[----:B0-----:R-:W5:Y:S04]  /*1e40*/  LDL.LU R17, [R1+0x48] ;  /* 0x0000480001117983 */ /* 0x001f680000300800 */
[----:B------:R-:W-:Y:S04]  /*1e50*/  STL [R1+0x80], R3 ;  /* 0x0000800301007387 */ /* 0x000fe80000100800 */
[----:B------:R-:W-:Y:S04]  /*1e60*/  STL [R1+0x104], R8 ;  /* 0x0001040801007387 */ /* 0x000fe80000100800 */
[----:B------:R0:W-:Y:S02]  /*1e70*/  STL [R1+0x3ac], R11 ;  /* 0x0003ac0b01007387 */ /* 0x0001e40000100800 */
[----:B0-----:R-:W-:Y:S01]  /*1e80*/  IMAD R11, R25, 0x2, R3 ;  /* 0x00000002190b7824 */ /* 0x001fe200078e0203 */
[----:B------:R-:W-:-:S03]  /*1e90*/  LEA R8, P0, R21, R2, 0x1 ;  /* 0x0000000215087211 */ /* 0x000fc600078008ff */
[----:B------:R-:W-:Y:S01]  /*1ea0*/  IMAD R10, R25, 0x2, R11 ;  /* 0x00000002190a7824 */ /* 0x000fe200078e020b */
[----:B------:R-:W-:Y:S01]  /*1eb0*/  STL [R1+0x124c], R11 ;  /* 0x00124c0b01007387 */ /* 0x000fe20000100800 */
[----:B------:R-:W-:-:S03]  /*1ec0*/  LEA.HI.X.SX32 R9, R21, R0, 0x1, P0 ;  /* 0x0000000015097211 */ /* 0x000fc600000f0eff */
[----:B------:R-:W-:Y:S02]  /*1ed0*/  LEA R25, R25, R10, 0x1 ;  /* 0x0000000a19197211 */ /* 0x000fe400078e08ff */
[-C--:B-1----:R-:W-:Y:S01]  /*1ee0*/  LEA R6, P0, R22, R2.reuse, 0x1 ;  /* 0x0000000216067211 */ /* 0x082fe200078008ff */
[----:B------:R0:W5:Y:S01]  /*1ef0*/  LDG.E.U16 R21, [R8.64] ;  /* 0x0000000408157981 */ /* 0x000162000c1e1500 */
[----:B------:R-:W-:Y:S02]  /*1f00*/  LEA R4, P1, R20, R2, 0x1 ;  /* 0x0000000214047211 */ /* 0x000fe400078208ff */
[-C--:B------:R-:W-:Y:S02]  /*1f10*/  LEA.HI.X.SX32 R7, R22, R0.reuse, 0x1, P0 ;  /* 0x0000000016077211 */ /* 0x080fe400000f0eff */
[----:B------:R-:W-:Y:S02]  /*1f20*/  LEA.HI.X.SX32 R5, R20, R0, 0x1, P1 ;  /* 0x0000000014057211 */ /* 0x000fe400008f0eff */
[----:B---3--:R-:W-:-:S04]  /*1f30*/  LEA R12, P0, R19, R2, 0x1 ;  /* 0x00000002130c7211 */ /* 0x008fc800078008ff */
[----:B------:R-:W-:-:S05]  /*1f40*/  LEA.HI.X.SX32 R13, R19, R0, 0x1, P0 ;  /* 0x00000000130d7211 */ /* 0x000fca00000f0eff */
[----:B------:R1:W3:Y:S04]  /*1f50*/  LDG.E.U16 R19, [R12.64] ;  /* 0x000000040c137981 */ /* 0x0002e8000c1e1500 */
[----:B--2---:R-:W-:Y:S04]  /*1f60*/  STL [R1+0x3a8], R29 ;  /* 0x0003a81d01007387 */ /* 0x004fe80000100800 */
[----:B------:R-:W2:Y:S04]  /*1f70*/  LDL.LU R3, [R1+0x50] ;  /* 0x0000500001037983 */ /* 0x000ea80000300800 */
[----:B------:R-:W1:Y:S04]  /*1f80*/  LDL.LU R26, [R1+0x34] ;  /* 0x00003400011a7983 */ /* 0x000e680000300800 */
[----:B------:R0:W-:Y:S02]  /*1f90*/  STL [R1+0x1238], R10 ;  /* 0x0012380a01007387 */ /* 0x0001e40000100800 */
[----:B0-----:R-:W-:-:S02]  /*1fa0*/  IMAD.MOV.U32 R10, RZ, RZ, c[0x0][0x198] ;  /* 0x00006600ff0a7624 */ /* 0x001fc400078e00ff */
[----:B------:R-:W-:Y:S03]  /*1fb0*/  STL [R1+0x1250], R25 ;  /* 0x0012501901007387 */ /* 0x000fe60000100800 */
[C---:B------:R-:W-:Y:S01]  /*1fc0*/  LEA R11, R10.reuse, R25, 0x1 ;  /* 0x000000190a0b7211 */ /* 0x040fe200078e08ff */
[----:B----4-:R0:W-:Y:S04]  /*1fd0*/  STL [R1+0x100], R27 ;  /* 0x0001001b01007387 */ /* 0x0101e80000100800 */
[----:B------:R-:W-:Y:S04]  /*1fe0*/  STL [R1+0x78], R11 ;  /* 0x0000780b01007387 */ /* 0x000fe80000100800 */
[----:B------:R-:W4:Y:S04]  /*1ff0*/  LDL.LU R8, [R1+0x2c] ;  /* 0x00002c0001087983 */ /* 0x000f280000300800 */
[----:B0-----:R0:W3:Y:S04]  /*2000*/  LDG.E.U16 R27, [R6.64] ;  /* 0x00000004061b7981 */ /* 0x0010e8000c1e1500 */
[----:B------:R0:W-:Y:S04]  /*2010*/  STL [R1+0x3a4], R28 ;  /* 0x0003a41c01007387 */ /* 0x0001e80000100800 */
[----:B0-----:R0:W4:Y:S01]  /*2020*/  LDG.E.U16 R28, [R4.64] ;  /* 0x00000004041c7981 */ /* 0x001122000c1e1500 */
[----:B------:R-:W-:-:S03]  /*2030*/  IMAD R20, R10, 0x2, R11 ;  /* 0x000000020a147824 */ /* 0x000fc600078e020b */
[----:B------:R-:W4:Y:S01]  /*2040*/  LDL.LU R11, [R1+0x40] ;  /* 0x00004000010b7983 */ /* 0x000f220000300800 */
[----:B------:R-:W-:-:S04]  /*2050*/  IMAD R9, R10, 0x2, R20 ;  /* 0x000000020a097824 */ /* 0x000fc800078e0214 */
[C---:B------:R-:W-:Y:S01]  /*2060*/  IMAD R22, R10.reuse, 0x2, R9 ;  /* 0x000000020a167824 */ /* 0x040fe200078e0209 */
[----:B-----5:R-:W-:Y:S03]  /*2070*/  STL [R1+0xfc], R15 ;  /* 0x0000fc0f01007387 */ /* 0x020fe60000100800 */
[----:B0-----:R-:W-:Y:S01]  /*2080*/  IMAD R4, R10, 0x2, R22 ;  /* 0x000000020a047824 */ /* 0x001fe200078e0216 */
[----:B------:R0:W-:Y:S01]  /*2090*/  STL [R1+0x3a0], R14 ;  /* 0x0003a00e01007387 */ /* 0x0001e20000100800 */
[----:B------:R-:W-:Y:S02]  /*20a0*/  MOV R25, R16 ;  /* 0x0000001000197202 */ /* 0x000fe40000000f00 */
[----:B------:R-:W-:Y:S02]  /*20b0*/  LEA R6, P1, R18, R2, 0x1 ;  /* 0x0000000212067211 */ /* 0x000fe400078208ff */
[----:B------:R-:W-:-:S02]  /*20c0*/  LEA R5, R10, R4, 0x1 ;  /* 0x000000040a057211 */ /* 0x000fc400078e08ff */
[----:B0-----:R-:W-:-:S04]  /*20d0*/  LEA R14, P0, R17, R2, 0x1 ;  /* 0x00000002110e7211 */ /* 0x001fc800078008ff */
[----:B------:R-:W-:Y:S02]  /*20e0*/  LEA.HI.X.SX32 R15, R17, R0, 0x1, P0 ;  /* 0x00000000110f7211 */ /* 0x000fe400000f0eff */
[C---:B------:R-:W-:Y:S02]  /*20f0*/  LEA R16, P0, R23.reuse, R2, 0x1 ;  /* 0x0000000217107211 */ /* 0x040fe400078008ff */
[-C--:B------:R-:W-:Y:S02]  /*2100*/  LEA.HI.X.SX32 R7, R18, R0.reuse, 0x1, P1 ;  /* 0x0000000012077211 */ /* 0x080fe400008f0eff */
[----:B------:R-:W-:Y:S01]  /*2110*/  LEA.HI.X.SX32 R17, R23, R0, 0x1, P0 ;  /* 0x0000000017117211 */ /* 0x000fe200000f0eff */
[----:B------:R-:W-:Y:S01]  /*2120*/  IMAD R23, R10, 0x2, R5 ;  /* 0x000000020a177824 */ /* 0x000fe200078e0205 */
[----:B------:R2:W5:Y:S01]  /*2130*/  LDG.E.U16 R18, [R14.64] ;  /* 0x000000040e127981 */ /* 0x000562000c1e1500 */
[----:B------:R-:W-:-:S03]  /*2140*/  IMAD.MOV.U32 R29, RZ, RZ, R24 ;  /* 0x000000ffff1d7224 */ /* 0x000fc600078e0018 */
[----:B------:R-:W5:Y:S04]  /*2150*/  LDL.LU R24, [R1+0x28] ;  /* 0x0000280001187983 */ /* 0x000f680000300800 */
[----:B------:R0:W-:Y:S04]  /*2160*/  STL [R1+0x70], R4 ;  /* 0x0000700401007387 */ /* 0x0001e80000100800 */
[----:B------:R0:W-:Y:S04]  /*2170*/  STL [R1+0x39c], R21 ;  /* 0x00039c1501007387 */ /* 0x0001e80000100800 */
[----:B0-----:R0:W5:Y:S04]  /*2180*/  LDG.E.U16 R4, [R6.64] ;  /* 0x0000000406047981 */ /* 0x001168000c1e1500 */
[----:B------:R-:W5:Y:S01]  /*2190*/  LDL.LU R21, [R1+0x24] ;  /* 0x0000240001157983 */ /* 0x000f620000300800 */
[----:B0-----:R-:W-:-:S03]  /*21a0*/  LEA R6, R10, R23, 0x1 ;  /* 0x000000170a067211 */ /* 0x001fc600078e08ff */
[----:B------:R0:W5:Y:S01]  /*21b0*/  LDG.E.U16 R7, [R16.64] ;  /* 0x0000000410077981 */ /* 0x000162000c1e1500 */
[----:B--2---:R-:W-:-:S04]  /*21c0*/  LEA R14, P0, R3, R2, 0x1 ;  /* 0x00000002030e7211 */ /* 0x004fc800078008ff */
[----:B------:R-:W-:Y:S01]  /*21d0*/  LEA.HI.X.SX32 R15, R3, R0, 0x1, P0 ;  /* 0x00000000030f7211 */ /* 0x000fe200000f0eff */
[----:B------:R-:W-:Y:S01]  /*21e0*/  IMAD R3, R10, 0x2, R6 ;  /* 0x000000020a037824 */ /* 0x000fe200078e0206 */
[----:B-1----:R-:W-:-:S04]  /*21f0*/  LEA R12, P1, R26, R2, 0x1 ;  /* 0x000000021a0c7211 */ /* 0x002fc800078208ff */
[----:B------:R-:W-:Y:S01]  /*2200*/  LEA.HI.X.SX32 R13, R26, R0, 0x1, P1 ;  /* 0x000000001a0d7211 */ /* 0x000fe200008f0eff */
[----:B---3--:R1:W-:Y:S02]  /*2210*/  STL [R1+0x398], R27 ;  /* 0x0003981b01007387 */ /* 0x0083e40000100800 */
[----:B-1----:R-:W-:Y:S02]  /*2220*/  IMAD.MOV.U32 R27, RZ, RZ, R29 ;  /* 0x000000ffff1b7224 */ /* 0x002fe400078e001d */
[----:B------:R-:W2:Y:S04]  /*2230*/  LDL.LU R29, [R1+0x3c] ;  /* 0x00003c00011d7983 */ /* 0x000ea80000300800 */
[----:B----4-:R1:W-:Y:S04]  /*2240*/  STL [R1+0xf8], R28 ;  /* 0x0000f81c01007387 */ /* 0x0103e80000100800 */
[----:B-1----:R-:W3:Y:S04]  /*2250*/  LDL.LU R28, [R1+0x20] ;  /* 0x00002000011c7983 */ /* 0x002ee80000300800 */
[----:B------:R-:W-:Y:S04]  /*2260*/  STL [R1+0x7c], R3 ;  /* 0x00007c0301007387 */ /* 0x000fe80000100800 */
[----:B------:R-:W4:Y:S04]  /*2270*/  LDL.LU R26, [R1+0x1c] ;  /* 0x00001c00011a7983 */ /* 0x000f280000300800 */
[----:B------:R1:W-:Y:S04]  /*2280*/  STL [R1+0x394], R19 ;  /* 0x0003941301007387 */ /* 0x0003e80000100800 */
[----:B-1----:R1:W2:Y:S01]  /*2290*/  LDG.E.U16 R19, [R14.64] ;  /* 0x000000040e137981 */ /* 0x0022a2000c1e1500 */
[----:B0-----:R-:W-:Y:S01]  /*22a0*/  LEA R16, P0, R8, R2, 0x1 ;  /* 0x0000000208107211 */ /* 0x001fe200078008ff */
[----:B------:R-:W-:-:S03]  /*22b0*/  IMAD R3, R10, 0x2, R3 ;  /* 0x000000020a037824 */ /* 0x000fc600078e0203 */
[----:B------:R-:W-:Y:S02]  /*22c0*/  LEA.HI.X.SX32 R17, R8, R0, 0x1, P0 ;  /* 0x0000000008117211 */ /* 0x000fe400000f0eff */
[----:B------:R-:W-:Y:S01]  /*22d0*/  LEA R8, R10, R3, 0x1 ;  /* 0x000000030a087211 */ /* 0x000fe200078e08ff */
[----:B-----5:R0:W-:Y:S01]  /*22e0*/  STL [R1+0x390], R18 ;  /* 0x0003901201007387 */ /* 0x0201e20000100800 */
[----:B-1----:R-:W-:-:S03]  /*22f0*/  LEA R14, P0, R11, R2, 0x1 ;  /* 0x000000020b0e7211 */ /* 0x002fc600078008ff */
[----:B0-----:R0:W5:Y:S04]  /*2300*/  LDG.E.U16 R18, [R12.64] ;  /* 0x000000040c127981 */ /* 0x001168000c1e1500 */
[----:B------:R1:W-:Y:S04]  /*2310*/  STL [R1+0xf4], R4 ;  /* 0x0000f40401007387 */ /* 0x0003e80000100800 */
[----:B------:R0:W-:Y:S01]  /*2320*/  STL [R1+0x38c], R7 ;  /* 0x00038c0701007387 */ /* 0x0001e20000100800 */
[----:B-1----:R-:W-:Y:S01]  /*2330*/  IMAD.MOV.U32 R4, RZ, RZ, R25 ;  /* 0x000000ffff047224 */ /* 0x002fe200078e0019 */
[----:B0-----:R-:W-:-:S02]  /*2340*/  LEA R12, P1, R24, R2, 0x1 ;  /* 0x00000002180c7211 */ /* 0x001fc400078208ff */
[----:B------:R-:W3:Y:S01]  /*2350*/  LDL.LU R25, [R1+0x14] ;  /* 0x0000140001197983 */ /* 0x000ee20000300800 */
[----:B------:R-:W-:Y:S01]  /*2360*/  IMAD R7, R10, 0x2, R8 ;  /* 0x000000020a077824 */ /* 0x000fe200078e0208 */
[-C--:B------:R-:W-:Y:S02]  /*2370*/  LEA.HI.X.SX32 R15, R11, R0.reuse, 0x1, P0 ;  /* 0x000000000b0f7211 */ /* 0x080fe400000f0eff */
[----:B------:R-:W-:Y:S01]  /*2380*/  LEA.HI.X.SX32 R13, R24, R0, 0x1, P1 ;  /* 0x00000000180d7211 */ /* 0x000fe200008f0eff */
[----:B------:R0:W4:Y:S04]  /*2390*/  LDG.E.U16 R11, [R16.64] ;  /* 0x00000004100b7981 */ /* 0x000128000c1e1500 */
[----:B------:R1:W-:Y:S04]  /*23a0*/  STL [R1+0x54], R7 ;  /* 0x0000540701007387 */ /* 0x0003e80000100800 */
[----:B------:R-:W4:Y:S01]  /*23b0*/  LDL.LU R24, [R1+0x10] ;  /* 0x0000100001187983 */ /* 0x000f220000300800 */
[----:B-1----:R-:W-:-:S02]  /*23c0*/  LEA R7, R10, R7, 0x1 ;  /* 0x000000070a077211 */ /* 0x002fc400078e08ff */
[----:B0-----:R-:W-:-:S03]  /*23d0*/  LEA R16, P0, R21, R2, 0x1 ;  /* 0x0000000215107211 */ /* 0x001fc600078008ff */
[----:B------:R-:W-:Y:S01]  /*23e0*/  STL [R1+0x74], R7 ;  /* 0x0000740701007387 */ /* 0x000fe20000100800 */
[----:B------:R-:W-:-:S05]  /*23f0*/  LEA.HI.X.SX32 R17, R21, R0, 0x1, P0 ;  /* 0x0000000015117211 */ /* 0x000fca00000f0eff */
[----:B------:R-:W4:Y:S04]  /*2400*/  LDG.E.U16 R16, [R16.64] ;  /* 0x0000000410107981 */ /* 0x000f28000c1e1500 */
[----:B--2---:R0:W-:Y:S02]  /*2410*/  STL [R1+0x388], R19 ;  /* 0x0003881301007387 */ /* 0x0041e40000100800 */
[C---:B0-----:R-:W-:Y:S02]  /*2420*/  IMAD R19, R10.reuse, 0x2, R7 ;  /* 0x000000020a137824 */ /* 0x041fe400078e0207 */
[----:B------:R0:W2:Y:S02]  /*2430*/  LDG.E.U16 R7, [R14.64] ;  /* 0x000000040e077981 */ /* 0x0000a4000c1e1500 */
[----:B------:R-:W-:-:S02]  /*2440*/  IMAD R21, R10, 0x2, R19 ;  /* 0x000000020a157824 */ /* 0x000fc400078e0213 */
[----:B-----5:R1:W-:Y:S01]  /*2450*/  STL [R1+0xf0], R18 ;  /* 0x0000f01201007387 */ /* 0x0203e20000100800 */
[----:B0-----:R-:W-:-:S03]  /*2460*/  LEA R14, P0, R29, R2, 0x1 ;  /* 0x000000021d0e7211 */ /* 0x001fc600078008ff */
[----:B-1----:R3:W5:Y:S01]  /*2470*/  LDG.E.U16 R18, [R12.64] ;  /* 0x000000040c127981 */ /* 0x002762000c1e1500 */
[----:B------:R-:W-:-:S05]  /*2480*/  LEA.HI.X.SX32 R15, R29, R0, 0x1, P0 ;  /* 0x000000001d0f7211 */ /* 0x000fca00000f0eff */
[----:B------:R0:W5:Y:S01]  /*2490*/  LDG.E.U16 R14, [R14.64] ;  /* 0x000000040e0e7981 */ /* 0x000162000c1e1500 */
[----:B---3--:R-:W-:-:S03]  /*24a0*/  LEA R12, P1, R28, R2, 0x1 ;  /* 0x000000021c0c7211 */ /* 0x008fc600078208ff */
[----:B----4-:R1:W-:Y:S01]  /*24b0*/  STL [R1+0x384], R11 ;  /* 0x0003840b01007387 */ /* 0x0103e20000100800 */
[----:B------:R-:W-:-:S05]  /*24c0*/  LEA.HI.X.SX32 R13, R28, R0, 0x1, P1 ;  /* 0x000000001c0d7211 */ /* 0x000fca00008f0eff */
[----:B0-----:R0:W3:Y:S04]  /*24d0*/  LDG.E.U16 R15, [R12.64] ;  /* 0x000000040c0f7981 */ /* 0x0010e8000c1e1500 */
[----:B-1----:R-:W4:Y:S01]  /*24e0*/  LDL.LU R11, [R1+0xc] ;  /* 0x00000c00010b7983 */ /* 0x002f220000300800 */
[----:B0-----:R-:W-:-:S03]  /*24f0*/  IMAD.MOV.U32 R13, RZ, RZ, R4 ;  /* 0x000000ffff0d7224 */ /* 0x001fc600078e0004 */
[----:B--2---:R0:W-:Y:S02]  /*2500*/  STL [R1+0x380], R7 ;  /* 0x0003800701007387 */ /* 0x0041e40000100800 */
[----:B0-----:R-:W-:-:S05]  /*2510*/  LEA R7, R10, R21, 0x1 ;  /* 0x000000150a077211 */ /* 0x001fca00078e08ff */
[----:B------:R-:W-:Y:S04]  /*2520*/  STL [R1+0x50], R7 ;  /* 0x0000500701007387 */ /* 0x000fe80000100800 */
[----:B------:R-:W2:Y:S04]  /*2530*/  LDL.LU R29, [R1+0x8] ;  /* 0x00000800011d7983 */ /* 0x000ea80000300800 */
[----:B------:R0:W-:Y:S02]  /*2540*/  STL [R1+0x37c], R16 ;  /* 0x00037c1001007387 */ /* 0x0001e40000100800 */
[----:B0-----:R-:W-:-:S04]  /*2550*/  LEA R16, P0, R26, R2, 0x1 ;  /* 0x000000021a107211 */ /* 0x001fc800078008ff */
[----:B------:R-:W-:Y:S02]  /*2560*/  LEA.HI.X.SX32 R17, R26, R0, 0x1, P0 ;  /* 0x000000001a117211 */ /* 0x000fe400000f0eff */
[----:B------:R-:W-:-:S04]  /*2570*/  LEA R12, P0, R4, R2, 0x1 ;  /* 0x00000002040c7211 */ /* 0x000fc800078008ff */
[----:B------:R-:W-:Y:S01]  /*2580*/  LEA.HI.X.SX32 R13, R13, R0, 0x1, P0 ;  /* 0x000000000d0d7211 */ /* 0x000fe200000f0eff */
[----:B------:R0:W2:Y:S05]  /*2590*/  LDG.E.U16 R17, [R16.64] ;  /* 0x0000000410117981 */ /* 0x0000aa000c1e1500 */
[----:B------:R-:W4:Y:S01]  /*25a0*/  LDG.E.U16 R13, [R12.64] ;  /* 0x000000040c0d7981 */ /* 0x000f22000c1e1500 */
[----:B------:R-:W-:-:S05]  /*25b0*/  IMAD R7, R10, 0x2, R7 ;  /* 0x000000020a077824 */ /* 0x000fca00078e0207 */
[----:B------:R-:W-:Y:S04]  /*25c0*/  STL [R1+0x68], R7 ;  /* 0x0000680701007387 */ /* 0x000fe80000100800 */
[----:B-----5:R1:W-:Y:S04]  /*25d0*/  STL [R1+0xec], R18 ;  /* 0x0000ec1201007387 */ /* 0x0203e80000100800 */
[----:B------:R-:W5:Y:S04]  /*25e0*/  LDL.LU R28, [R1+0x30] ;  /* 0x00003000011c7983 */ /* 0x000f680000300800 */
[----:B------:R-:W5:Y:S01]  /*25f0*/  LDL.LU R26, [R1] ;  /* 0x00000000011a7983 */ /* 0x000f620000300800 */
[----:B-1----:R-:W-:-:S03]  /*2600*/  IMAD R18, R10, 0x2, R7 ;  /* 0x000000020a127824 */ /* 0x002fc600078e0207 */
[----:B---3--:R-:W-:Y:S02]  /*2610*/  STL [R1+0xe8], R15 ;  /* 0x0000e80f01007387 */ /* 0x008fe40000100800 */
[C---:B------:R-:W-:Y:S02]  /*2620*/  LEA R7, R10.reuse, R18, 0x1 ;  /* 0x000000120a077211 */ /* 0x040fe400078e08ff */
[----:B------:R1:W-:Y:S03]  /*2630*/  STL [R1+0x378], R14 ;  /* 0x0003780e01007387 */ /* 0x0003e60000100800 */
[----:B------:R-:W-:Y:S01]  /*2640*/  IMAD R4, R10, 0x2, R7 ;  /* 0x000000020a047824 */ /* 0x000fe200078e0207 */
[----:B-1----:R-:W-:-:S04]  /*2650*/  LEA R14, P1, R25, R2, 0x1 ;  /* 0x00000002190e7211 */ /* 0x002fc800078208ff */
[----:B------:R1:W-:Y:S01]  /*2660*/  STL [R1+0x4c], R4 ;  /* 0x00004c0401007387 */ /* 0x0003e20000100800 */
[----:B0-----:R-:W-:Y:S02]  /*2670*/  LEA R16, P0, R24, R2, 0x1 ;  /* 0x0000000218107211 */ /* 0x001fe400078008ff */
[----:B------:R-:W-:Y:S02]  /*2680*/  LEA.HI.X.SX32 R15, R25, R0, 0x1, P1 ;  /* 0x00000000190f7211 */ /* 0x000fe400008f0eff */
[----:B------:R-:W3:Y:S04]  /*2690*/  LDL.LU R25, [R1+0x1250] ;  /* 0x0012500001197983 */ /* 0x000ee80000300800 */
[----:B------:R0:W3:Y:S01]  /*26a0*/  LDG.E.U16 R15, [R14.64] ;  /* 0x000000040e0f7981 */ /* 0x0000e2000c1e1500 */
[----:B-1----:R-:W-:-:S03]  /*26b0*/  LEA R4, R10, R4, 0x1 ;  /* 0x000000040a047211 */ /* 0x002fc600078e08ff */
[----:B--2---:R1:W-:Y:S04]  /*26c0*/  STL [R1+0x374], R17 ;  /* 0x0003741101007387 */ /* 0x0043e80000100800 */
[----:B------:R-:W-:Y:S01]  /*26d0*/  STL [R1+0x58], R4 ;  /* 0x0000580401007387 */ /* 0x000fe20000100800 */
[----:B-1----:R-:W-:-:S03]  /*26e0*/  LEA.HI.X.SX32 R17, R24, R0, 0x1, P0 ;  /* 0x0000000018117211 */ /* 0x002fc600000f0eff */
[----:B----4-:R1:W-:Y:S01]  /*26f0*/  STL [R1+0x370], R13 ;  /* 0x0003700d01007387 */ /* 0x0103e20000100800 */
[----:B------:R-:W-:-:S03]  /*2700*/  LEA R12, P0, R27, R2, 0x1 ;  /* 0x000000021b0c7211 */ /* 0x000fc600078008ff */
[----:B------:R2:W4:Y:S01]  /*2710*/  LDG.E.U16 R17, [R16.64] ;  /* 0x0000000410117981 */ /* 0x000522000c1e1500 */
[----:B-1----:R-:W-:-:S04]  /*2720*/  MOV R13, R27 ;  /* 0x0000001b000d7202 */ /* 0x002fc80000000f00 */
[----:B------:R-:W-:-:S06]  /*2730*/  LEA.HI.X.SX32 R13, R13, R0, 0x1, P0 ;  /* 0x000000000d0d7211 */ /* 0x000fcc00000f0eff */
[----:B------:R-:W5:Y:S01]  /*2740*/  LDG.E.U16 R13, [R12.64] ;  /* 0x000000040c0d7981 */ /* 0x000f62000c1e1500 */
[----:B------:R-:W-:-:S04]  /*2750*/  IMAD R4, R10, 0x2, R4 ;  /* 0x000000020a047824 */ /* 0x000fc800078e0204 */
[----:B------:R-:W-:-:S04]  /*2760*/  IMAD R24, R10, 0x2, R4 ;  /* 0x000000020a187824 */ /* 0x000fc800078e0204 */
[----:B------:R-:W-:Y:S01]  /*2770*/  IMAD R27, R10, 0x2, R24 ;  /* 0x000000020a1b7824 */ /* 0x000fe200078e0218 */
[-C--:B0-----:R-:W-:Y:S02]  /*2780*/  LEA R14, P1, R11, R2.reuse, 0x1 ;  /* 0x000000020b0e7211 */ /* 0x081fe400078208ff */
[----:B--2---:R-:W-:Y:S01]  /*2790*/  LEA R16, P0, R29, R2, 0x1 ;  /* 0x000000021d107211 */ /* 0x004fe200078008ff */
[----:B---3--:R0:W-:Y:S04]  /*27a0*/  STL [R1+0xe4], R15 ;  /* 0x0000e40f01007387 */ /* 0x0081e80000100800 */
[----:B------:R1:W-:Y:S01]  /*27b0*/  STL [R1+0x48], R27 ;  /* 0x0000481b01007387 */ /* 0x0003e20000100800 */
[----:B0-----:R-:W-:-:S03]  /*27c0*/  LEA.HI.X.SX32 R15, R11, R0, 0x1, P1 ;  /* 0x000000000b0f7211 */ /* 0x001fc600008f0eff */
[----:B------:R-:W2:Y:S01]  /*27d0*/  LDL.LU R11, [R1+0x124c] ;  /* 0x00124c00010b7983 */ /* 0x000ea20000300800 */
[----:B-1----:R-:W-:-:S03]  /*27e0*/  IMAD R27, R10, 0x2, R27 ;  /* 0x000000020a1b7824 */ /* 0x002fc600078e021b */
[----:B----4-:R0:W-:Y:S04]  /*27f0*/  STL [R1+0x36c], R17 ;  /* 0x00036c1101007387 */ /* 0x0101e80000100800 */
[----:B------:R1:W-:Y:S01]  /*2800*/  STL [R1+0x6c], R27 ;  /* 0x00006c1b01007387 */ /* 0x0003e20000100800 */
[----:B0-----:R-:W-:-:S03]  /*2810*/  LEA.HI.X.SX32 R17, R29, R0, 0x1, P0 ;  /* 0x000000001d117211 */ /* 0x001fc600000f0eff */
[----:B------:R-:W3:Y:S01]  /*2820*/  LDL.LU R29, [R1+0x1248] ;  /* 0x00124800011d7983 */ /* 0x000ee20000300800 */
[----:B-1----:R-:W-:-:S03]  /*2830*/  LEA R27, R10, R27, 0x1 ;  /* 0x0000001b0a1b7211 */ /* 0x002fc600078e08ff */
[----:B------:R3:W4:Y:S04]  /*2840*/  LDG.E.U16 R17, [R16.64] ;  /* 0x0000000410117981 */ /* 0x000728000c1e1500 */
[----:B------:R-:W-:Y:S04]  /*2850*/  STL [R1+0x18], R27 ;  /* 0x0000181b01007387 */ /* 0x000fe80000100800 */
[----:B-----5:R0:W-:Y:S04]  /*2860*/  STL [R1+0x368], R13 ;  /* 0x0003680d01007387 */ /* 0x0201e80000100800 */
[----:B0-----:R0:W5:Y:S01]  /*2870*/  LDG.E.U16 R13, [R14.64] ;  /* 0x000000040e0d7981 */ /* 0x001162000c1e1500 */
[----:B------:R-:W-:-:S04]  /*2880*/  IMAD R12, R10, 0x2, R27 ;  /* 0x000000020a0c7824 */ /* 0x000fc800078e021b */
[----:B------:R-:W-:Y:S01]  /*2890*/  IMAD R27, R10, 0x2, R12 ;  /* 0x000000020a1b7824 */ /* 0x000fe200078e020c */
[----:B------:R1:W-:Y:S01]  /*28a0*/  STL [R1+0x8], R12 ;  /* 0x0000080c01007387 */ /* 0x0003e20000100800 */
[----:B0-----:R-:W-:-:S04]  /*28b0*/  LEA R14, P0, R28, R2, 0x1 ;  /* 0x000000021c0e7211 */ /* 0x001fc800078008ff */
[----:B------:R-:W-:Y:S02]  /*28c0*/  LEA.HI.X.SX32 R15, R28, R0, 0x1, P0 ;  /* 0x000000001c0f7211 */ /* 0x000fe400000f0eff */
[----:B-1----:R-:W-:-:S03]  /*28d0*/  LEA R12, P1, R26, R2, 0x1 ;  /* 0x000000021a0c7211 */ /* 0x002fc600078208ff */
[----:B------:R0:W2:Y:S01]  /*28e0*/  LDG.E.U16 R14, [R14.64] ;  /* 0x000000040e0e7981 */ /* 0x0000a2000c1e1500 */
[----:B---3--:R-:W-:-:S03]  /*28f0*/  LEA R16, P0, R29, R2, 0x1 ;  /* 0x000000021d107211 */ /* 0x008fc600078008ff */
[----:B-----5:R1:W-:Y:S04]  /*2900*/  STL [R1+0xe0], R13 ;  /* 0x0000e00d01007387 */ /* 0x0203e80000100800 */
[----:B------:R-:W3:Y:S04]  /*2910*/  LDL.LU R28, [R1+0x1244] ;  /* 0x00124400011c7983 */ /* 0x000ee80000300800 */
[----:B------:R5:W-:Y:S01]  /*2920*/  STL [R1+0x44], R27 ;  /* 0x0000441b01007387 */ /* 0x000be20000100800 */
[----:B-1----:R-:W-:-:S03]  /*2930*/  LEA.HI.X.SX32 R13, R26, R0, 0x1, P1 ;  /* 0x000000001a0d7211 */ /* 0x002fc600008f0eff */
[----:B------:R-:W3:Y:S04]  /*2940*/  LDL.LU R26, [R1+0x1240] ;  /* 0x00124000011a7983 */ /* 0x000ee80000300800 */
[----:B----4-:R1:W-:Y:S01]  /*2950*/  STL [R1+0x364], R17 ;  /* 0x0003641101007387 */ /* 0x0103e20000100800 */
[----:B-----5:R-:W-:-:S03]  /*2960*/  LEA R27, R10, R27, 0x1 ;  /* 0x0000001b0a1b7211 */ /* 0x020fc600078e08ff */
[----:B------:R4:W5:Y:S01]  /*2970*/  LDG.E.U16 R12, [R12.64] ;  /* 0x000000040c0c7981 */ /* 0x000962000c1e1500 */
[----:B-1----:R-:W-:-:S03]  /*2980*/  IMAD R17, R10, 0x2, R29 ;  /* 0x000000020a117824 */ /* 0x002fc600078e021d */
[----:B------:R1:W-:Y:S01]  /*2990*/  STL [R1+0x64], R27 ;  /* 0x0000641b01007387 */ /* 0x0003e20000100800 */
[----:B------:R-:W-:Y:S01]  /*29a0*/  IMAD R10, R10, 0x2, R27 ;  /* 0x000000020a0a7824 */ /* 0x000fe200078e021b */
[----:B0-----:R-:W-:Y:S02]  /*29b0*/  MOV R15, R17 ;  /* 0x00000011000f7202 */ /* 0x001fe40000000f00 */
[----:B------:R-:W-:Y:S01]  /*29c0*/  LEA.HI.X.SX32 R17, R29, R0, 0x1, P0 ;  /* 0x000000001d117211 */ /* 0x000fe200000f0eff */
[----:B-1----:R-:W3:Y:S05]  /*29d0*/  LDL.LU R27, [R1+0x123c] ;  /* 0x00123c00011b7983 */ /* 0x002eea0000300800 */
[----:B------:R3:W3:Y:S01]  /*29e0*/  LDG.E.U16 R17, [R16.64] ;  /* 0x0000000410117981 */ /* 0x0006e2000c1e1500 */
[----:B------:R-:W-:Y:S01]  /*29f0*/  IMAD.MOV.U32 R29, RZ, RZ, c[0x0][0x198] ;  /* 0x00006600ff1d7624 */ /* 0x000fe200078e00ff */
[----:B----4-:R-:W-:-:S02]  /*2a00*/  MOV R13, R15 ;  /* 0x0000000f000d7202 */ /* 0x010fc40000000f00 */
[----:B------:R0:W-:Y:S03]  /*2a10*/  STL [R1+0x2c], R10 ;  /* 0x00002c0a01007387 */ /* 0x0001e60000100800 */
[----:B------:R-:W-:Y:S01]  /*2a20*/  IMAD.MOV.U32 R15, RZ, RZ, R13 ;  /* 0x000000ffff0f7224 */ /* 0x000fe200078e000d */
[----:B--2---:R1:W-:Y:S01]  /*2a30*/  STL [R1+0x360], R14 ;  /* 0x0003600e01007387 */ /* 0x0043e20000100800 */
[----:B0-----:R-:W-:Y:S01]  /*2a40*/  IMAD R10, R29, 0x2, R10 ;  /* 0x000000021d0a7824 */ /* 0x001fe200078e020a */
[----:B-1----:R-:W-:-:S04]  /*2a50*/  LEA R14, P0, R13, R2, 0x1 ;  /* 0x000000020d0e7211 */ /* 0x002fc800078008ff */
[----:B------:R0:W-:Y:S01]  /*2a60*/  STL [R1+0x28], R10 ;  /* 0x0000280a01007387 */ /* 0x0001e20000100800 */
[----:B------:R-:W-:-:S06]  /*2a70*/  LEA.HI.X.SX32 R15, R15, R0, 0x1, P0 ;  /* 0x000000000f0f7211 */ /* 0x000fcc00000f0eff */
[----:B------:R1:W2:Y:S01]  /*2a80*/  LDG.E.U16 R15, [R14.64] ;  /* 0x000000040e0f7981 */ /* 0x0002a2000c1e1500 */
[----:B0-----:R-:W-:-:S03]  /*2a90*/  IMAD R10, R29, 0x2, R10 ;  /* 0x000000021d0a7824 */ /* 0x001fc600078e020a */
[----:B-----5:R-:W-:Y:S04]  /*2aa0*/  STL [R1+0xdc], R12 ;  /* 0x0000dc0c01007387 */ /* 0x020fe80000100800 */
[----:B------:R0:W-:Y:S01]  /*2ab0*/  STL [R1+0x40], R10 ;  /* 0x0000400a01007387 */ /* 0x0001e20000100800 */
[----:B---3--:R-:W-:Y:S02]  /*2ac0*/  LEA R16, P0, R26, R2, 0x1 ;  /* 0x000000021a107211 */ /* 0x008fe400078008ff */
[----:B0-----:R-:W-:Y:S02]  /*2ad0*/  LEA R10, R29, R10, 0x1 ;  /* 0x0000000a1d0a7211 */ /* 0x001fe400078e08ff */
[----:B------:R-:W-:-:S04]  /*2ae0*/  LEA R12, P1, R27, R2, 0x1 ;  /* 0x000000021b0c7211 */ /* 0x000fc800078208ff */
[----:B------:R-:W-:Y:S01]  /*2af0*/  LEA.HI.X.SX32 R13, R27, R0, 0x1, P1 ;  /* 0x000000001b0d7211 */ /* 0x000fe200008f0eff */
[----:B------:R-:W-:Y:S01]  /*2b00*/  STL [R1+0x35c], R17 ;  /* 0x00035c1101007387 */ /* 0x000fe20000100800 */
[----:B------:R-:W-:-:S03]  /*2b10*/  IMAD R27, R29, 0x2, R10 ;  /* 0x000000021d1b7824 */ /* 0x000fc600078e020a */
[----:B------:R0:W-:Y:S04]  /*2b20*/  STL [R1+0x5c], R10 ;  /* 0x00005c0a01007387 */ /* 0x0001e80000100800 */
[----:B0-----:R-:W3:Y:S01]  /*2b30*/  LDL.LU R10, [R1+0x1238] ;  /* 0x00123800010a7983 */ /* 0x001ee20000300800 */
[----:B------:R-:W-:-:S03]  /*2b40*/  LEA.HI.X.SX32 R17, R26, R0, 0x1, P0 ;  /* 0x000000001a117211 */ /* 0x000fc600000f0eff */
[----:B------:R0:W4:Y:S04]  /*2b50*/  LDG.E.U16 R26, [R12.64] ;  /* 0x000000040c1a7981 */ /* 0x000128000c1e1500 */
[----:B------:R5:W-:Y:S01]  /*2b60*/  STL [R1+0x24], R27 ;  /* 0x0000241b01007387 */ /* 0x000be20000100800 */
[----:B0-----:R-:W-:Y:S01]  /*2b70*/  LEA R12, P0, R28, R2, 0x1 ;  /* 0x000000021c0c7211 */ /* 0x001fe200078008ff */
[----:B-----5:R-:W-:-:S03]  /*2b80*/  IMAD R27, R29, 0x2, R27 ;  /* 0x000000021d1b7824 */ /* 0x020fc600078e021b */
[----:B------:R-:W-:Y:S02]  /*2b90*/  LEA.HI.X.SX32 R13, R28, R0, 0x1, P0 ;  /* 0x000000001c0d7211 */ /* 0x000fe400000f0eff */
[----:B------:R0:W-:Y:S04]  /*2ba0*/  STL [R1+0x20], R27 ;  /* 0x0000201b01007387 */ /* 0x0001e80000100800 */
[----:B------:R5:W4:Y:S01]  /*2bb0*/  LDG.E.U16 R13, [R12.64] ;  /* 0x000000040c0d7981 */ /* 0x000b22000c1e1500 */
[----:B0-----:R-:W-:-:S03]  /*2bc0*/  LEA R27, R29, R27, 0x1 ;  /* 0x0000001b1d1b7211 */ /* 0x001fc600078e08ff */
[----:B------:R3:W4:Y:S01]  /*2bd0*/  LDG.E.U16 R29, [R16.64] ;  /* 0x00000004101d7981 */ /* 0x000722000c1e1500 */
[----:B-1----:R-:W-:-:S03]  /*2be0*/  LEA R14, P1, R11, R2, 0x1 ;  /* 0x000000020b0e7211 */ /* 0x002fc600078208ff */
[----:B--2---:R0:W-:Y:S02]  /*2bf0*/  STL [R1+0x358], R15 ;  /* 0x0003580f01007387 */ /* 0x0041e40000100800 */
[----:B0-----:R-:W-:Y:S01]  /*2c00*/  LEA.HI.X.SX32 R15, R11, R0, 0x1, P1 ;  /* 0x000000000b0f7211 */ /* 0x001fe200008f0eff */
[----:B------:R-:W-:-:S05]  /*2c10*/  IMAD.MOV.U32 R28, RZ, RZ, c[0x0][0x198] ;  /* 0x00006600ff1c7624 */ /* 0x000fca00078e00ff */
[----:B------:R-:W2:Y:S01]  /*2c20*/  LDG.E.U16 R15, [R14.64] ;  /* 0x000000040e0f7981 */ /* 0x000ea2000c1e1500 */
[-C--:B-----5:R-:W-:Y:S02]  /*2c30*/  LEA R12, P1, R20, R2.reuse, 0x1 ;  /* 0x00000002140c7211 */ /* 0x0a0fe400078208ff */
[----:B---3--:R-:W-:-:S04]  /*2c40*/  LEA R16, P0, R10, R2, 0x1 ;  /* 0x000000020a107211 */ /* 0x008fc800078008ff */
[----:B------:R-:W-:Y:S01]  /*2c50*/  LEA.HI.X.SX32 R17, R10, R0, 0x1, P0 ;  /* 0x000000000a117211 */ /* 0x000fe200000f0eff */
[----:B----4-:R0:W-:Y:S05]  /*2c60*/  STL [R1+0xd8], R26 ;  /* 0x0000d81a01007387 */ /* 0x0101ea0000100800 */
[----:B------:R1:W3:Y:S01]  /*2c70*/  LDG.E.U16 R17, [R16.64] ;  /* 0x0000000410117981 */ /* 0x0002e2000c1e1500 */
[----:B0-----:R-:W-:Y:S01]  /*2c80*/  IMAD R26, R28, 0x2, R27 ;  /* 0x000000021c1a7824 */ /* 0x001fe200078e021b */
[----:B------:R-:W-:-:S04]  /*2c90*/  LEA R10, P0, R25, R2, 0x1 ;  /* 0x00000002190a7211 */ /* 0x000fc800078008ff */
[----:B------:R0:W-:Y:S01]  /*2ca0*/  STL [R1+0x1e8], R26 ;  /* 0x0001e81a01007387 */ /* 0x0001e20000100800 */
[----:B------:R-:W-:Y:S02]  /*2cb0*/  LEA.HI.X.SX32 R11, R25, R0, 0x1, P0 ;  /* 0x00000000190b7211 */ /* 0x000fe400000f0eff */
[----:B0-----:R-:W-:-:S05]  /*2cc0*/  LEA R26, R28, R26, 0x1 ;  /* 0x0000001a1c1a7211 */ /* 0x001fca00078e08ff */
[----:B------:R-:W-:Y:S04]  /*2cd0*/  STL [R1+0x1c], R26 ;  /* 0x00001c1a01007387 */ /* 0x000fe80000100800 */
[----:B------:R-:W-:Y:S04]  /*2ce0*/  STL [R1+0x354], R29 ;  /* 0x0003541d01007387 */ /* 0x000fe80000100800 */
[----:B------:R0:W-:Y:S02]  /*2cf0*/  STL [R1+0x350], R13 ;  /* 0x0003500d01007387 */ /* 0x0001e40000100800 */
[----:B0-----:R-:W-:-:S02]  /*2d00*/  LEA.HI.X.SX32 R13, R20, R0, 0x1, P1 ;  /* 0x00000000140d7211 */ /* 0x001fc400008f0eff */
[----:B------:R0:W4:Y:S01]  /*2d10*/  LDG.E.U16 R20, [R10.64] ;  /* 0x000000040a147981 */ /* 0x000122000c1e1500 */
[----:B------:R-:W-:-:S04]  /*2d20*/  IMAD R26, R28, 0x2, R26 ;  /* 0x000000021c1a7824 */ /* 0x000fc800078e021a */
[C---:B------:R-:W-:Y:S01]  /*2d30*/  IMAD R29, R28.reuse, 0x2, R26 ;  /* 0x000000021c1d7824 */ /* 0x040fe200078e021a */
[----:B--2---:R2:W-:Y:S04]  /*2d40*/  STL [R1+0xd4], R15 ;  /* 0x0000d40f01007387 */ /* 0x0045e80000100800 */
[----:B------:R-:W-:Y:S02]  /*2d50*/  LEA R29, R28, R29, 0x1 ;  /* 0x0000001d1c1d7211 */ /* 0x000fe400078e08ff */
[----:B------:R-:W-:-:S03]  /*2d60*/  LEA R14, P0, R9, R2, 0x1 ;  /* 0x00000002090e7211 */ /* 0x000fc600078008ff */
[----:B------:R5:W-:Y:S01]  /*2d70*/  STL [R1+0x1e4], R29 ;  /* 0x0001e41d01007387 */ /* 0x000be20000100800 */
[----:B--2---:R-:W-:-:S03]  /*2d80*/  LEA.HI.X.SX32 R15, R9, R0, 0x1, P0 ;  /* 0x00000000090f7211 */ /* 0x004fc600000f0eff */
[----:B------:R-:W2:Y:S01]  /*2d90*/  LDL.LU R25, [R1+0x54] ;  /* 0x0000540001197983 */ /* 0x000ea20000300800 */
[----:B-----5:R-:W-:-:S04]  /*2da0*/  IMAD R29, R28, 0x2, R29 ;  /* 0x000000021c1d7824 */ /* 0x020fc800078e021d */
[C---:B-1----:R-:W-:Y:S01]  /*2db0*/  IMAD R16, R28.reuse, 0x2, R29 ;  /* 0x000000021c107824 */ /* 0x042fe200078e021d */
[----:B------:R1:W-:Y:S04]  /*2dc0*/  STL [R1+0x10], R29 ;  /* 0x0000101d01007387 */ /* 0x0003e80000100800 */
[----:B------:R-:W-:Y:S02]  /*2dd0*/  LEA R9, R28, R16, 0x1 ;  /* 0x000000101c097211 */ /* 0x000fe400078e08ff */
[C---:B0-----:R-:W-:Y:S01]  /*2de0*/  LEA R10, P0, R22.reuse, R2, 0x1 ;  /* 0x00000002160a7211 */ /* 0x041fe200078008ff */
[----:B-1----:R0:W5:Y:S03]  /*2df0*/  LDG.E.U16 R29, [R14.64] ;  /* 0x000000040e1d7981 */ /* 0x002166000c1e1500 */
[----:B------:R-:W-:Y:S01]  /*2e00*/  LEA.HI.X.SX32 R11, R22, R0, 0x1, P0 ;  /* 0x00000000160b7211 */ /* 0x000fe200000f0eff */
[----:B---3--:R1:W-:Y:S04]  /*2e10*/  STL [R1+0x34c], R17 ;  /* 0x00034c1101007387 */ /* 0x0083e80000100800 */
[----:B------:R-:W-:Y:S04]  /*2e20*/  STL [R1+0x14], R16 ;  /* 0x0000141001007387 */ /* 0x000fe80000100800 */
[----:B-1----:R1:W3:Y:S04]  /*2e30*/  LDG.E.U16 R17, [R12.64] ;  /* 0x000000040c117981 */ /* 0x0022e8000c1e1500 */
[----:B------:R0:W-:Y:S02]  /*2e40*/  STL [R1+0x34], R9 ;  /* 0x0000340901007387 */ /* 0x0001e40000100800 */
[----:B0-----:R-:W-:-:S05]  /*2e50*/  IMAD R9, R28, 0x2, R9 ;  /* 0x000000021c097824 */ /* 0x001fca00078e0209 */
[----:B------:R-:W-:Y:S04]  /*2e60*/  STL [R1+0x1dc], R9 ;  /* 0x0001dc0901007387 */ /* 0x000fe80000100800 */
[----:B----4-:R0:W-:Y:S04]  /*2e70*/  STL [R1+0x348], R20 ;  /* 0x0003481401007387 */ /* 0x0101e80000100800 */
[----:B0-----:R0:W4:Y:S01]  /*2e80*/  LDG.E.U16 R20, [R10.64] ;  /* 0x000000040a147981 */ /* 0x001122000c1e1500 */
[----:B-1----:R-:W-:Y:S01]  /*2e90*/  LEA R12, P1, R5, R2, 0x1 ;  /* 0x00000002050c7211 */ /* 0x002fe200078208ff */
[----:B------:R-:W-:-:S03]  /*2ea0*/  IMAD R9, R28, 0x2, R9 ;  /* 0x000000021c097824 */ /* 0x000fc600078e0209 */
[----:B------:R-:W-:Y:S02]  /*2eb0*/  LEA.HI.X.SX32 R13, R5, R0, 0x1, P1 ;  /* 0x00000000050d7211 */ /* 0x000fe400008f0eff */
[----:B------:R-:W-:Y:S01]  /*2ec0*/  LEA R5, R28, R9, 0x1 ;  /* 0x000000091c057211 */ /* 0x000fe200078e08ff */
[----:B------:R-:W-:Y:S04]  /*2ed0*/  STL [R1+0xc], R9 ;  /* 0x00000c0901007387 */ /* 0x000fe80000100800 */
[----:B------:R1:W-:Y:S01]  /*2ee0*/  STL [R1+0x4], R5 ;  /* 0x0000040501007387 */ /* 0x0003e20000100800 */
[----:B------:R-:W-:-:S03]  /*2ef0*/  LEA R14, P0, R23, R2, 0x1 ;  /* 0x00000002170e7211 */ /* 0x000fc600078008ff */
[----:B------:R0:W4:Y:S01]  /*2f00*/  LDG.E.U16 R16, [R12.64] ;  /* 0x000000040c107981 */ /* 0x000122000c1e1500 */
[----:B-1----:R-:W-:-:S03]  /*2f10*/  IMAD R5, R28, 0x2, R5 ;  /* 0x000000021c057824 */ /* 0x002fc600078e0205 */
[----:B------:R-:W4:Y:S01]  /*2f20*/  LDL.LU R22, [R1+0x50] ;  /* 0x0000500001167983 */ /* 0x000f220000300800 */
[----:B------:R-:W-:-:S03]  /*2f30*/  LEA.HI.X.SX32 R15, R23, R0, 0x1, P0 ;  /* 0x00000000170f7211 */ /* 0x000fc600000f0eff */
[----:B------:R1:W-:Y:S01]  /*2f40*/  STL [R1+0x30], R5 ;  /* 0x0000300501007387 */ /* 0x0003e20000100800 */
[-C--:B0-----:R-:W-:Y:S02]  /*2f50*/  LEA R10, P0, R6, R2.reuse, 0x1 ;  /* 0x00000002060a7211 */ /* 0x081fe400078008ff */
[C---:B------:R-:W-:Y:S01]  /*2f60*/  LEA R12, P1, R3.reuse, R2, 0x1 ;  /* 0x00000002030c7211 */ /* 0x040fe200078208ff */
[----:B-1----:R-:W-:Y:S01]  /*2f70*/  IMAD R5, R28, 0x2, R5 ;  /* 0x000000021c057824 */ /* 0x002fe200078e0205 */
[-C--:B------:R-:W-:Y:S02]  /*2f80*/  LEA.HI.X.SX32 R11, R6, R0.reuse, 0x1, P0 ;  /* 0x00000000060b7211 */ /* 0x080fe400000f0eff */
[----:B------:R-:W-:-:S03]  /*2f90*/  LEA.HI.X.SX32 R13, R3, R0, 0x1, P1 ;  /* 0x00000000030d7211 */ /* 0x000fc600008f0eff */
[----:B------:R0:W4:Y:S04]  /*2fa0*/  LDG.E.U16 R10, [R10.64] ;  /* 0x000000040a0a7981 */ /* 0x000128000c1e1500 */
[----:B------:R2:W4:Y:S04]  /*2fb0*/  LDG.E.U16 R23, [R12.64] ;  /* 0x000000040c177981 */ /* 0x000528000c1e1500 */
[----:B---3--:R1:W-:Y:S04]  /*2fc0*/  STL [R1+0xd0], R17 ;  /* 0x0000d01101007387 */ /* 0x0083e80000100800 */
[----:B------:R-:W-:Y:S04]  /*2fd0*/  STL [R1+0x1d4], R5 ;  /* 0x0001d40501007387 */ /* 0x000fe80000100800 */
[----:B-----5:R3:W-:Y:S04]  /*2fe0*/  STL [R1+0x344], R29 ;  /* 0x0003441d01007387 */ /* 0x0207e80000100800 */
[----:B-1----:R1:W5:Y:S01]  /*2ff0*/  LDG.E.U16 R17, [R14.64] ;  /* 0x000000040e117981 */ /* 0x002362000c1e1500 */
[----:B---3--:R-:W-:-:S02]  /*3000*/  LEA R29, R28, R5, 0x1 ;  /* 0x000000051c1d7211 */ /* 0x008fc400078e08ff */
[----:B-1----:R-:W-:-:S03]  /*3010*/  LEA R14, P0, R8, R2, 0x1 ;  /* 0x00000002080e7211 */ /* 0x002fc600078008ff */
[----:B0-----:R-:W-:Y:S01]  /*3020*/  IMAD R11, R28, 0x2, R29 ;  /* 0x000000021c0b7824 */ /* 0x001fe200078e021d */
[----:B------:R-:W-:Y:S02]  /*3030*/  LEA.HI.X.SX32 R15, R8, R0, 0x1, P0 ;  /* 0x00000000080f7211 */ /* 0x000fe400000f0eff */
[C---:B--2---:R-:W-:Y:S01]  /*3040*/  LEA R12, P0, R25.reuse, R2, 0x1 ;  /* 0x00000002190c7211 */ /* 0x044fe200078008ff */
[----:B------:R-:W-:Y:S03]  /*3050*/  STL [R1+0x1228], R29 ;  /* 0x0012281d01007387 */ /* 0x000fe60000100800 */
[----:B------:R-:W-:Y:S01]  /*3060*/  LEA.HI.X.SX32 R13, R25, R0, 0x1, P0 ;  /* 0x00000000190d7211 */ /* 0x000fe200000f0eff */
[----:B------:R-:W-:Y:S01]  /*3070*/  STL [R1+0x1224], R11 ;  /* 0x0012240b01007387 */ /* 0x000fe20000100800 */
[----:B------:R-:W-:-:S03]  /*3080*/  IMAD.MOV.U32 R25, RZ, RZ, R27 ;  /* 0x000000ffff197224 */ /* 0x000fc600078e001b */
[----:B------:R0:W2:Y:S01]  /*3090*/  LDG.E.U16 R6, [R14.64] ;  /* 0x000000040e067981 */ /* 0x0000a2000c1e1500 */
[C---:B------:R-:W-:Y:S01]  /*30a0*/  IMAD R3, R28.reuse, 0x2, R11 ;  /* 0x000000021c037824 */ /* 0x040fe200078e020b */
[----:B------:R-:W-:Y:S02]  /*30b0*/  LEA R8, P1, R19, R2, 0x1 ;  /* 0x0000000213087211 */ /* 0x000fe400078208ff */
[----:B------:R1:W3:Y:S04]  /*30c0*/  LDG.E.U16 R5, [R12.64] ;  /* 0x000000040c057981 */ /* 0x0002e8000c1e1500 */
[----:B----4-:R4:W-:Y:S04]  /*30d0*/  STL [R1+0x340], R20 ;  /* 0x0003401401007387 */ /* 0x0109e80000100800 */
[----:B------:R-:W2:Y:S01]  /*30e0*/  LDL.LU R27, [R1+0x4c] ;  /* 0x00004c00011b7983 */ /* 0x000ea20000300800 */
[----:B------:R-:W-:-:S02]  /*30f0*/  LEA R3, R28, R3, 0x1 ;  /* 0x000000031c037211 */ /* 0x000fc400078e08ff */
[----:B------:R-:W-:-:S03]  /*3100*/  LEA.HI.X.SX32 R9, R19, R0, 0x1, P1 ;  /* 0x0000000013097211 */ /* 0x000fc600008f0eff */
[C---:B------:R-:W-:Y:S01]  /*3110*/  IMAD R19, R28.reuse, 0x2, R3 ;  /* 0x000000021c137824 */ /* 0x040fe200078e0203 */
[----:B------:R-:W-:Y:S04]  /*3120*/  STL [R1+0x1cc], R3 ;  /* 0x0001cc0301007387 */ /* 0x000fe80000100800 */
[----:B----4-:R-:W-:Y:S01]  /*3130*/  LEA R20, R28, R19, 0x1 ;  /* 0x000000131c147211 */ /* 0x010fe200078e08ff */
[----:B------:R-:W-:Y:S04]  /*3140*/  STL [R1+0xcc], R16 ;  /* 0x0000cc1001007387 */ /* 0x000fe80000100800 */
[----:B------:R4:W-:Y:S01]  /*3150*/  STL [R1+0x1220], R19 ;  /* 0x0012201301007387 */ /* 0x0009e20000100800 */
[----:B0-----:R-:W-:-:S02]  /*3160*/  LEA R14, P0, R21, R2, 0x1 ;  /* 0x00000002150e7211 */ /* 0x001fc400078008ff */
[----:B-1----:R-:W-:Y:S01]  /*3170*/  LEA R12, P1, R18, R2, 0x1 ;  /* 0x00000002120c7211 */ /* 0x002fe200078208ff */
[----:B------:R0:W3:Y:S01]  /*3180*/  LDG.E.U16 R11, [R8.64] ;  /* 0x00000004080b7981 */ /* 0x0000e2000c1e1500 */
[----:B----4-:R-:W-:-:S04]  /*3190*/  IMAD.MOV.U32 R19, RZ, RZ, c[0x0][0x198] ;  /* 0x00006600ff137624 */ /* 0x010fc800078e00ff */
[----:B------:R-:W-:Y:S01]  /*31a0*/  IMAD R28, R19, 0x2, R20 ;  /* 0x00000002131c7824 */ /* 0x000fe200078e0214 */
[----:B------:R-:W-:Y:S02]  /*31b0*/  LEA.HI.X.SX32 R15, R21, R0, 0x1, P0 ;  /* 0x00000000150f7211 */ /* 0x000fe400000f0eff */
[----:B------:R-:W-:Y:S02]  /*31c0*/  LEA R16, P0, R22, R2, 0x1 ;  /* 0x0000000216107211 */ /* 0x000fe400078008ff */
[----:B------:R-:W-:Y:S02]  /*31d0*/  LEA R3, R19, R28, 0x1 ;  /* 0x0000001c13037211 */ /* 0x000fe400078e08ff */
[----:B------:R-:W-:-:S03]  /*31e0*/  LEA.HI.X.SX32 R13, R18, R0, 0x1, P1 ;  /* 0x00000000120d7211 */ /* 0x000fc600008f0eff */
[----:B------:R-:W-:Y:S01]  /*31f0*/  IMAD R18, R19, 0x2, R3 ;  /* 0x0000000213127824 */ /* 0x000fe200078e0203 */
[----:B-----5:R1:W-:Y:S04]  /*3200*/  STL [R1+0x33c], R17 ;  /* 0x00033c1101007387 */ /* 0x0203e80000100800 */
[----:B------:R-:W-:Y:S04]  /*3210*/  STL [R1+0x122c], R20 ;  /* 0x00122c1401007387 */ /* 0x000fe80000100800 */
[----:B------:R-:W-:Y:S01]  /*3220*/  STL [R1+0x121c], R28 ;  /* 0x00121c1c01007387 */ /* 0x000fe20000100800 */
[----:B-1----:R-:W-:-:S03]  /*3230*/  LEA.HI.X.SX32 R17, R22, R0, 0x1, P0 ;  /* 0x0000000016117211 */ /* 0x002fc600000f0eff */
[----:B------:R1:W-:Y:S01]  /*3240*/  STL [R1+0x338], R10 ;  /* 0x0003380a01007387 */ /* 0x0003e20000100800 */
[----:B0-----:R-:W-:-:S03]  /*3250*/  LEA R8, P0, R7, R2, 0x1 ;  /* 0x0000000207087211 */ /* 0x001fc600078008ff */
[----:B------:R-:W4:Y:S04]  /*3260*/  LDL.LU R21, [R1+0x48] ;  /* 0x0000480001157983 */ /* 0x000f280000300800 */
[----:B------:R-:W-:Y:S04]  /*3270*/  STL [R1+0x1c8], R3 ;  /* 0x0001c80301007387 */ /* 0x000fe80000100800 */
[----:B-1----:R0:W5:Y:S04]  /*3280*/  LDG.E.U16 R10, [R14.64] ;  /* 0x000000040e0a7981 */ /* 0x002168000c1e1500 */
[----:B------:R-:W5:Y:S01]  /*3290*/  LDL.LU R29, [R1+0x18] ;  /* 0x00001800011d7983 */ /* 0x000f620000300800 */
[----:B------:R-:W-:-:S03]  /*32a0*/  LEA.HI.X.SX32 R9, R7, R0, 0x1, P0 ;  /* 0x0000000007097211 */ /* 0x000fc600000f0eff */
[----:B------:R1:W-:Y:S04]  /*32b0*/  STL [R1+0x334], R23 ;  /* 0x0003341701007387 */ /* 0x0003e80000100800 */
[----:B0-----:R0:W5:Y:S04]  /*32c0*/  LDG.E.U16 R15, [R16.64] ;  /* 0x00000004100f7981 */ /* 0x001168000c1e1500 */
[----:B------:R0:W5:Y:S04]  /*32d0*/  LDG.E.U16 R22, [R12.64] ;  /* 0x000000040c167981 */ /* 0x000168000c1e1500 */
[----:B-1----:R-:W5:Y:S04]  /*32e0*/  LDL.LU R23, [R1+0x8] ;  /* 0x0000080001177983 */ /* 0x002f680000300800 */
[----:B------:R-:W-:Y:S04]  /*32f0*/  STL [R1+0x1230], R18 ;  /* 0x0012301201007387 */ /* 0x000fe80000100800 */
[----:B--2---:R1:W-:Y:S01]  /*3300*/  STL [R1+0x330], R6 ;  /* 0x0003300601007387 */ /* 0x0043e20000100800 */
[----:B0-----:R-:W-:-:S03]  /*3310*/  LEA R12, P1, R4, R2, 0x1 ;  /* 0x00000002040c7211 */ /* 0x001fc600078208ff */
[----:B------:R0:W2:Y:S01]  /*3320*/  LDG.E.U16 R8, [R8.64] ;  /* 0x0000000408087981 */ /* 0x0000a2000c1e1500 */
[----:B-1----:R-:W-:-:S04]  /*3330*/  LEA R6, P0, R27, R2, 0x1 ;  /* 0x000000021b067211 */ /* 0x002fc800078008ff */
[----:B------:R-:W-:Y:S02]  /*3340*/  LEA.HI.X.SX32 R7, R27, R0, 0x1, P0 ;  /* 0x000000001b077211 */ /* 0x000fe400000f0eff */
[----:B------:R-:W-:Y:S02]  /*3350*/  LEA R16, P0, R24, R2, 0x1 ;  /* 0x0000000218107211 */ /* 0x000fe400078008ff */
[-C--:B------:R-:W-:Y:S02]  /*3360*/  LEA.HI.X.SX32 R13, R4, R0.reuse, 0x1, P1 ;  /* 0x00000000040d7211 */ /* 0x080fe400008f0eff */
[----:B------:R-:W-:Y:S01]  /*3370*/  LEA.HI.X.SX32 R17, R24, R0, 0x1, P0 ;  /* 0x0000000018117211 */ /* 0x000fe200000f0eff */
[----:B------:R1:W2:Y:S04]  /*3380*/  LDG.E.U16 R4, [R6.64] ;  /* 0x0000000406047981 */ /* 0x0002a8000c1e1500 */
[----:B------:R0:W2:Y:S04]  /*3390*/  LDG.E.U16 R28, [R12.64] ;  /* 0x000000040c1c7981 */ /* 0x0000a8000c1e1500 */
[----:B------:R0:W2:Y:S01]  /*33a0*/  LDG.E.U16 R24, [R16.64] ;  /* 0x0000000410187981 */ /* 0x0000a2000c1e1500 */
[----:B------:R-:W-:-:S03]  /*33b0*/  IMAD R3, R19, 0x2, R18 ;  /* 0x0000000213037824 */ /* 0x000fc600078e0212 */
[----:B------:R-:W2:Y:S04]  /*33c0*/  LDL.LU R18, [R1+0x44] ;  /* 0x0000440001127983 */ /* 0x000ea80000300800 */
[----:B---3--:R3:W-:Y:S04]  /*33d0*/  STL [R1+0x32c], R5 ;  /* 0x00032c0501007387 */ /* 0x0087e80000100800 */
[----:B------:R0:W-:Y:S04]  /*33e0*/  STL [R1+0x1234], R3 ;  /* 0x0012340301007387 */ /* 0x0001e80000100800 */
[----:B------:R-:W2:Y:S01]  /*33f0*/  LDL.LU R20, [R1+0x2c] ;  /* 0x00002c0001147983 */ /* 0x000ea20000300800 */
[----:B---3--:R-:W-:-:S05]  /*3400*/  LEA R5, R19, R3, 0x1 ;  /* 0x0000000313057211 */ /* 0x008fca00078e08ff */
[C---:B0-----:R-:W-:Y:S01]  /*3410*/  IMAD R3, R19.reuse, 0x2, R5 ;  /* 0x0000000213037824 */ /* 0x041fe200078e0205 */
[----:B------:R-:W-:Y:S03]  /*3420*/  STL [R1+0x328], R11 ;  /* 0x0003280b01007387 */ /* 0x000fe60000100800 */
[C---:B------:R-:W-:Y:S01]  /*3430*/  IMAD R9, R19.reuse, 0x2, R3 ;  /* 0x0000000213097824 */ /* 0x040fe200078e0203 */
[----:B------:R-:W3:Y:S04]  /*3440*/  LDL.LU R27, [R1+0x28] ;  /* 0x00002800011b7983 */ /* 0x000ee80000300800 */
[----:B------:R-:W-:Y:S01]  /*3450*/  STL [R1+0x1bc], R3 ;  /* 0x0001bc0301007387 */ /* 0x000fe20000100800 */
[----:B-1----:R-:W-:-:S02]  /*3460*/  LEA R7, R19, R9, 0x1 ;  /* 0x0000000913077211 */ /* 0x002fc400078e08ff */
[-C--:B----4-:R-:W-:Y:S01]  /*3470*/  LEA R14, P0, R21, R2.reuse, 0x1 ;  /* 0x00000002150e7211 */ /* 0x090fe200078008ff */
[----:B-----5:R0:W-:Y:S04]  /*3480*/  STL [R1+0x324], R10 ;  /* 0x0003240a01007387 */ /* 0x0201e80000100800 */
[----:B0-----:R-:W4:Y:S04]  /*3490*/  LDL.LU R10, [R1+0x40] ;  /* 0x00004000010a7983 */ /* 0x001f280000300800 */
[----:B------:R-:W5:Y:S04]  /*34a0*/  LDL.LU R11, [R1+0x24] ;  /* 0x00002400010b7983 */ /* 0x000f680000300800 */
[----:B------:R-:W-:Y:S04]  /*34b0*/  STL [R1+0x320], R15 ;  /* 0x0003200f01007387 */ /* 0x000fe80000100800 */
[----:B------:R0:W-:Y:S01]  /*34c0*/  STL [R1+0x31c], R22 ;  /* 0x00031c1601007387 */ /* 0x0001e20000100800 */
[----:B------:R-:W-:Y:S01]  /*34d0*/  LEA R12, P1, R29, R2, 0x1 ;  /* 0x000000021d0c7211 */ /* 0x000fe200078208ff */
[----:B0-----:R-:W-:Y:S01]  /*34e0*/  IMAD R22, R19, 0x2, R7 ;  /* 0x0000000213167824 */ /* 0x001fe200078e0207 */
[----:B------:R-:W-:-:S03]  /*34f0*/  LEA.HI.X.SX32 R15, R21, R0, 0x1, P0 ;  /* 0x00000000150f7211 */ /* 0x000fc600000f0eff */
[----:B------:R-:W-:Y:S01]  /*3500*/  IMAD R3, R19, 0x2, R22 ;  /* 0x0000000213037824 */ /* 0x000fe200078e0216 */
[----:B------:R-:W-:Y:S02]  /*3510*/  LEA R16, P0, R23, R2, 0x1 ;  /* 0x0000000217107211 */ /* 0x000fe400078008ff */
[-C--:B------:R-:W-:Y:S02]  /*3520*/  LEA.HI.X.SX32 R13, R29, R0.reuse, 0x1, P1 ;  /* 0x000000001d0d7211 */ /* 0x080fe400008f0eff */
[----:B------:R-:W5:Y:S01]  /*3530*/  LDL.LU R29, [R1+0x20] ;  /* 0x00002000011d7983 */ /* 0x000f620000300800 */
[----:B------:R-:W-:-:S03]  /*3540*/  LEA.HI.X.SX32 R17, R23, R0, 0x1, P0 ;  /* 0x0000000017117211 */ /* 0x000fc600000f0eff */
[----:B------:R-:W-:Y:S04]  /*3550*/  STL [R1+0x1b4], R3 ;  /* 0x0001b40301007387 */ /* 0x000fe80000100800 */
[----:B--2---:R0:W-:Y:S04]  /*3560*/  STL [R1+0x318], R8 ;  /* 0x0003180801007387 */ /* 0x0041e80000100800 */
[----:B------:R1:W-:Y:S04]  /*3570*/  STL [R1+0x314], R4 ;  /* 0x0003140401007387 */ /* 0x0003e80000100800 */
[----:B------:R2:W-:Y:S04]  /*3580*/  STL [R1+0x310], R28 ;  /* 0x0003101c01007387 */ /* 0x0005e80000100800 */
[----:B0-----:R0:W5:Y:S04]  /*3590*/  LDG.E.U16 R8, [R14.64] ;  /* 0x000000040e087981 */ /* 0x001168000c1e1500 */
[----:B-1----:R1:W5:Y:S04]  /*35a0*/  LDG.E.U16 R4, [R12.64] ;  /* 0x000000040c047981 */ /* 0x002368000c1e1500 */
[----:B--2---:R-:W2:Y:S04]  /*35b0*/  LDL.LU R28, [R1+0x1c] ;  /* 0x00001c00011c7983 */ /* 0x004ea80000300800 */
[----:B------:R0:W-:Y:S04]  /*35c0*/  STL [R1+0x30c], R24 ;  /* 0x00030c1801007387 */ /* 0x0001e80000100800 */
[----:B0-----:R3:W2:Y:S01]  /*35d0*/  LDG.E.U16 R24, [R16.64] ;  /* 0x0000000410187981 */ /* 0x0016a2000c1e1500 */
[----:B------:R-:W-:-:S02]  /*35e0*/  LEA R21, R19, R3, 0x1 ;  /* 0x0000000313157211 */ /* 0x000fc400078e08ff */
[----:B------:R-:W-:-:S03]  /*35f0*/  LEA R14, P0, R18, R2, 0x1 ;  /* 0x00000002120e7211 */ /* 0x000fc600078008ff */
[C---:B------:R-:W-:Y:S01]  /*3600*/  IMAD R6, R19.reuse, 0x2, R21 ;  /* 0x0000000213067824 */ /* 0x040fe200078e0215 */
[----:B-1----:R-:W-:Y:S01]  /*3610*/  LEA R12, P1, R20, R2, 0x1 ;  /* 0x00000002140c7211 */ /* 0x002fe200078208ff */
[----:B------:R-:W-:Y:S01]  /*3620*/  IMAD.MOV.U32 R23, RZ, RZ, R25 ;  /* 0x000000ffff177224 */ /* 0x000fe200078e0019 */
[----:B------:R-:W-:Y:S02]  /*3630*/  LEA.HI.X.SX32 R15, R18, R0, 0x1, P0 ;  /* 0x00000000120f7211 */ /* 0x000fe400000f0eff */
[----:B------:R-:W-:Y:S02]  /*3640*/  LEA R25, R19, R6, 0x1 ;  /* 0x0000000613197211 */ /* 0x000fe400078e08ff */
[----:B------:R-:W-:Y:S01]  /*3650*/  LEA.HI.X.SX32 R13, R20, R0, 0x1, P1 ;  /* 0x00000000140d7211 */ /* 0x000fe200008f0eff */
[----:B------:R0:W2:Y:S01]  /*3660*/  LDG.E.U16 R18, [R14.64] ;  /* 0x000000040e127981 */ /* 0x0000a2000c1e1500 */
[----:B---3--:R-:W-:Y:S01]  /*3670*/  LEA R16, P0, R27, R2, 0x1 ;  /* 0x000000021b107211 */ /* 0x008fe200078008ff */
[----:B------:R-:W-:-:S02]  /*3680*/  IMAD R3, R19, 0x2, R25 ;  /* 0x0000000213037824 */ /* 0x000fc400078e0219 */
[----:B------:R4:W3:Y:S01]  /*3690*/  LDG.E.U16 R20, [R12.64] ;  /* 0x000000040c147981 */ /* 0x0008e2000c1e1500 */
[----:B------:R-:W-:-:S03]  /*36a0*/  LEA.HI.X.SX32 R17, R27, R0, 0x1, P0 ;  /* 0x000000001b117211 */ /* 0x000fc600000f0eff */
[----:B------:R-:W-:Y:S01]  /*36b0*/  STL [R1+0x1ac], R3 ;  /* 0x0001ac0301007387 */ /* 0x000fe20000100800 */
[----:B----4-:R-:W-:-:S04]  /*36c0*/  LEA R12, P0, R10, R2, 0x1 ;  /* 0x000000020a0c7211 */ /* 0x010fc800078008ff */
[----:B------:R-:W-:-:S06]  /*36d0*/  LEA.HI.X.SX32 R13, R10, R0, 0x1, P0 ;  /* 0x000000000a0d7211 */ /* 0x000fcc00000f0eff */
[----:B------:R1:W4:Y:S04]  /*36e0*/  LDG.E.U16 R13, [R12.64] ;  /* 0x000000040c0d7981 */ /* 0x000328000c1e1500 */
[----:B-----5:R5:W-:Y:S04]  /*36f0*/  STL [R1+0x308], R8 ;  /* 0x0003080801007387 */ /* 0x020be80000100800 */
[----:B------:R-:W-:Y:S01]  /*3700*/  STL [R1+0x304], R4 ;  /* 0x0003040401007387 */ /* 0x000fe20000100800 */
[----:B-----5:R-:W-:-:S03]  /*3710*/  IMAD R8, R19, 0x2, R3 ;  /* 0x0000000213087824 */ /* 0x020fc600078e0203 */
[----:B------:R-:W5:Y:S04]  /*3720*/  LDL.LU R3, [R1+0x10] ;  /* 0x0000100001037983 */ /* 0x000f680000300800 */
[----:B--2---:R2:W-:Y:S04]  /*3730*/  STL [R1+0x300], R24 ;  /* 0x0003001801007387 */ /* 0x0045e80000100800 */
[----:B--2---:R2:W4:Y:S01]  /*3740*/  LDG.E.U16 R24, [R16.64] ;  /* 0x0000000410187981 */ /* 0x004522000c1e1500 */
[----:B------:R-:W-:-:S05]  /*3750*/  LEA R4, R19, R8, 0x1 ;  /* 0x0000000813047211 */ /* 0x000fca00078e08ff */
[----:B------:R-:W-:Y:S01]  /*3760*/  IMAD R27, R19, 0x2, R4 ;  /* 0x00000002131b7824 */ /* 0x000fe200078e0204 */
[----:B0-----:R-:W-:-:S03]  /*3770*/  LEA R14, P1, R11, R2, 0x1 ;  /* 0x000000020b0e7211 */ /* 0x001fc600078208ff */
[----:B------:R-:W-:Y:S01]  /*3780*/  IMAD R10, R19, 0x2, R27 ;  /* 0x00000002130a7824 */ /* 0x000fe200078e021b */
[----:B------:R0:W-:Y:S01]  /*3790*/  STL [R1+0x2fc], R18 ;  /* 0x0002fc1201007387 */ /* 0x0001e20000100800 */
[----:B--2---:R-:W-:Y:S02]  /*37a0*/  LEA R16, P0, R29, R2, 0x1 ;  /* 0x000000021d107211 */ /* 0x004fe400078008ff */
[-C--:B------:R-:W-:Y:S02]  /*37b0*/  LEA.HI.X.SX32 R15, R11, R0.reuse, 0x1, P1 ;  /* 0x000000000b0f7211 */ /* 0x080fe400008f0eff */
[----:B------:R-:W-:Y:S01]  /*37c0*/  LEA.HI.X.SX32 R17, R29, R0, 0x1, P0 ;  /* 0x000000001d117211 */ /* 0x000fe200000f0eff */
[----:B0-----:R-:W2:Y:S04]  /*37d0*/  LDL.LU R18, [R1+0x14] ;  /* 0x0000140001127983 */ /* 0x001ea80000300800 */
[----:B------:R-:W-:Y:S04]  /*37e0*/  STL [R1+0x1a8], R10 ;  /* 0x0001a80a01007387 */ /* 0x000fe80000100800 */
[----:B---3--:R0:W-:Y:S01]  /*37f0*/  STL [R1+0x2f8], R20 ;  /* 0x0002f81401007387 */ /* 0x0081e20000100800 */
[----:B-1----:R-:W-:-:S03]  /*3800*/  LEA R12, P0, R23, R2, 0x1 ;  /* 0x00000002170c7211 */ /* 0x002fc600078008ff */
[----:B------:R1:W3:Y:S04]  /*3810*/  LDG.E.U16 R15, [R14.64] ;  /* 0x000000040e0f7981 */ /* 0x0002e8000c1e1500 */
[----:B------:R1:W2:Y:S04]  /*3820*/  LDG.E.U16 R17, [R16.64] ;  /* 0x0000000410117981 */ /* 0x0002a8000c1e1500 */
[----:B0-----:R-:W2:Y:S04]  /*3830*/  LDL.LU R20, [R1+0x34] ;  /* 0x0000340001147983 */ /* 0x001ea80000300800 */
[----:B------:R-:W2:Y:S04]  /*3840*/  LDL.LU R29, [R1+0xc] ;  /* 0x00000c00011d7983 */ /* 0x000ea80000300800 */
[----:B----4-:R-:W-:Y:S04]  /*3850*/  STL [R1+0x2f4], R24 ;  /* 0x0002f41801007387 */ /* 0x010fe80000100800 */
[----:B------:R-:W4:Y:S04]  /*3860*/  LDL.LU R11, [R1+0x4] ;  /* 0x00000400010b7983 */ /* 0x000f280000300800 */
[----:B------:R0:W-:Y:S02]  /*3870*/  STL [R1+0x2f0], R13 ;  /* 0x0002f00d01007387 */ /* 0x0001e40000100800 */
[----:B0-----:R-:W-:-:S05]  /*3880*/  IMAD.MOV.U32 R13, RZ, RZ, R23 ;  /* 0x000000ffff0d7224 */ /* 0x001fca00078e0017 */
[----:B------:R-:W-:-:S06]  /*3890*/  LEA.HI.X.SX32 R13, R13, R0, 0x1, P0 ;  /* 0x000000000d0d7211 */ /* 0x000fcc00000f0eff */
[----:B------:R0:W4:Y:S01]  /*38a0*/  LDG.E.U16 R13, [R12.64] ;  /* 0x000000040c0d7981 */ /* 0x000122000c1e1500 */
[----:B------:R-:W-:-:S05]  /*38b0*/  LEA R10, R19, R10, 0x1 ;  /* 0x0000000a130a7211 */ /* 0x000fca00078e08ff */
[----:B------:R-:W-:Y:S01]  /*38c0*/  IMAD R24, R19, 0x2, R10 ;  /* 0x0000000213187824 */ /* 0x000fe200078e020a */
[----:B-1----:R-:W-:-:S04]  /*38d0*/  LEA R14, P1, R28, R2, 0x1 ;  /* 0x000000021c0e7211 */ /* 0x002fc800078208ff */
[----:B------:R-:W-:Y:S01]  /*38e0*/  LEA R23, R19, R24, 0x1 ;  /* 0x0000001813177211 */ /* 0x000fe200078e08ff */
[----:B---3--:R1:W-:Y:S01]  /*38f0*/  STL [R1+0x2ec], R15 ;  /* 0x0002ec0f01007387 */ /* 0x0083e20000100800 */
[----:B------:R-:W-:-:S03]  /*3900*/  LEA R16, P0, R26, R2, 0x1 ;  /* 0x000000021a107211 */ /* 0x000fc600078008ff */
[----:B------:R-:W-:Y:S01]  /*3910*/  IMAD R23, R19, 0x2, R23 ;  /* 0x0000000213177824 */ /* 0x000fe200078e0217 */
[----:B-1----:R-:W-:Y:S01]  /*3920*/  LEA.HI.X.SX32 R15, R28, R0, 0x1, P1 ;  /* 0x000000001c0f7211 */ /* 0x002fe200008f0eff */
[----:B------:R-:W-:-:S03]  /*3930*/  IMAD.MOV.U32 R28, RZ, RZ, c[0x0][0x198] ;  /* 0x00006600ff1c7624 */ /* 0x000fc600078e00ff */
[----:B------:R-:W-:Y:S01]  /*3940*/  STL [R1+0x140], R23 ;  /* 0x0001401701007387 */ /* 0x000fe20000100800 */
[----:B------:R-:W-:-:S03]  /*3950*/  IMAD R28, R28, 0x2, R26 ;  /* 0x000000021c1c7824 */ /* 0x000fc600078e021a */
[----:B--2---:R1:W-:Y:S04]  /*3960*/  STL [R1+0x2e8], R17 ;  /* 0x0002e81101007387 */ /* 0x0043e80000100800 */
[----:B------:R5:W2:Y:S01]  /*3970*/  LDG.E.U16 R15, [R14.64] ;  /* 0x000000040e0f7981 */ /* 0x000aa2000c1e1500 */
[----:B-1----:R-:W-:Y:S02]  /*3980*/  LEA.HI.X.SX32 R17, R26, R0, 0x1, P0 ;  /* 0x000000001a117211 */ /* 0x002fe400000f0eff */
[----:B0-----:R-:W-:-:S04]  /*3990*/  LEA R12, P0, R28, R2, 0x1 ;  /* 0x000000021c0c7211 */ /* 0x001fc800078008ff */
[----:B------:R0:W3:Y:S04]  /*39a0*/  LDG.E.U16 R17, [R16.64] ;  /* 0x0000000410117981 */ /* 0x0000e8000c1e1500 */
[----:B----4-:R1:W-:Y:S02]  /*39b0*/  STL [R1+0x2e4], R13 ;  /* 0x0002e40d01007387 */ /* 0x0103e40000100800 */
[----:B-1----:R-:W-:-:S04]  /*39c0*/  MOV R13, R28 ;  /* 0x0000001c000d7202 */ /* 0x002fc80000000f00 */
[----:B------:R-:W-:-:S06]  /*39d0*/  LEA.HI.X.SX32 R13, R13, R0, 0x1, P0 ;  /* 0x000000000d0d7211 */ /* 0x000fcc00000f0eff */
[----:B------:R-:W4:Y:S01]  /*39e0*/  LDG.E.U16 R13, [R12.64] ;  /* 0x000000040c0d7981 */ /* 0x000f22000c1e1500 */
[----:B------:R-:W-:-:S05]  /*39f0*/  LEA R23, R19, R23, 0x1 ;  /* 0x0000001713177211 */ /* 0x000fca00078e08ff */
[----:B------:R-:W-:Y:S01]  /*3a00*/  IMAD R26, R19, 0x2, R23 ;  /* 0x00000002131a7824 */ /* 0x000fe200078e0217 */
[----:B-----5:R-:W-:-:S03]  /*3a10*/  LEA R14, P1, R3, R2, 0x1 ;  /* 0x00000002030e7211 */ /* 0x020fc600078208ff */
[C---:B------:R-:W-:Y:S01]  /*3a20*/  IMAD R28, R19.reuse, 0x2, R26 ;  /* 0x00000002131c7824 */ /* 0x040fe200078e021a */
[----:B--2---:R1:W-:Y:S03]  /*3a30*/  STL [R1+0x2e0], R15 ;  /* 0x0002e00f01007387 */ /* 0x0043e60000100800 */
[----:B------:R-:W-:Y:S01]  /*3a40*/  IMAD R28, R19, 0x2, R28 ;  /* 0x00000002131c7824 */ /* 0x000fe200078e021c */
[C---:B0-----:R-:W-:Y:S02]  /*3a50*/  LEA R16, P0, R18.reuse, R2, 0x1 ;  /* 0x0000000212107211 */ /* 0x041fe400078008ff */
[-C--:B-1----:R-:W-:Y:S02]  /*3a60*/  LEA.HI.X.SX32 R15, R3, R0.reuse, 0x1, P1 ;  /* 0x00000000030f7211 */ /* 0x082fe400008f0eff */
[----:B------:R-:W2:Y:S04]  /*3a70*/  LDL.LU R3, [R1+0x1234] ;  /* 0x0012340001037983 */ /* 0x000ea80000300800 */
[----:B---3--:R0:W-:Y:S04]  /*3a80*/  STL [R1+0x2dc], R17 ;  /* 0x0002dc1101007387 */ /* 0x0081e80000100800 */
[----:B------:R1:W-:Y:S01]  /*3a90*/  STL [R1+0x138], R28 ;  /* 0x0001381c01007387 */ /* 0x0003e20000100800 */
[----:B0-----:R-:W-:-:S03]  /*3aa0*/  LEA.HI.X.SX32 R17, R18, R0, 0x1, P0 ;  /* 0x0000000012117211 */ /* 0x001fc600000f0eff */
[----:B------:R-:W3:Y:S01]  /*3ab0*/  LDL.LU R18, [R1+0x1230] ;  /* 0x0012300001127983 */ /* 0x000ee20000300800 */
[----:B-1----:R-:W-:-:S03]  /*3ac0*/  LEA R28, R19, R28, 0x1 ;  /* 0x0000001c131c7211 */ /* 0x002fc600078e08ff */
[----:B------:R-:W5:Y:S04]  /*3ad0*/  LDG.E.U16 R17, [R16.64] ;  /* 0x0000000410117981 */ /* 0x000f68000c1e1500 */
[----:B------:R-:W-:Y:S04]  /*3ae0*/  STL [R1+0x10], R28 ;  /* 0x0000101c01007387 */ /* 0x000fe80000100800 */
[----:B----4-:R0:W-:Y:S04]  /*3af0*/  STL [R1+0x2d8], R13 ;  /* 0x0002d80d01007387 */ /* 0x0101e80000100800 */
[----:B0-----:R0:W4:Y:S01]  /*3b00*/  LDG.E.U16 R13, [R14.64] ;  /* 0x000000040e0d7981 */ /* 0x001122000c1e1500 */
[----:B------:R-:W-:-:S04]  /*3b10*/  IMAD R12, R19, 0x2, R28 ;  /* 0x00000002130c7824 */ /* 0x000fc800078e021c */
[----:B------:R-:W-:Y:S01]  /*3b20*/  IMAD R28, R19, 0x2, R12 ;  /* 0x00000002131c7824 */ /* 0x000fe200078e020c */
[----:B------:R1:W-:Y:S01]  /*3b30*/  STL [R1+0x14], R12 ;  /* 0x0000140c01007387 */ /* 0x0003e20000100800 */
[----:B0-----:R-:W-:-:S04]  /*3b40*/  LEA R14, P0, R20, R2, 0x1 ;  /* 0x00000002140e7211 */ /* 0x001fc800078008ff */
[----:B------:R-:W-:Y:S02]  /*3b50*/  LEA.HI.X.SX32 R15, R20, R0, 0x1, P0 ;  /* 0x00000000140f7211 */ /* 0x000fe400000f0eff */
[----:B-1----:R-:W-:-:S03]  /*3b60*/  LEA R12, P1, R29, R2, 0x1 ;  /* 0x000000021d0c7211 */ /* 0x002fc600078208ff */
[----:B------:R0:W2:Y:S04]  /*3b70*/  LDG.E.U16 R14, [R14.64] ;  /* 0x000000040e0e7981 */ /* 0x0000a8000c1e1500 */
[----:B----4-:R1:W-:Y:S04]  /*3b80*/  STL [R1+0x2d4], R13 ;  /* 0x0002d40d01007387 */ /* 0x0103e80000100800 */
[----:B------:R-:W4:Y:S04]  /*3b90*/  LDL.LU R20, [R1+0x122c] ;  /* 0x00122c0001147983 */ /* 0x000f280000300800 */
[----:B------:R0:W-:Y:S01]  /*3ba0*/  STL [R1+0x1c], R28 ;  /* 0x00001c1c01007387 */ /* 0x0001e20000100800 */
[----:B-1----:R-:W-:-:S03]  /*3bb0*/  LEA.HI.X.SX32 R13, R29, R0, 0x1, P1 ;  /* 0x000000001d0d7211 */ /* 0x002fc600008f0eff */
[----:B------:R-:W2:Y:S01]  /*3bc0*/  LDL.LU R29, [R1+0x1228] ;  /* 0x00122800011d7983 */ /* 0x000ea20000300800 */
[----:B0-----:R-:W-:-:S03]  /*3bd0*/  LEA R28, R19, R28, 0x1 ;  /* 0x0000001c131c7211 */ /* 0x001fc600078e08ff */
[----:B-----5:R0:W-:Y:S04]  /*3be0*/  STL [R1+0x2d0], R17 ;  /* 0x0002d01101007387 */ /* 0x0201e80000100800 */
[----:B------:R1:W-:Y:S01]  /*3bf0*/  STL [R1+0x13c], R28 ;  /* 0x00013c1c01007387 */ /* 0x0003e20000100800 */
[----:B------:R-:W-:-:S03]  /*3c00*/  LEA R16, P0, R11, R2, 0x1 ;  /* 0x000000020b107211 */ /* 0x000fc600078008ff */
[----:B------:R5:W2:Y:S04]  /*3c10*/  LDG.E.U16 R12, [R12.64] ;  /* 0x000000040c0c7981 */ /* 0x000aa8000c1e1500 */
[----:B0-----:R-:W2:Y:S01]  /*3c20*/  LDL.LU R17, [R1+0x30] ;  /* 0x0000300001117983 */ /* 0x001ea20000300800 */
[----:B-1----:R-:W-:Y:S02]  /*3c30*/  IMAD R28, R19, 0x2, R28 ;  /* 0x00000002131c7824 */ /* 0x002fe400078e021c */
[----:B--2---:R-:W-:Y:S01]  /*3c40*/  IMAD.MOV.U32 R15, RZ, RZ, R17 ;  /* 0x000000ffff0f7224 */ /* 0x004fe200078e0011 */
[----:B------:R-:W-:Y:S02]  /*3c50*/  LEA.HI.X.SX32 R17, R11, R0, 0x1, P0 ;  /* 0x000000000b117211 */ /* 0x000fe400000f0eff */
[----:B------:R-:W2:Y:S01]  /*3c60*/  LDL.LU R11, [R1+0x1224] ;  /* 0x00122400010b7983 */ /* 0x000ea20000300800 */
[----:B-----5:R-:W-:-:S03]  /*3c70*/  IMAD.MOV.U32 R13, RZ, RZ, R15 ;  /* 0x000000ffff0d7224 */ /* 0x020fc600078e000f */
[----:B------:R-:W-:Y:S01]  /*3c80*/  STL [R1+0xc], R28 ;  /* 0x00000c1c01007387 */ /* 0x000fe20000100800 */
[----:B------:R-:W-:-:S03]  /*3c90*/  IMAD.MOV.U32 R15, RZ, RZ, R13 ;  /* 0x000000ffff0f7224 */ /* 0x000fc600078e000d */
[----:B------:R0:W-:Y:S04]  /*3ca0*/  STL [R1+0x2cc], R14 ;  /* 0x0002cc0e01007387 */ /* 0x0001e80000100800 */
[----:B------:R-:W5:Y:S01]  /*3cb0*/  LDG.E.U16 R17, [R16.64] ;  /* 0x0000000410117981 */ /* 0x000f62000c1e1500 */
[----:B0-----:R-:W-:-:S04]  /*3cc0*/  LEA R14, P0, R13, R2, 0x1 ;  /* 0x000000020d0e7211 */ /* 0x001fc800078008ff */
[----:B------:R-:W-:-:S05]  /*3cd0*/  LEA.HI.X.SX32 R15, R15, R0, 0x1, P0 ;  /* 0x000000000f0f7211 */ /* 0x000fca00000f0eff */
[----:B------:R-:W3:Y:S01]  /*3ce0*/  LDG.E.U16 R14, [R14.64] ;  /* 0x000000040e0e7981 */ /* 0x000ee2000c1e1500 */
[----:B------:R-:W-:-:S05]  /*3cf0*/  LEA R28, R19, R28, 0x1 ;  /* 0x0000001c131c7211 */ /* 0x000fca00078e08ff */
[----:B------:R0:W-:Y:S04]  /*3d00*/  STL [R1+0x34], R28 ;  /* 0x0000341c01007387 */ /* 0x0001e80000100800 */
[----:B------:R1:W-:Y:S01]  /*3d10*/  STL [R1+0x2c8], R12 ;  /* 0x0002c80c01007387 */ /* 0x0003e20000100800 */
[----:B0-----:R-:W-:Y:S02]  /*3d20*/  LEA R28, R19, R28, 0x1 ;  /* 0x0000001c131c7211 */ /* 0x001fe400078e08ff */
[----:B-1----:R-:W-:-:S03]  /*3d30*/  LEA R12, P1, R29, R2, 0x1 ;  /* 0x000000021d0c7211 */ /* 0x002fc600078208ff */
[----:B------:R-:W-:Y:S01]  /*3d40*/  IMAD R19, R19, 0x2, R28 ;  /* 0x0000000213137824 */ /* 0x000fe200078e021c */
[----:B------:R-:W-:Y:S01]  /*3d50*/  LEA.HI.X.SX32 R13, R29, R0, 0x1, P1 ;  /* 0x000000001d0d7211 */ /* 0x000fe200008f0eff */
[----:B------:R-:W-:Y:S01]  /*3d60*/  IMAD.MOV.U32 R29, RZ, RZ, c[0x0][0x198] ;  /* 0x00006600ff1d7624 */ /* 0x000fe200078e00ff */
[----:B------:R2:W-:Y:S04]  /*3d70*/  STL [R1+0x3c], R28 ;  /* 0x00003c1c01007387 */ /* 0x0005e80000100800 */
[----:B------:R0:W-:Y:S01]  /*3d80*/  STL [R1+0x148], R19 ;  /* 0x0001481301007387 */ /* 0x0001e20000100800 */
[C---:B--2---:R-:W-:Y:S01]  /*3d90*/  LEA R28, R29.reuse, R11, 0x1 ;  /* 0x0000000b1d1c7211 */ /* 0x044fe200078e08ff */
[----:B------:R-:W-:Y:S02]  /*3da0*/  IMAD R29, R29, 0x2, R19 ;  /* 0x000000021d1d7824 */ /* 0x000fe400078e0213 */
[----:B-----5:R-:W-:Y:S04]  /*3db0*/  STL [R1+0x2c4], R17 ;  /* 0x0002c41101007387 */ /* 0x020fe80000100800 */
[----:B0-----:R-:W2:Y:S04]  /*3dc0*/  LDL.LU R19, [R1+0x1220] ;  /* 0x0012200001137983 */ /* 0x001ea80000300800 */
[----:B---3--:R0:W-:Y:S04]  /*3dd0*/  STL [R1+0x2bc], R14 ;  /* 0x0002bc0e01007387 */ /* 0x0081e80000100800 */
[----:B0-----:R0:W3:Y:S01]  /*3de0*/  LDG.E.U16 R14, [R12.64] ;  /* 0x000000040c0e7981 */ /* 0x0010e2000c1e1500 */
[----:B------:R-:W-:-:S04]  /*3df0*/  LEA R16, P0, R11, R2, 0x1 ;  /* 0x000000020b107211 */ /* 0x000fc800078008ff */
[----:B------:R-:W-:Y:S02]  /*3e00*/  LEA.HI.X.SX32 R17, R11, R0, 0x1, P0 ;  /* 0x000000000b117211 */ /* 0x000fe400000f0eff */
[----:B------:R-:W-:Y:S01]  /*3e10*/  MOV R11, c[0x0][0x198] ;  /* 0x00006600000b7a02 */ /* 0x000fe20000000f00 */
[----:B------:R-:W-:-:S03]  /*3e20*/  IMAD.MOV.U32 R15, RZ, RZ, R28 ;  /* 0x000000ffff0f7224 */ /* 0x000fc600078e001c */
[----:B------:R4:W5:Y:S01]  /*3e30*/  LDG.E.U16 R17, [R16.64] ;  /* 0x0000000410117981 */ /* 0x000962000c1e1500 */
[----:B------:R-:W-:Y:S01]  /*3e40*/  IMAD R28, R11, 0x2, R29 ;  /* 0x000000020b1c7824 */ /* 0x000fe200078e021d */
[----:B0-----:R-:W-:Y:S01]  /*3e50*/  LEA R12, P0, R15, R2, 0x1 ;  /* 0x000000020f0c7211 */ /* 0x001fe200078008ff */
[----:B------:R-:W-:-:S03]  /*3e60*/  IMAD.MOV.U32 R13, RZ, RZ, R15 ;  /* 0x000000ffff0d7224 */ /* 0x000fc600078e000f */
[----:B------:R0:W-:Y:S02]  /*3e70*/  STL [R1+0x2c], R28 ;  /* 0x00002c1c01007387 */ /* 0x0001e40000100800 */
[----:B------:R-:W-:-:S06]  /*3e80*/  LEA.HI.X.SX32 R13, R13, R0, 0x1, P0 ;  /* 0x000000000d0d7211 */ /* 0x000fcc00000f0eff */
[----:B------:R-:W5:Y:S01]  /*3e90*/  LDG.E.U16 R13, [R12.64] ;  /* 0x000000040c0d7981 */ /* 0x000f62000c1e1500 */
[----:B0-----:R-:W-:-:S05]  /*3ea0*/  LEA R28, R11, R28, 0x1 ;  /* 0x0000001c0b1c7211 */ /* 0x001fca00078e08ff */
[----:B------:R-:W-:Y:S01]  /*3eb0*/  IMAD R11, R11, 0x2, R28 ;  /* 0x000000020b0b7824 */ /* 0x000fe200078e021c */
[----:B---3--:R-:W-:Y:S04]  /*3ec0*/  STL [R1+0x2b8], R14 ;  /* 0x0002b80e01007387 */ /* 0x008fe80000100800 */
[----:B------:R0:W-:Y:S04]  /*3ed0*/  STL [R1+0x48], R28 ;  /* 0x0000481c01007387 */ /* 0x0001e80000100800 */
[----:B0-----:R-:W3:Y:S01]  /*3ee0*/  LDL.LU R28, [R1+0x121c] ;  /* 0x00121c00011c7983 */ /* 0x001ee20000300800 */
[----:B--2---:R-:W-:-:S04]  /*3ef0*/  LEA R14, P1, R19, R2, 0x1 ;  /* 0x00000002130e7211 */ /* 0x004fc800078208ff */
[----:B------:R-:W-:Y:S02]  /*3f00*/  LEA.HI.X.SX32 R15, R19, R0, 0x1, P1 ;  /* 0x00000000130f7211 */ /* 0x000fe400008f0eff */
[C---:B----4-:R-:W-:Y:S01]  /*3f10*/  LEA R16, P0, R20.reuse, R2, 0x1 ;  /* 0x0000000214107211 */ /* 0x050fe200078008ff */
[----:B------:R-:W-:Y:S04]  /*3f20*/  STL [R1+0x144], R11 ;  /* 0x0001440b01007387 */ /* 0x000fe80000100800 */
[----:B------:R0:W2:Y:S04]  /*3f30*/  LDG.E.U16 R15, [R14.64] ;  /* 0x000000040e0f7981 */ /* 0x0000a8000c1e1500 */
[----:B-----5:R1:W-:Y:S04]  /*3f40*/  STL [R1+0x2b4], R17 ;  /* 0x0002b41101007387 */ /* 0x0203e80000100800 */
[----:B------:R4:W-:Y:S01]  /*3f50*/  STL [R1+0x2b0], R13 ;  /* 0x0002b00d01007387 */ /* 0x0009e20000100800 */
[----:B-1----:R-:W-:-:S02]  /*3f60*/  LEA.HI.X.SX32 R17, R20, R0, 0x1, P0 ;  /* 0x0000000014117211 */ /* 0x002fc400000f0eff */
[----:B---3--:R-:W-:-:S04]  /*3f70*/  LEA R12, P0, R28, R2, 0x1 ;  /* 0x000000021c0c7211 */ /* 0x008fc800078008ff */
[----:B----4-:R-:W-:Y:S02]  /*3f80*/  LEA.HI.X.SX32 R13, R28, R0, 0x1, P0 ;  /* 0x000000001c0d7211 */ /* 0x010fe400000f0eff */
[----:B------:R-:W3:Y:S01]  /*3f90*/  LDG.E.U16 R28, [R16.64] ;  /* 0x00000004101c7981 */ /* 0x000ee2000c1e1500 */
[----:B------:R-:W-:Y:S01]  /*3fa0*/  IMAD.MOV.U32 R19, RZ, RZ, c[0x0][0x198] ;  /* 0x00006600ff137624 */ /* 0x000fe200078e00ff */
[----:B0-----:R-:W-:Y:S02]  /*3fb0*/  LEA R14, P1, R18, R2, 0x1 ;  /* 0x00000002120e7211 */ /* 0x001fe400078208ff */
[----:B------:R-:W4:Y:S02]  /*3fc0*/  LDG.E.U16 R13, [R12.64] ;  /* 0x000000040c0d7981 */ /* 0x000f24000c1e1500 */
[----:B------:R-:W-:-:S05]  /*3fd0*/  LEA R11, R19, R11, 0x1 ;  /* 0x0000000b130b7211 */ /* 0x000fca00078e08ff */
[----:B------:R-:W-:-:S05]  /*3fe0*/  IMAD R20, R19, 0x2, R11 ;  /* 0x0000000213147824 */ /* 0x000fca00078e020b */
[----:B------:R0:W-:Y:S04]  /*3ff0*/  STL [R1+0x28], R20 ;  /* 0x0000281401007387 */ /* 0x0001e80000100800 */
[----:B--2---:R1:W-:Y:S01]  /*4000*/  STL [R1+0x2ac], R15 ;  /* 0x0002ac0f01007387 */ /* 0x0043e20000100800 */
[----:B0-----:R-:W-:-:S05]  /*4010*/  IMAD R20, R19, 0x2, R20 ;  /* 0x0000000213147824 */ /* 0x001fca00078e0214 */
[----:B------:R0:W-:Y:S01]  /*4020*/  STL [R1+0x44], R20 ;  /* 0x0000441401007387 */ /* 0x0001e20000100800 */
[----:B-1----:R-:W-:Y:S02]  /*4030*/  LEA.HI.X.SX32 R15, R18, R0, 0x1, P1 ;  /* 0x00000000120f7211 */ /* 0x002fe400008f0eff */
[----:B0-----:R-:W-:-:S05]  /*4040*/  LEA R20, R19, R20, 0x1 ;  /* 0x0000001413147211 */ /* 0x001fca00078e08ff */
[----:B------:R-:W-:Y:S04]  /*4050*/  STL [R1+0x190], R20 ;  /* 0x0001901401007387 */ /* 0x000fe80000100800 */
[----:B---3--:R0:W-:Y:S04]  /*4060*/  STL [R1+0x2a8], R28 ;  /* 0x0002a81c01007387 */ /* 0x0081e80000100800 */
[----:B0-----:R0:W2:Y:S01]  /*4070*/  LDG.E.U16 R28, [R14.64] ;  /* 0x000000040e1c7981 */ /* 0x0010a2000c1e1500 */
[----:B------:R-:W-:Y:S01]  /*4080*/  IMAD R18, R19, 0x2, R20 ;  /* 0x0000000213127824 */ /* 0x000fe200078e0214 */
[----:B------:R-:W-:-:S03]  /*4090*/  LEA R16, P0, R3, R2, 0x1 ;  /* 0x0000000203107211 */ /* 0x000fc600078008ff */
[----:B------:R-:W-:Y:S01]  /*40a0*/  IMAD R20, R19, 0x2, R18 ;  /* 0x0000000213147824 */ /* 0x000fe200078e0212 */
[----:B------:R-:W-:Y:S01]  /*40b0*/  LEA.HI.X.SX32 R17, R3, R0, 0x1, P0 ;  /* 0x0000000003117211 */ /* 0x000fe200000f0eff */
[----:B----4-:R1:W-:Y:S03]  /*40c0*/  STL [R1+0x2a4], R13 ;  /* 0x0002a40d01007387 */ /* 0x0103e60000100800 */
[----:B------:R-:W-:Y:S01]  /*40d0*/  LEA R3, R19, R20, 0x1 ;  /* 0x0000001413037211 */ /* 0x000fe200078e08ff */
[----:B------:R-:W-:Y:S04]  /*40e0*/  STL [R1+0x20], R20 ;  /* 0x0000201401007387 */ /* 0x000fe80000100800 */
[----:B------:R3:W-:Y:S01]  /*40f0*/  STL [R1+0x40], R3 ;  /* 0x0000400301007387 */ /* 0x0007e20000100800 */
[----:B------:R-:W-:-:S02]  /*4100*/  LEA R12, P0, R5, R2, 0x1 ;  /* 0x00000002050c7211 */ /* 0x000fc400078008ff */
[----:B0-----:R-:W-:Y:S02]  /*4110*/  LEA R14, P1, R9, R2, 0x1 ;  /* 0x00000002090e7211 */ /* 0x001fe400078208ff */
[-C--:B-1----:R-:W-:Y:S02]  /*4120*/  LEA.HI.X.SX32 R13, R5, R0.reuse, 0x1, P0 ;  /* 0x00000000050d7211 */ /* 0x082fe400000f0eff */
[----:B------:R-:W-:-:S03]  /*4130*/  LEA.HI.X.SX32 R15, R9, R0, 0x1, P1 ;  /* 0x00000000090f7211 */ /* 0x000fc600008f0eff */
[----:B------:R0:W4:Y:S01]  /*4140*/  LDG.E.U16 R9, [R12.64] ;  /* 0x000000040c097981 */ /* 0x000122000c1e1500 */
[----:B---3--:R-:W-:-:S03]  /*4150*/  IMAD R3, R19, 0x2, R3 ;  /* 0x0000000213037824 */ /* 0x008fc600078e0203 */
[----:B------:R1:W3:Y:S04]  /*4160*/  LDG.E.U16 R20, [R14.64] ;  /* 0x000000040e147981 */ /* 0x0002e8000c1e1500 */
[----:B--2---:R2:W-:Y:S04]  /*4170*/  STL [R1+0x2a0], R28 ;  /* 0x0002a01c01007387 */ /* 0x0045e80000100800 */
[----:B--2---:R2:W5:Y:S04]  /*4180*/  LDG.E.U16 R28, [R16.64] ;  /* 0x00000004101c7981 */ /* 0x004568000c1e1500 */
[----:B------:R0:W-:Y:S01]  /*4190*/  STL [R1+0x14c], R3 ;  /* 0x00014c0301007387 */ /* 0x0001e20000100800 */
[----:B--2---:R-:W-:-:S04]  /*41a0*/  LEA R16, P0, R7, R2, 0x1 ;  /* 0x0000000207107211 */ /* 0x004fc800078008ff */
[----:B------:R-:W-:Y:S01]  /*41b0*/  LEA.HI.X.SX32 R17, R7, R0, 0x1, P0 ;  /* 0x0000000007117211 */ /* 0x000fe200000f0eff */
[----:B0-----:R-:W-:Y:S01]  /*41c0*/  IMAD R3, R19, 0x2, R3 ;  /* 0x0000000213037824 */ /* 0x001fe200078e0203 */
[----:B------:R-:W-:-:S05]  /*41d0*/  MOV R7, c[0x0][0x198] ;  /* 0x0000660000077a02 */ /* 0x000fca0000000f00 */
[----:B------:R-:W-:-:S05]  /*41e0*/  IMAD R5, R7, 0x2, R3 ;  /* 0x0000000207057824 */ /* 0x000fca00078e0203 */
[----:B------:R0:W-:Y:S02]  /*41f0*/  STL [R1+0x4], R5 ;  /* 0x0000040501007387 */ /* 0x0001e40000100800 */
[----:B0-----:R-:W-:-:S05]  /*4200*/  IMAD R5, R7, 0x2, R5 ;  /* 0x0000000207057824 */ /* 0x001fca00078e0205 */
[----:B------:R0:W-:Y:S01]  /*4210*/  STL [R1+0x38], R5 ;  /* 0x0000380501007387 */ /* 0x0001e20000100800 */
[CC--:B------:R-:W-:Y:S02]  /*4220*/  LEA R12, P0, R22.reuse, R2.reuse, 0x1 ;  /* 0x00000002160c7211 */ /* 0x0c0fe400078008ff */
[C---:B-1----:R-:W-:Y:S02]  /*4230*/  LEA R14, P1, R21.reuse, R2, 0x1 ;  /* 0x00000002150e7211 */ /* 0x042fe400078208ff */
[-C--:B------:R-:W-:Y:S02]  /*4240*/  LEA.HI.X.SX32 R13, R22, R0.reuse, 0x1, P0 ;  /* 0x00000000160d7211 */ /* 0x080fe400000f0eff */
[----:B------:R-:W-:-:S03]  /*4250*/  LEA.HI.X.SX32 R15, R21, R0, 0x1, P1 ;  /* 0x00000000150f7211 */ /* 0x000fc600008f0eff */
[----:B------:R1:W2:Y:S01]  /*4260*/  LDG.E.U16 R21, [R12.64] ;  /* 0x000000040c157981 */ /* 0x0002a2000c1e1500 */
[----:B0-----:R-:W-:-:S03]  /*4270*/  LEA R5, R7, R5, 0x1 ;  /* 0x0000000507057211 */ /* 0x001fc600078e08ff */
[----:B------:R0:W2:Y:S04]  /*4280*/  LDG.E.U16 R22, [R14.64] ;  /* 0x000000040e167981 */ /* 0x0000a8000c1e1500 */
[----:B-----5:R5:W-:Y:S04]  /*4290*/  STL [R1+0x29c], R28 ;  /* 0x00029c1c01007387 */ /* 0x020be80000100800 */
[----:B-----5:R5:W2:Y:S04]  /*42a0*/  LDG.E.U16 R28, [R16.64] ;  /* 0x00000004101c7981 */ /* 0x020aa8000c1e1500 */
[----:B------:R0:W-:Y:S04]  /*42b0*/  STL [R1+0x150], R5 ;  /* 0x0001500501007387 */ /* 0x0001e80000100800 */
[----:B----4-:R4:W-:Y:S01]  /*42c0*/  STL [R1+0x298], R9 ;  /* 0x0002980901007387 */ /* 0x0109e20000100800 */
[----:B-----5:R-:W-:Y:S01]  /*42d0*/  LEA R16, P0, R6, R2, 0x1 ;  /* 0x0000000206107211 */ /* 0x020fe200078008ff */
[----:B0-----:R-:W-:-:S04]  /*42e0*/  IMAD R5, R7, 0x2, R5 ;  /* 0x0000000207057824 */ /* 0x001fc800078e0205 */
[----:B----4-:R-:W-:Y:S01]  /*42f0*/  IMAD R9, R7, 0x2, R5 ;  /* 0x0000000207097824 */ /* 0x010fe200078e0205 */
[----:B------:R-:W-:-:S04]  /*4300*/  LEA.HI.X.SX32 R17, R6, R0, 0x1, P0 ;  /* 0x0000000006117211 */ /* 0x000fc800000f0eff */
[----:B------:R-:W-:Y:S01]  /*4310*/  LEA R6, R7, R9, 0x1 ;  /* 0x0000000907067211 */ /* 0x000fe200078e08ff */
[----:B------:R-:W-:Y:S01]  /*4320*/  STL [R1], R9 ;  /* 0x0000000901007387 */ /* 0x000fe20000100800 */
[----:B------:R-:W-:-:S03]  /*4330*/  LEA R14, P0, R25, R2, 0x1 ;  /* 0x00000002190e7211 */ /* 0x000fc600078008ff */
[----:B------:R0:W-:Y:S01]  /*4340*/  STL [R1+0x30], R6 ;  /* 0x0000300601007387 */ /* 0x0001e20000100800 */
[----:B------:R-:W-:-:S03]  /*4350*/  LEA.HI.X.SX32 R15, R25, R0, 0x1, P0 ;  /* 0x00000000190f7211 */ /* 0x000fc600000f0eff */
[----:B------:R4:W5:Y:S01]  /*4360*/  LDG.E.U16 R17, [R16.64] ;  /* 0x0000000410117981 */ /* 0x000962000c1e1500 */
[----:B0-----:R-:W-:-:S05]  /*4370*/  IMAD R6, R7, 0x2, R6 ;  /* 0x0000000207067824 */ /* 0x001fca00078e0206 */
[----:B------:R-:W-:Y:S04]  /*4380*/  STL [R1+0x154], R6 ;  /* 0x0001540601007387 */ /* 0x000fe80000100800 */
[----:B---3--:R0:W-:Y:S01]  /*4390*/  STL [R1+0x294], R20 ;  /* 0x0002941401007387 */ /* 0x0081e20000100800 */
[----:B-1----:R-:W-:-:S03]  /*43a0*/  LEA R12, P1, R8, R2, 0x1 ;  /* 0x00000002080c7211 */ /* 0x002fc600078208ff */
[----:B0-----:R0:W3:Y:S01]  /*43b0*/  LDG.E.U16 R20, [R14.64] ;  /* 0x000000040e147981 */ /* 0x0010e2000c1e1500 */
[----:B------:R-:W-:Y:S01]  /*43c0*/  IMAD R6, R7, 0x2, R6 ;  /* 0x0000000207067824 */ /* 0x000fe200078e0206 */
[----:B------:R-:W-:Y:S02]  /*43d0*/  LEA.HI.X.SX32 R13, R8, R0, 0x1, P1 ;  /* 0x00000000080d7211 */ /* 0x000fe400008f0eff */
[----:B------:R-:W-:-:S03]  /*43e0*/  LEA R8, P0, R4, R2, 0x1 ;  /* 0x0000000204087211 */ /* 0x000fc600078008ff */
[----:B------:R1:W3:Y:S01]  /*43f0*/  LDG.E.U16 R25, [R12.64] ;  /* 0x000000040c197981 */ /* 0x0002e2000c1e1500 */
[----:B------:R-:W-:Y:S02]  /*4400*/  LEA.HI.X.SX32 R9, R4, R0, 0x1, P0 ;  /* 0x0000000004097211 */ /* 0x000fe400000f0eff */
[-C--:B0-----:R-:W-:Y:S02]  /*4410*/  LEA R14, P1, R10, R2.reuse, 0x1 ;  /* 0x000000020a0e7211 */ /* 0x081fe400078208ff */
[----:B-1----:R-:W-:-:S04]  /*4420*/  LEA R12, P0, R27, R2, 0x1 ;  /* 0x000000021b0c7211 */ /* 0x002fc800078008ff */
[-C--:B------:R-:W-:Y:S02]  /*4430*/  LEA.HI.X.SX32 R13, R27, R0.reuse, 0x1, P0 ;  /* 0x000000001b0d7211 */ /* 0x080fe400000f0eff */
[----:B------:R-:W-:-:S04]  /*4440*/  LEA.HI.X.SX32 R15, R10, R0, 0x1, P1 ;  /* 0x000000000a0f7211 */ /* 0x000fc800008f0eff */
[----:B------:R0:W3:Y:S04]  /*4450*/  LDG.E.U16 R13, [R12.64] ;  /* 0x000000040c0d7981 */ /* 0x0000e8000c1e1500 */
[----:B--2---:R1:W-:Y:S02]  /*4460*/  STL [R1+0x290], R28 ;  /* 0x0002901c01007387 */ /* 0x0043e40000100800 */
[----:B-1----:R-:W-:-:S05]  /*4470*/  LEA R28, R7, R6, 0x1 ;  /* 0x00000006071c7211 */ /* 0x002fca00078e08ff */
[C---:B------:R-:W-:Y:S01]  /*4480*/  IMAD R4, R7.reuse, 0x2, R28 ;  /* 0x0000000207047824 */ /* 0x040fe200078e021c */
[----:B------:R-:W-:Y:S04]  /*4490*/  STL [R1+0x1214], R28 ;  /* 0x0012141c01007387 */ /* 0x000fe80000100800 */
[----:B------:R-:W-:Y:S04]  /*44a0*/  STL [R1+0x24], R4 ;  /* 0x0000240401007387 */ /* 0x000fe80000100800 */
[----:B------:R1:W-:Y:S04]  /*44b0*/  STL [R1+0x28c], R21 ;  /* 0x00028c1501007387 */ /* 0x0003e80000100800 */
[----:B-1----:R1:W2:Y:S04]  /*44c0*/  LDG.E.U16 R21, [R8.64] ;  /* 0x0000000408157981 */ /* 0x0022a8000c1e1500 */
[----:B-1----:R1:W2:Y:S01]  /*44d0*/  LDG.E.U16 R8, [R14.64] ;  /* 0x000000040e087981 */ /* 0x0022a2000c1e1500 */
[----:B------:R-:W-:-:S03]  /*44e0*/  IMAD R4, R7, 0x2, R4 ;  /* 0x0000000207047824 */ /* 0x000fc600078e0204 */
[----:B------:R0:W-:Y:S01]  /*44f0*/  STL [R1+0x288], R22 ;  /* 0x0002881601007387 */ /* 0x0001e20000100800 */
[C---:B----4-:R-:W-:Y:S02]  /*4500*/  LEA R16, P0, R24.reuse, R2, 0x1 ;  /* 0x0000000218107211 */ /* 0x050fe400078008ff */
[----:B------:R-:W-:Y:S01]  /*4510*/  LEA R9, R7, R4, 0x1 ;  /* 0x0000000407097211 */ /* 0x000fe200078e08ff */
[----:B0-----:R-:W4:Y:S04]  /*4520*/  LDL.LU R22, [R1+0x14] ;  /* 0x0000140001167983 */ /* 0x001f280000300800 */
[----:B------:R-:W-:Y:S04]  /*4530*/  STL [R1+0x180], R4 ;  /* 0x0001800401007387 */ /* 0x000fe80000100800 */
[----:B-----5:R0:W-:Y:S04]  /*4540*/  STL [R1+0x284], R17 ;  /* 0x0002841101007387 */ /* 0x0201e80000100800 */
[----:B---3--:R3:W-:Y:S04]  /*4550*/  STL [R1+0x280], R20 ;  /* 0x0002801401007387 */ /* 0x0087e80000100800 */
[----:B------:R-:W5:Y:S01]  /*4560*/  LDL.LU R10, [R1+0x1c] ;  /* 0x00001c00010a7983 */ /* 0x000f620000300800 */
[----:B0-----:R-:W-:-:S03]  /*4570*/  LEA.HI.X.SX32 R17, R24, R0, 0x1, P0 ;  /* 0x0000000018117211 */ /* 0x001fc600000f0eff */
[----:B------:R-:W4:Y:S01]  /*4580*/  LDL.LU R28, [R1+0xc] ;  /* 0x00000c00011c7983 */ /* 0x000f220000300800 */
[----:B---3--:R-:W-:-:S04]  /*4590*/  IMAD.MOV.U32 R20, RZ, RZ, c[0x0][0x198] ;  /* 0x00006600ff147624 */ /* 0x008fc800078e00ff */
[----:B------:R-:W-:Y:S02]  /*45a0*/  IMAD R4, R20, 0x2, R24 ;  /* 0x0000000214047824 */ /* 0x000fe400078e0218 */
[----:B------:R0:W3:Y:S03]  /*45b0*/  LDG.E.U16 R24, [R16.64] ;  /* 0x0000000410187981 */ /* 0x0000e6000c1e1500 */
[C---:B-1----:R-:W-:Y:S01]  /*45c0*/  LEA R14, P0, R4.reuse, R2, 0x1 ;  /* 0x00000002040e7211 */ /* 0x042fe200078008ff */
[----:B------:R1:W-:Y:S03]  /*45d0*/  STL [R1+0x27c], R25 ;  /* 0x00027c1901007387 */ /* 0x0003e60000100800 */
[----:B------:R-:W-:Y:S02]  /*45e0*/  LEA.HI.X.SX32 R15, R4, R0, 0x1, P0 ;  /* 0x00000000040f7211 */ /* 0x000fe400000f0eff */
[----:B------:R-:W-:-:S04]  /*45f0*/  LEA R20, P1, R23, R2, 0x1 ;  /* 0x0000000217147211 */ /* 0x000fc800078208ff */
[----:B------:R-:W4:Y:S01]  /*4600*/  LDG.E.U16 R15, [R14.64] ;  /* 0x000000040e0f7981 */ /* 0x000f22000c1e1500 */
[----:B-1----:R-:W-:-:S05]  /*4610*/  LEA R25, R7, R9, 0x1 ;  /* 0x0000000907197211 */ /* 0x002fca00078e08ff */
[C---:B------:R-:W-:Y:S01]  /*4620*/  IMAD R27, R7.reuse, 0x2, R25 ;  /* 0x00000002071b7824 */ /* 0x040fe200078e0219 */
[----:B------:R1:W-:Y:S04]  /*4630*/  STL [R1+0x1218], R25 ;  /* 0x0012181901007387 */ /* 0x0003e80000100800 */
[----:B-1----:R-:W5:Y:S01]  /*4640*/  LDL.LU R25, [R1+0x10] ;  /* 0x0000100001197983 */ /* 0x002f620000300800 */
[----:B------:R-:W-:Y:S01]  /*4650*/  LEA R12, P0, R26, R2, 0x1 ;  /* 0x000000021a0c7211 */ /* 0x000fe200078008ff */
[----:B------:R-:W-:Y:S02]  /*4660*/  IMAD R4, R7, 0x2, R27 ;  /* 0x0000000207047824 */ /* 0x000fe400078e021b */
[----:B--2---:R1:W-:Y:S02]  /*4670*/  STL [R1+0x278], R21 ;  /* 0x0002781501007387 */ /* 0x0043e40000100800 */
[----:B-1----:R-:W-:-:S05]  /*4680*/  LEA.HI.X.SX32 R21, R23, R0, 0x1, P1 ;  /* 0x0000000017157211 */ /* 0x002fca00008f0eff */
[----:B------:R1:W2:Y:S04]  /*4690*/  LDG.E.U16 R23, [R20.64] ;  /* 0x0000000414177981 */ /* 0x0002a8000c1e1500 */
[----:B------:R0:W-:Y:S04]  /*46a0*/  STL [R1+0x274], R13 ;  /* 0x0002740d01007387 */ /* 0x0001e80000100800 */
[----:B------:R-:W-:Y:S01]  /*46b0*/  STL [R1+0x178], R4 ;  /* 0x0001780401007387 */ /* 0x000fe20000100800 */
[----:B0-----:R-:W-:-:S03]  /*46c0*/  LEA.HI.X.SX32 R13, R26, R0, 0x1, P0 ;  /* 0x000000001a0d7211 */ /* 0x001fc600000f0eff */
[----:B------:R0:W-:Y:S02]  /*46d0*/  STL [R1+0x270], R8 ;  /* 0x0002700801007387 */ /* 0x0001e40000100800 */
[----:B0-----:R-:W-:Y:S02]  /*46e0*/  IMAD R8, R19, 0x2, R26 ;  /* 0x0000000213087824 */ /* 0x001fe400078e021a */
[----:B------:R0:W2:Y:S01]  /*46f0*/  LDG.E.U16 R26, [R12.64] ;  /* 0x000000040c1a7981 */ /* 0x0000a2000c1e1500 */
[----:B------:R-:W-:-:S05]  /*4700*/  LEA R4, R7, R4, 0x1 ;  /* 0x0000000407047211 */ /* 0x000fca00078e08ff */
[C---:B------:R-:W-:Y:S01]  /*4710*/  IMAD R19, R7.reuse, 0x2, R4 ;  /* 0x0000000207137824 */ /* 0x040fe200078e0204 */
[C---:B------:R-:W-:Y:S01]  /*4720*/  LEA R16, P0, R8.reuse, R2, 0x1 ;  /* 0x0000000208107211 */ /* 0x040fe200078008ff */
[----:B---3--:R3:W-:Y:S03]  /*4730*/  STL [R1+0x26c], R24 ;  /* 0x00026c1801007387 */ /* 0x0087e60000100800 */
[----:B------:R-:W-:Y:S02]  /*4740*/  LEA.HI.X.SX32 R17, R8, R0, 0x1, P0 ;  /* 0x0000000008117211 */ /* 0x000fe400000f0eff */
[----:B---3--:R-:W-:-:S03]  /*4750*/  LEA R24, R7, R19, 0x1 ;  /* 0x0000001307187211 */ /* 0x008fc600078e08ff */
[----:B-1----:R1:W3:Y:S02]  /*4760*/  LDG.E.U16 R21, [R16.64] ;  /* 0x0000000410157981 */ /* 0x0022e4000c1e1500 */
[----:B------:R-:W-:Y:S02]  /*4770*/  IMAD R8, R7, 0x2, R24 ;  /* 0x0000000207087824 */ /* 0x000fe400078e0218 */
[----:B----4-:R-:W-:Y:S01]  /*4780*/  STL [R1+0x268], R15 ;  /* 0x0002680f01007387 */ /* 0x010fe20000100800 */
[----:B0-----:R-:W-:-:S03]  /*4790*/  LEA R12, P0, R22, R2, 0x1 ;  /* 0x00000002160c7211 */ /* 0x001fc600078008ff */
[----:B------:R0:W-:Y:S01]  /*47a0*/  STL [R1+0x174], R8 ;  /* 0x0001740801007387 */ /* 0x0001e20000100800 */
[----:B------:R-:W-:Y:S02]  /*47b0*/  LEA.HI.X.SX32 R13, R22, R0, 0x1, P0 ;  /* 0x00000000160d7211 */ /* 0x000fe400000f0eff */
[----:B-----5:R-:W-:Y:S01]  /*47c0*/  LEA R14, P1, R25, R2, 0x1 ;  /* 0x00000002190e7211 */ /* 0x020fe200078208ff */
[----:B0-----:R-:W-:-:S03]  /*47d0*/  IMAD R8, R7, 0x2, R8 ;  /* 0x0000000207087824 */ /* 0x001fc600078e0208 */
[----:B------:R-:W-:Y:S02]  /*47e0*/  LEA.HI.X.SX32 R15, R25, R0, 0x1, P1 ;  /* 0x00000000190f7211 */ /* 0x000fe400008f0eff */
[----:B------:R-:W-:Y:S01]  /*47f0*/  LEA R22, R7, R8, 0x1 ;  /* 0x0000000807167211 */ /* 0x000fe200078e08ff */
[----:B------:R0:W4:Y:S04]  /*4800*/  LDG.E.U16 R25, [R12.64] ;  /* 0x000000040c197981 */ /* 0x000128000c1e1500 */
[----:B------:R5:W4:Y:S02]  /*4810*/  LDG.E.U16 R20, [R14.64] ;  /* 0x000000040e147981 */ /* 0x000b24000c1e1500 */
[----:B-----5:R-:W-:-:S04]  /*4820*/  LEA R14, P0, R10, R2, 0x1 ;  /* 0x000000020a0e7211 */ /* 0x020fc800078008ff */
[----:B------:R-:W-:Y:S01]  /*4830*/  LEA.HI.X.SX32 R15, R10, R0, 0x1, P0 ;  /* 0x000000000a0f7211 */ /* 0x000fe200000f0eff */
[----:B--2---:R2:W-:Y:S02]  /*4840*/  STL [R1+0x264], R23 ;  /* 0x0002641701007387 */ /* 0x0045e40000100800 */
[----:B--2---:R-:W-:-:S04]  /*4850*/  IMAD R23, R7, 0x2, R22 ;  /* 0x0000000207177824 */ /* 0x004fc800078e0216 */
[----:B------:R-:W-:-:S05]  /*4860*/  IMAD R10, R7, 0x2, R23 ;  /* 0x00000002070a7824 */ /* 0x000fca00078e0217 */
[----:B------:R-:W-:Y:S04]  /*4870*/  STL [R1+0x168], R10 ;  /* 0x0001680a01007387 */ /* 0x000fe80000100800 */
[----:B------:R2:W-:Y:S04]  /*4880*/  STL [R1+0x260], R26 ;  /* 0x0002601a01007387 */ /* 0x0005e80000100800 */
[----:B--2---:R-:W2:Y:S01]  /*4890*/  LDG.E.U16 R26, [R14.64] ;  /* 0x000000040e1a7981 */ /* 0x004ea2000c1e1500 */
[----:B0-----:R-:W-:Y:S02]  /*48a0*/  LEA R12, P0, R29, R2, 0x1 ;  /* 0x000000021d0c7211 */ /* 0x001fe400078008ff */
[----:B------:R-:W-:-:S02]  /*48b0*/  LEA R7, R7, R10, 0x1 ;  /* 0x0000000a07077211 */ /* 0x000fc400078e08ff */
[----:B------:R-:W-:Y:S01]  /*48c0*/  LEA.HI.X.SX32 R13, R29, R0, 0x1, P0 ;  /* 0x000000001d0d7211 */ /* 0x000fe200000f0eff */
[----:B------:R-:W-:Y:S01]  /*48d0*/  IMAD.MOV.U32 R29, RZ, RZ, c[0x0][0x198] ;  /* 0x00006600ff1d7624 */ /* 0x000fe200078e00ff */
[C---:B-1----:R-:W-:Y:S01]  /*48e0*/  LEA R16, P1, R28.reuse, R2, 0x1 ;  /* 0x000000021c107211 */ /* 0x042fe200078208ff */
[----:B---3--:R0:W-:Y:S03]  /*48f0*/  STL [R1+0x25c], R21 ;  /* 0x00025c1501007387 */ /* 0x0081e60000100800 */
[----:B------:R-:W-:Y:S01]  /*4900*/  LEA.HI.X.SX32 R17, R28, R0, 0x1, P1 ;  /* 0x000000001c117211 */ /* 0x000fe200008f0eff */
[----:B------:R1:W3:Y:S01]  /*4910*/  LDG.E.U16 R13, [R12.64] ;  /* 0x000000040c0d7981 */ /* 0x0002e2000c1e1500 */
[----:B------:R-:W-:-:S03]  /*4920*/  LEA R10, P0, R11, R2, 0x1 ;  /* 0x000000020b0a7211 */ /* 0x000fc600078008ff */
[----:B------:R5:W3:Y:S01]  /*4930*/  LDG.E.U16 R28, [R16.64] ;  /* 0x00000004101c7981 */ /* 0x000ae2000c1e1500 */
[----:B0-----:R-:W-:Y:S01]  /*4940*/  IMAD R21, R29, 0x2, R7 ;  /* 0x000000021d157824 */ /* 0x001fe200078e0207 */
[----:B------:R-:W-:Y:S02]  /*4950*/  LEA.HI.X.SX32 R11, R11, R0, 0x1, P0 ;  /* 0x000000000b0b7211 */ /* 0x000fe400000f0eff */
[----:B----4-:R0:W-:Y:S04]  /*4960*/  STL [R1+0x258], R20 ;  /* 0x0002581401007387 */ /* 0x0101e80000100800 */
[----:B------:R4:W-:Y:S01]  /*4970*/  STL [R1+0x254], R25 ;  /* 0x0002541901007387 */ /* 0x0009e20000100800 */
[----:B0-----:R-:W-:-:S05]  /*4980*/  LEA R20, R29, R21, 0x1 ;  /* 0x000000151d147211 */ /* 0x001fca00078e08ff */
[----:B----4-:R-:W-:-:S05]  /*4990*/  IMAD R25, R29, 0x2, R20 ;  /* 0x000000021d197824 */ /* 0x010fca00078e0214 */
[----:B------:R-:W-:Y:S04]  /*49a0*/  STL [R1+0x160], R25 ;  /* 0x0001601901007387 */ /* 0x000fe80000100800 */
[----:B--2---:R0:W-:Y:S04]  /*49b0*/  STL [R1+0x250], R26 ;  /* 0x0002501a01007387 */ /* 0x0041e80000100800 */
[----:B0-----:R0:W2:Y:S01]  /*49c0*/  LDG.E.U16 R26, [R10.64] ;  /* 0x000000040a1a7981 */ /* 0x0010a2000c1e1500 */
[-C--:B-----5:R-:W-:Y:S01]  /*49d0*/  LEA R16, P0, R3, R2.reuse, 0x1 ;  /* 0x0000000203107211 */ /* 0x0a0fe200078008ff */
[----:B-1----:R-:W-:Y:S01]  /*49e0*/  IMAD R12, R29, 0x2, R25 ;  /* 0x000000021d0c7824 */ /* 0x002fe200078e0219 */
[----:B------:R-:W-:-:S02]  /*49f0*/  LEA R14, P1, R18, R2, 0x1 ;  /* 0x00000002120e7211 */ /* 0x000fc400078208ff */
[----:B------:R-:W-:Y:S02]  /*4a00*/  LEA.HI.X.SX32 R17, R3, R0, 0x1, P0 ;  /* 0x0000000003117211 */ /* 0x000fe400000f0eff */
[----:B------:R-:W-:Y:S01]  /*4a10*/  LEA R3, R29, R12, 0x1 ;  /* 0x0000000c1d037211 */ /* 0x000fe200078e08ff */
[----:B---3--:R1:W-:Y:S01]  /*4a20*/  STL [R1+0x24c], R28 ;  /* 0x00024c1c01007387 */ /* 0x0083e20000100800 */
[----:B------:R-:W-:-:S03]  /*4a30*/  LEA.HI.X.SX32 R15, R18, R0, 0x1, P1 ;  /* 0x00000000120f7211 */ /* 0x000fc600008f0eff */
[----:B------:R3:W-:Y:S01]  /*4a40*/  STL [R1+0x248], R13 ;  /* 0x0002480d01007387 */ /* 0x0007e20000100800 */
[----:B0-----:R-:W-:-:S03]  /*4a50*/  LEA R10, P0, R5, R2, 0x1 ;  /* 0x00000002050a7211 */ /* 0x001fc600078008ff */
[----:B------:R0:W4:Y:S04]  /*4a60*/  LDG.E.U16 R25, [R16.64] ;  /* 0x0000000410197981 */ /* 0x000128000c1e1500 */
[----:B-1----:R1:W5:Y:S01]  /*4a70*/  LDG.E.U16 R28, [R14.64] ;  /* 0x000000040e1c7981 */ /* 0x002362000c1e1500 */
[----:B---3--:R-:W-:Y:S01]  /*4a80*/  IMAD R13, R29, 0x2, R3 ;  /* 0x000000021d0d7824 */ /* 0x008fe200078e0203 */
[----:B------:R-:W-:-:S03]  /*4a90*/  LEA.HI.X.SX32 R11, R5, R0, 0x1, P0 ;  /* 0x00000000050b7211 */ /* 0x000fc600000f0eff */
[----:B------:R-:W-:-:S05]  /*4aa0*/  IMAD R18, R29, 0x2, R13 ;  /* 0x000000021d127824 */ /* 0x000fca00078e020d */
[----:B------:R-:W-:Y:S04]  /*4ab0*/  STL [R1+0x15c], R18 ;  /* 0x00015c1201007387 */ /* 0x000fe80000100800 */
[----:B--2---:R2:W-:Y:S04]  /*4ac0*/  STL [R1+0x244], R26 ;  /* 0x0002441a01007387 */ /* 0x0045e80000100800 */
[----:B--2---:R2:W3:Y:S01]  /*4ad0*/  LDG.E.U16 R26, [R10.64] ;  /* 0x000000040a1a7981 */ /* 0x0044e2000c1e1500 */
[-C--:B-1----:R-:W-:Y:S02]  /*4ae0*/  LEA R14, P1, R6, R2.reuse, 0x1 ;  /* 0x00000002060e7211 */ /* 0x082fe400078208ff */
[----:B0-----:R-:W-:-:S02]  /*4af0*/  LEA R16, P0, R9, R2, 0x1 ;  /* 0x0000000209107211 */ /* 0x001fc400078008ff */
[-C--:B------:R-:W-:Y:S02]  /*4b00*/  LEA.HI.X.SX32 R15, R6, R0.reuse, 0x1, P1 ;  /* 0x00000000060f7211 */ /* 0x080fe400008f0eff */
[----:B------:R-:W-:Y:S02]  /*4b10*/  LEA.HI.X.SX32 R17, R9, R0, 0x1, P0 ;  /* 0x0000000009117211 */ /* 0x000fe400000f0eff */
[C---:B--2---:R-:W-:Y:S01]  /*4b20*/  LEA R10, P0, R4.reuse, R2, 0x1 ;  /* 0x00000002040a7211 */ /* 0x044fe200078008ff */
[----:B-----5:R0:W-:Y:S03]  /*4b30*/  STL [R1+0x240], R28 ;  /* 0x0002401c01007387 */ /* 0x0201e60000100800 */
[----:B------:R-:W-:Y:S01]  /*4b40*/  LEA.HI.X.SX32 R11, R4, R0, 0x1, P0 ;  /* 0x00000000040b7211 */ /* 0x000fe200000f0eff */
[----:B----4-:R1:W-:Y:S04]  /*4b50*/  STL [R1+0x23c], R25 ;  /* 0x00023c1901007387 */ /* 0x0103e80000100800 */
[----:B------:R2:W4:Y:S04]  /*4b60*/  LDG.E.U16 R10, [R10.64] ;  /* 0x000000040a0a7981 */ /* 0x000528000c1e1500 */
[----:B0-----:R0:W5:Y:S04]  /*4b70*/  LDG.E.U16 R28, [R14.64] ;  /* 0x000000040e1c7981 */ /* 0x001168000c1e1500 */
[----:B-1----:R-:W4:Y:S01]  /*4b80*/  LDL.LU R25, [R1+0x3c] ;  /* 0x00003c0001197983 */ /* 0x002f220000300800 */
[----:B0-----:R-:W-:-:S04]  /*4b90*/  LEA R14, P1, R8, R2, 0x1 ;  /* 0x00000002080e7211 */ /* 0x001fc800078208ff */
[----:B------:R-:W-:-:S05]  /*4ba0*/  LEA.HI.X.SX32 R15, R8, R0, 0x1, P1 ;  /* 0x00000000080f7211 */ /* 0x000fca00008f0eff */
[----:B--2---:R0:W2:Y:S04]  /*4bb0*/  LDG.E.U16 R11, [R14.64] ;  /* 0x000000040e0b7981 */ /* 0x0040a8000c1e1500 */
[----:B---3--:R1:W-:Y:S04]  /*4bc0*/  STL [R1+0x238], R26 ;  /* 0x0002381a01007387 */ /* 0x0083e80000100800 */
[----:B-1----:R1:W3:Y:S02]  /*4bd0*/  LDG.E.U16 R26, [R16.64] ;  /* 0x00000004101a7981 */ /* 0x0022e4000c1e1500 */
[----:B-1----:R-:W-:-:S04]  /*4be0*/  LEA R16, P0, R7, R2, 0x1 ;  /* 0x0000000207107211 */ /* 0x002fc800078008ff */
[----:B------:R-:W-:Y:S02]  /*4bf0*/  LEA.HI.X.SX32 R17, R7, R0, 0x1, P0 ;  /* 0x0000000007117211 */ /* 0x000fe400000f0eff */
[----:B0-----:R-:W-:-:S04]  /*4c00*/  LEA R14, P0, R12, R2, 0x1 ;  /* 0x000000020c0e7211 */ /* 0x001fc800078008ff */
[----:B------:R-:W-:Y:S01]  /*4c10*/  LEA.HI.X.SX32 R15, R12, R0, 0x1, P0 ;  /* 0x000000000c0f7211 */ /* 0x000fe200000f0eff */
[----:B------:R0:W4:Y:S05]  /*4c20*/  LDG.E.U16 R17, [R16.64] ;  /* 0x0000000410117981 */ /* 0x00012a000c1e1500 */
[----:B------:R-:W4:Y:S01]  /*4c30*/  LDG.E.U16 R15, [R14.64] ;  /* 0x000000040e0f7981 */ /* 0x000f22000c1e1500 */
[----:B------:R-:W-:-:S05]  /*4c40*/  LEA R5, R29, R18, 0x1 ;  /* 0x000000121d057211 */ /* 0x000fca00078e08ff */
[----:B------:R-:W-:-:S04]  /*4c50*/  IMAD R6, R29, 0x2, R5 ;  /* 0x000000021d067824 */ /* 0x000fc800078e0205 */
[C---:B------:R-:W-:Y:S01]  /*4c60*/  IMAD R9, R29.reuse, 0x2, R6 ;  /* 0x000000021d097824 */ /* 0x040fe200078e0206 */
[----:B-----5:R1:W-:Y:S04]  /*4c70*/  STL [R1+0x234], R28 ;  /* 0x0002341c01007387 */ /* 0x0203e80000100800 */
[----:B------:R-:W-:-:S05]  /*4c80*/  LEA R18, R29, R9, 0x1 ;  /* 0x000000091d127211 */ /* 0x000fca00078e08ff */
[----:B------:R-:W-:Y:S01]  /*4c90*/  IMAD R8, R29, 0x2, R18 ;  /* 0x000000021d087824 */ /* 0x000fe200078e0212 */
[----:B-1----:R-:W5:Y:S04]  /*4ca0*/  LDL.LU R28, [R1+0x2c] ;  /* 0x00002c00011c7983 */ /* 0x002f680000300800 */
[----:B------:R1:W-:Y:S01]  /*4cb0*/  STL [R1+0x158], R18 ;  /* 0x0001581201007387 */ /* 0x0003e20000100800 */
[----:B0-----:R-:W-:-:S03]  /*4cc0*/  LEA R16, P0, R8, R2, 0x1 ;  /* 0x0000000208107211 */ /* 0x001fc600078008ff */
[----:B-1----:R-:W5:Y:S01]  /*4cd0*/  LDL.LU R18, [R1+0x4] ;  /* 0x0000040001127983 */ /* 0x002f620000300800 */
[----:B------:R-:W-:-:S03]  /*4ce0*/  IMAD R4, R29, 0x2, R8 ;  /* 0x000000021d047824 */ /* 0x000fc600078e0208 */
[----:B---3--:R0:W-:Y:S04]  /*4cf0*/  STL [R1+0x230], R26 ;  /* 0x0002301a01007387 */ /* 0x0081e80000100800 */
[----:B0-----:R-:W3:Y:S04]  /*4d00*/  LDL.LU R26, [R1] ;  /* 0x00000000011a7983 */ /* 0x001ee80000300800 */
[----:B--2---:R-:W-:Y:S04]  /*4d10*/  STL [R1+0x228], R11 ;  /* 0x0002280b01007387 */ /* 0x004fe80000100800 */
[----:B----4-:R0:W-:Y:S04]  /*4d20*/  STL [R1+0x22c], R10 ;  /* 0x00022c0a01007387 */ /* 0x0101e80000100800 */
[----:B------:R-:W2:Y:S01]  /*4d30*/  LDL.LU R12, [R1+0x20] ;  /* 0x00002000010c7983 */ /* 0x000ea20000300800 */
[----:B0-----:R-:W-:-:S03]  /*4d40*/  LEA R10, P1, R5, R2, 0x1 ;  /* 0x00000002050a7211 */ /* 0x001fc600078208ff */
[----:B------:R0:W-:Y:S01]  /*4d50*/  STL [R1+0x224], R17 ;  /* 0x0002241101007387 */ /* 0x0001e20000100800 */
[----:B------:R-:W-:-:S06]  /*4d60*/  LEA.HI.X.SX32 R11, R5, R0, 0x1, P1 ;  /* 0x00000000050b7211 */ /* 0x000fcc00008f0eff */
[----:B------:R-:W4:Y:S01]  /*4d70*/  LDG.E.U16 R11, [R10.64] ;  /* 0x000000040a0b7981 */ /* 0x000f22000c1e1500 */
[----:B0-----:R-:W-:-:S03]  /*4d80*/  LEA.HI.X.SX32 R17, R8, R0, 0x1, P0 ;  /* 0x0000000008117211 */ /* 0x001fc600000f0eff */
[----:B------:R-:W2:Y:S04]  /*4d90*/  LDL.LU R8, [R1+0x28] ;  /* 0x0000280001087983 */ /* 0x000ea80000300800 */
[----:B------:R0:W-:Y:S04]  /*4da0*/  STL [R1+0x220], R15 ;  /* 0x0002200f01007387 */ /* 0x0001e80000100800 */
[----:B------:R-:W2:Y:S04]  /*4db0*/  LDG.E.U16 R17, [R16.64] ;  /* 0x0000000410117981 */ /* 0x000ea8000c1e1500 */
[----:B0-----:R-:W3:Y:S01]  /*4dc0*/  LDL.LU R15, [R1+0x34] ;  /* 0x00003400010f7983 */ /* 0x001ee20000300800 */
[----:B------:R-:W-:Y:S01]  /*4dd0*/  LEA R7, R29, R4, 0x1 ;  /* 0x000000041d077211 */ /* 0x000fe200078e08ff */
[----:B------:R-:W-:-:S04]  /*4de0*/  IMAD.MOV.U32 R5, RZ, RZ, c[0x0][0x198] ;  /* 0x00006600ff057624 */ /* 0x000fc800078e00ff */
[----:B------:R-:W-:-:S05]  /*4df0*/  IMAD R29, R29, 0x2, R7 ;  /* 0x000000021d1d7824 */ /* 0x000fca00078e0207 */
[----:B------:R-:W-:-:S04]  /*4e00*/  LEA R5, R5, R29, 0x1 ;  /* 0x0000001d05057211 */ /* 0x000fc800078e08ff */
[-C--:B------:R-:W-:Y:S01]  /*4e10*/  LEA R14, P1, R5, R2.reuse, 0x1 ;  /* 0x00000002050e7211 */ /* 0x080fe200078208ff */
[----:B----4-:R0:W-:Y:S04]  /*4e20*/  STL [R1+0x21c], R11 ;  /* 0x00021c0b01007387 */ /* 0x0101e80000100800 */
[----:B--2---:R1:W-:Y:S01]  /*4e30*/  STL [R1+0x218], R17 ;  /* 0x0002181101007387 */ /* 0x0043e20000100800 */
[----:B---3--:R-:W-:Y:S01]  /*4e40*/  LEA R10, P0, R15, R2, 0x1 ;  /* 0x000000020f0a7211 */ /* 0x008fe200078008ff */
[----:B0-----:R-:W-:Y:S01]  /*4e50*/  IMAD.MOV.U32 R11, RZ, RZ, R15 ;  /* 0x000000ffff0b7224 */ /* 0x001fe200078e000f */
[----:B------:R-:W-:-:S04]  /*4e60*/  LEA.HI.X.SX32 R15, R5, R0, 0x1, P1 ;  /* 0x00000000050f7211 */ /* 0x000fc800008f0eff */
[----:B------:R-:W-:Y:S01]  /*4e70*/  LEA.HI.X.SX32 R11, R11, R0, 0x1, P0 ;  /* 0x000000000b0b7211 */ /* 0x000fe200000f0eff */
[----:B-1----:R5:W2:Y:S05]  /*4e80*/  LDG.E.U16 R17, [R14.64] ;  /* 0x000000040e117981 */ /* 0x002aaa000c1e1500 */
[----:B------:R-:W3:Y:S01]  /*4e90*/  LDG.E.U16 R11, [R10.64] ;  /* 0x000000040a0b7981 */ /* 0x000ee2000c1e1500 */
[-C--:B------:R-:W-:Y:S02]  /*4ea0*/  LEA R16, P0, R25, R2.reuse, 0x1 ;  /* 0x0000000219107211 */ /* 0x080fe400078008ff */
[----:B-----5:R-:W-:-:S04]  /*4eb0*/  LEA R14, P1, R28, R2, 0x1 ;  /* 0x000000021c0e7211 */ /* 0x020fc800078208ff */
[-C--:B------:R-:W-:Y:S01]  /*4ec0*/  LEA.HI.X.SX32 R15, R28, R0.reuse, 0x1, P1 ;  /* 0x000000001c0f7211 */ /* 0x080fe200008f0eff */
[----:B--2---:R0:W-:Y:S02]  /*4ed0*/  STL [R1+0x214], R17 ;  /* 0x0002141101007387 */ /* 0x0041e40000100800 */
[----:B0-----:R-:W-:Y:S02]  /*4ee0*/  LEA.HI.X.SX32 R17, R25, R0, 0x1, P0 ;  /* 0x0000000019117211 */ /* 0x001fe400000f0eff */
[----:B------:R-:W2:Y:S04]  /*4ef0*/  LDL.LU R25, [R1+0x1218] ;  /* 0x0012180001197983 */ /* 0x000ea80000300800 */
[----:B------:R-:W4:Y:S04]  /*4f00*/  LDL.LU R28, [R1+0x1214] ;  /* 0x00121400011c7983 */ /* 0x000f280000300800 */
[----:B---3--:R0:W-:Y:S04]  /*4f10*/  STL [R1+0x210], R11 ;  /* 0x0002100b01007387 */ /* 0x0081e80000100800 */
[----:B0-----:R0:W3:Y:S01]  /*4f20*/  LDG.E.U16 R11, [R16.64] ;  /* 0x00000004100b7981 */ /* 0x0010e2000c1e1500 */
[----:B------:R-:W-:-:S02]  /*4f30*/  LEA R10, P0, R8, R2, 0x1 ;  /* 0x00000002080a7211 */ /* 0x000fc400078008ff */
[----:B0-----:R-:W-:-:S04]  /*4f40*/  LEA R16, P1, R12, R2, 0x1 ;  /* 0x000000020c107211 */ /* 0x001fc800078208ff */
[-C--:B------:R-:W-:Y:S01]  /*4f50*/  LEA.HI.X.SX32 R17, R12, R0.reuse, 0x1, P1 ;  /* 0x000000000c117211 */ /* 0x080fe200008f0eff */
[----:B---3--:R0:W-:Y:S02]  /*4f60*/  STL [R1+0x20c], R11 ;  /* 0x00020c0b01007387 */ /* 0x0081e40000100800 */
[----:B0-----:R-:W-:Y:S02]  /*4f70*/  LEA.HI.X.SX32 R11, R8, R0, 0x1, P0 ;  /* 0x00000000080b7211 */ /* 0x001fe400000f0eff */
[----:B------:R0:W3:Y:S04]  /*4f80*/  LDG.E.U16 R8, [R14.64] ;  /* 0x000000040e087981 */ /* 0x0000e8000c1e1500 */
[----:B------:R1:W5:Y:S01]  /*4f90*/  LDG.E.U16 R12, [R10.64] ;  /* 0x000000040a0c7981 */ /* 0x000362000c1e1500 */
[----:B0-----:R-:W-:-:S02]  /*4fa0*/  LEA R14, P0, R18, R2, 0x1 ;  /* 0x00000002120e7211 */ /* 0x001fc400078008ff */
[----:B-1----:R-:W-:Y:S02]  /*4fb0*/  LEA R10, P1, R26, R2, 0x1 ;  /* 0x000000021a0a7211 */ /* 0x002fe400078208ff */
[-C--:B------:R-:W-:Y:S02]  /*4fc0*/  LEA.HI.X.SX32 R15, R18, R0.reuse, 0x1, P0 ;  /* 0x00000000120f7211 */ /* 0x080fe400000f0eff */
[----:B------:R-:W-:-:S05]  /*4fd0*/  LEA.HI.X.SX32 R11, R26, R0, 0x1, P1 ;  /* 0x000000001a0b7211 */ /* 0x000fca00008f0eff */
[----:B------:R0:W2:Y:S04]  /*4fe0*/  LDG.E.U16 R26, [R10.64] ;  /* 0x000000040a1a7981 */ /* 0x0000a8000c1e1500 */
[----:B---3--:R1:W-:Y:S04]  /*4ff0*/  STL [R1+0x208], R8 ;  /* 0x0002080801007387 */ /* 0x0083e80000100800 */
[----:B-----5:R3:W-:Y:S04]  /*5000*/  STL [R1+0x204], R12 ;  /* 0x0002040c01007387 */ /* 0x0207e80000100800 */
[----:B-1----:R4:W5:Y:S04]  /*5010*/  LDG.E.U16 R8, [R16.64] ;  /* 0x0000000410087981 */ /* 0x002968000c1e1500 */
[----:B---3--:R2:W3:Y:S01]  /*5020*/  LDG.E.U16 R12, [R14.64] ;  /* 0x000000040e0c7981 */ /* 0x0084e2000c1e1500 */
[----:B----4-:R-:W-:-:S02]  /*5030*/  LEA R16, P0, R28, R2, 0x1 ;  /* 0x000000021c107211 */ /* 0x010fc400078008ff */
[C---:B--2---:R-:W-:Y:S02]  /*5040*/  LEA R14, P1, R25.reuse, R2, 0x1 ;  /* 0x00000002190e7211 */ /* 0x044fe400078208ff */
[-C--:B------:R-:W-:Y:S02]  /*5050*/  LEA.HI.X.SX32 R17, R28, R0.reuse, 0x1, P0 ;  /* 0x000000001c117211 */ /* 0x080fe400000f0eff */
[----:B------:R-:W-:Y:S01]  /*5060*/  LEA.HI.X.SX32 R15, R25, R0, 0x1, P1 ;  /* 0x00000000190f7211 */ /* 0x000fe200008f0eff */
[----:B------:R-:W2:Y:S04]  /*5070*/  LDL.LU R28, [R1+0x40] ;  /* 0x00004000011c7983 */ /* 0x000ea80000300800 */
[----:B------:R1:W4:Y:S01]  /*5080*/  LDG.E.U16 R25, [R16.64] ;  /* 0x0000000410197981 */ /* 0x000322000c1e1500 */
[----:B------:R-:W-:-:S02]  /*5090*/  LEA R18, P0, R19, R2, 0x1 ;  /* 0x0000000213127211 */ /* 0x000fc400078008ff */
[C---:B0-----:R-:W-:Y:S01]  /*50a0*/  LEA R10, P1, R22.reuse, R2, 0x1 ;  /* 0x00000002160a7211 */ /* 0x041fe200078208ff */
[----:B------:R0:W2:Y:S01]  /*50b0*/  LDG.E.U16 R15, [R14.64] ;  /* 0x000000040e0f7981 */ /* 0x0000a2000c1e1500 */
[-C--:B------:R-:W-:Y:S02]  /*50c0*/  LEA.HI.X.SX32 R19, R19, R0.reuse, 0x1, P0 ;  /* 0x0000000013137211 */ /* 0x080fe400000f0eff */
[----:B------:R-:W-:Y:S02]  /*50d0*/  LEA.HI.X.SX32 R11, R22, R0, 0x1, P1 ;  /* 0x00000000160b7211 */ /* 0x000fe400008f0eff */
[----:B-1----:R-:W-:-:S04]  /*50e0*/  LEA R16, P0, R21, R2, 0x1 ;  /* 0x0000000215107211 */ /* 0x002fc800078008ff */
[----:B------:R-:W-:-:S05]  /*50f0*/  LEA.HI.X.SX32 R17, R21, R0, 0x1, P0 ;  /* 0x0000000015117211 */ /* 0x000fca00000f0eff */
[----:B------:R1:W2:Y:S04]  /*5100*/  LDG.E.U16 R21, [R16.64] ;  /* 0x0000000410157981 */ /* 0x0002a8000c1e1500 */
[----:B-----5:R5:W-:Y:S04]  /*5110*/  STL [R1+0x200], R8 ;  /* 0x0002000801007387 */ /* 0x020be80000100800 */
[----:B-----5:R-:W5:Y:S04]  /*5120*/  LDL.LU R8, [R1+0x38] ;  /* 0x0000380001087983 */ /* 0x020f680000300800 */
[----:B---3--:R3:W-:Y:S04]  /*5130*/  STL [R1+0x1fc], R12 ;  /* 0x0001fc0c01007387 */ /* 0x0087e80000100800 */
[----:B---3--:R-:W3:Y:S04]  /*5140*/  LDL.LU R12, [R1+0x30] ;  /* 0x00003000010c7983 */ /* 0x008ee80000300800 */
[----:B------:R-:W3:Y:S04]  /*5150*/  LDL.LU R22, [R1+0x44] ;  /* 0x0000440001167983 */ /* 0x000ee80000300800 */
[----:B------:R0:W-:Y:S04]  /*5160*/  STL [R1+0x1f8], R26 ;  /* 0x0001f81a01007387 */ /* 0x0001e80000100800 */
[----:B0-----:R-:W3:Y:S04]  /*5170*/  LDL.LU R26, [R1+0x24] ;  /* 0x00002400011a7983 */ /* 0x001ee80000300800 */
[----:B----4-:R0:W-:Y:S04]  /*5180*/  STL [R1+0x1f4], R25 ;  /* 0x0001f41901007387 */ /* 0x0101e80000100800 */
[----:B0-----:R0:W4:Y:S04]  /*5190*/  LDG.E.U16 R25, [R18.64] ;  /* 0x0000000412197981 */ /* 0x001128000c1e1500 */
[----:B0-----:R-:W3:Y:S04]  /*51a0*/  LDL.LU R19, [R1+0x48] ;  /* 0x0000480001137983 */ /* 0x001ee80000300800 */
[----:B------:R0:W3:Y:S01]  /*51b0*/  LDG.E.U16 R18, [R10.64] ;  /* 0x000000040a127981 */ /* 0x0000e2000c1e1500 */
[----:B------:R-:W-:-:S03]  /*51c0*/  LEA R14, P0, R3, R2, 0x1 ;  /* 0x00000002030e7211 */ /* 0x000fc600078008ff */
[----:B--2---:R2:W-:Y:S01]  /*51d0*/  STL [R1+0x1f0], R15 ;  /* 0x0001f00f01007387 */ /* 0x0045e20000100800 */
[C---:B0-----:R-:W-:Y:S02]  /*51e0*/  LEA R10, P1, R6.reuse, R2, 0x1 ;  /* 0x00000002060a7211 */ /* 0x041fe400078208ff */
[-C--:B--2---:R-:W-:Y:S02]  /*51f0*/  LEA.HI.X.SX32 R15, R3, R0.reuse, 0x1, P0 ;  /* 0x00000000030f7211 */ /* 0x084fe400000f0eff */
[----:B------:R-:W-:Y:S02]  /*5200*/  LEA.HI.X.SX32 R11, R6, R0, 0x1, P1 ;  /* 0x00000000060b7211 */ /* 0x000fe400008f0eff */
[C---:B-1----:R-:W-:Y:S01]  /*5210*/  LEA R16, P0, R4.reuse, R2, 0x1 ;  /* 0x0000000204107211 */ /* 0x042fe200078008ff */
[----:B------:R0:W2:Y:S03]  /*5220*/  LDG.E.U16 R3, [R14.64] ;  /* 0x000000040e037981 */ /* 0x0000a6000c1e1500 */
[----:B------:R-:W-:Y:S01]  /*5230*/  LEA.HI.X.SX32 R17, R4, R0, 0x1, P0 ;  /* 0x0000000004117211 */ /* 0x000fe200000f0eff */
[----:B------:R3:W2:Y:S04]  /*5240*/  LDG.E.U16 R6, [R10.64] ;  /* 0x000000040a067981 */ /* 0x0006a8000c1e1500 */
[----:B----4-:R1:W-:Y:S02]  /*5250*/  STL [R1+0x1ec], R25 ;  /* 0x0001ec1901007387 */ /* 0x0103e40000100800 */
[----:B-1----:R-:W-:-:S05]  /*5260*/  IMAD.MOV.U32 R25, RZ, RZ, c[0x0][0x198] ;  /* 0x00006600ff197624 */ /* 0x002fca00078e00ff */
[----:B------:R-:W-:-:S04]  /*5270*/  LEA R5, R25, R5, 0x1 ;  /* 0x0000000519057211 */ /* 0x000fc800078e08ff */
[-C--:B0-----:R-:W-:Y:S02]  /*5280*/  LEA R14, P1, R5, R2.reuse, 0x1 ;  /* 0x00000002050e7211 */ /* 0x081fe400078208ff */
[----:B---3--:R-:W-:Y:S02]  /*5290*/  LEA R10, P0, R19, R2, 0x1 ;  /* 0x00000002130a7211 */ /* 0x008fe400078008ff */
[-C--:B------:R-:W-:Y:S01]  /*52a0*/  LEA.HI.X.SX32 R15, R5, R0.reuse, 0x1, P1 ;  /* 0x00000000050f7211 */ /* 0x080fe200008f0eff */
[----:B------:R0:W-:Y:S01]  /*52b0*/  STL [R1+0x1e0], R18 ;  /* 0x0001e01201007387 */ /* 0x0001e20000100800 */
[----:B------:R-:W-:-:S03]  /*52c0*/  LEA.HI.X.SX32 R11, R19, R0, 0x1, P0 ;  /* 0x00000000130b7211 */ /* 0x000fc600000f0eff */
[----:B------:R1:W3:Y:S04]  /*52d0*/  LDG.E.U16 R19, [R14.64] ;  /* 0x000000040e137981 */ /* 0x0002e8000c1e1500 */
[----:B0-----:R0:W4:Y:S04]  /*52e0*/  LDG.E.U16 R18, [R16.64] ;  /* 0x0000000410127981 */ /* 0x001128000c1e1500 */
[----:B------:R2:W-:Y:S01]  /*52f0*/  STL [R1+0x1d8], R21 ;  /* 0x0001d81501007387 */ /* 0x0005e20000100800 */
[-C--:B-1----:R-:W-:Y:S02]  /*5300*/  LEA R14, P0, R28, R2.reuse, 0x1 ;  /* 0x000000021c0e7211 */ /* 0x082fe400078008ff */
[----:B0-----:R-:W-:-:S04]  /*5310*/  LEA R16, P1, R22, R2, 0x1 ;  /* 0x0000000216107211 */ /* 0x001fc800078208ff */
[-C--:B------:R-:W-:Y:S01]  /*5320*/  LEA.HI.X.SX32 R17, R22, R0.reuse, 0x1, P1 ;  /* 0x0000000016117211 */ /* 0x080fe200008f0eff */
[----:B--2---:R5:W2:Y:S01]  /*5330*/  LDG.E.U16 R21, [R10.64] ;  /* 0x000000040a157981 */ /* 0x004aa2000c1e1500 */
[----:B------:R-:W-:-:S03]  /*5340*/  LEA.HI.X.SX32 R15, R28, R0, 0x1, P0 ;  /* 0x000000001c0f7211 */ /* 0x000fc600000f0eff */
[----:B------:R0:W2:Y:S04]  /*5350*/  LDG.E.U16 R22, [R16.64] ;  /* 0x0000000410167981 */ /* 0x0000a8000c1e1500 */
[----:B------:R1:W2:Y:S01]  /*5360*/  LDG.E.U16 R4, [R14.64] ;  /* 0x000000040e047981 */ /* 0x0002a2000c1e1500 */
[----:B-----5:R-:W-:-:S04]  /*5370*/  LEA R10, P1, R8, R2, 0x1 ;  /* 0x00000002080a7211 */ /* 0x020fc800078208ff */
[----:B------:R-:W-:-:S05]  /*5380*/  LEA.HI.X.SX32 R11, R8, R0, 0x1, P1 ;  /* 0x00000000080b7211 */ /* 0x000fca00008f0eff */
[----:B------:R5:W2:Y:S01]  /*5390*/  LDG.E.U16 R28, [R10.64] ;  /* 0x000000040a1c7981 */ /* 0x000aa2000c1e1500 */
[-C--:B0-----:R-:W-:Y:S02]  /*53a0*/  LEA R16, P0, R12, R2.reuse, 0x1 ;  /* 0x000000020c107211 */ /* 0x081fe400078008ff */
[----:B-1----:R-:W-:Y:S02]  /*53b0*/  LEA R14, P1, R26, R2, 0x1 ;  /* 0x000000021a0e7211 */ /* 0x002fe400078208ff */
[-C--:B------:R-:W-:Y:S01]  /*53c0*/  LEA.HI.X.SX32 R17, R12, R0.reuse, 0x1, P0 ;  /* 0x000000000c117211 */ /* 0x080fe200000f0eff */
[----:B------:R0:W-:Y:S01]  /*53d0*/  STL [R1+0x1d0], R3 ;  /* 0x0001d00301007387 */ /* 0x0001e20000100800 */
[----:B------:R-:W-:-:S03]  /*53e0*/  LEA.HI.X.SX32 R15, R26, R0, 0x1, P1 ;  /* 0x000000001a0f7211 */ /* 0x000fc600008f0eff */
[----:B------:R1:W-:Y:S04]  /*53f0*/  STL [R1+0x1c4], R6 ;  /* 0x0001c40601007387 */ /* 0x0003e80000100800 */
[----:B0-----:R0:W2:Y:S01]  /*5400*/  LDG.E.U16 R3, [R16.64] ;  /* 0x0000000410037981 */ /* 0x0010a2000c1e1500 */
[----:B-----5:R-:W-:-:S03]  /*5410*/  LEA R10, P0, R27, R2, 0x1 ;  /* 0x000000021b0a7211 */ /* 0x020fc600078008ff */
[----:B-1----:R1:W5:Y:S01]  /*5420*/  LDG.E.U16 R6, [R14.64] ;  /* 0x000000040e067981 */ /* 0x002362000c1e1500 */
[----:B0-----:R-:W-:-:S04]  /*5430*/  LEA R16, P1, R24, R2, 0x1 ;  /* 0x0000000218107211 */ /* 0x001fc800078208ff */
[-C--:B------:R-:W-:Y:S02]  /*5440*/  LEA.HI.X.SX32 R17, R24, R0.reuse, 0x1, P1 ;  /* 0x0000000018117211 */ /* 0x080fe400008f0eff */
[----:B------:R-:W-:Y:S02]  /*5450*/  LEA.HI.X.SX32 R11, R27, R0, 0x1, P0 ;  /* 0x000000001b0b7211 */ /* 0x000fe400000f0eff */
[C---:B-1----:R-:W-:Y:S01]  /*5460*/  LEA R14, P0, R23.reuse, R2, 0x1 ;  /* 0x00000002170e7211 */ /* 0x042fe200078008ff */
[----:B------:R0:W5:Y:S03]  /*5470*/  LDG.E.U16 R26, [R16.64] ;  /* 0x00000004101a7981 */ /* 0x000166000c1e1500 */
[----:B------:R-:W-:Y:S01]  /*5480*/  LEA.HI.X.SX32 R15, R23, R0, 0x1, P0 ;  /* 0x00000000170f7211 */ /* 0x000fe200000f0eff */
[----:B------:R1:W5:Y:S04]  /*5490*/  LDG.E.U16 R8, [R10.64] ;  /* 0x000000040a087981 */ /* 0x000368000c1e1500 */
[----:B---3--:R-:W-:Y:S04]  /*54a0*/  STL [R1+0x1b8], R19 ;  /* 0x0001b81301007387 */ /* 0x008fe80000100800 */
[----:B----4-:R3:W-:Y:S02]  /*54b0*/  STL [R1+0x1c0], R18 ;  /* 0x0001c01201007387 */ /* 0x0107e40000100800 */
[----:B---3--:R-:W-:-:S04]  /*54c0*/  LEA R18, P1, R20, R2, 0x1 ;  /* 0x0000000214127211 */ /* 0x008fc800078208ff */
[----:B------:R-:W-:Y:S02]  /*54d0*/  LEA.HI.X.SX32 R19, R20, R0, 0x1, P1 ;  /* 0x0000000014137211 */ /* 0x000fe400008f0eff */
[----:B------:R-:W3:Y:S04]  /*54e0*/  LDL.LU R20, [R1+0x3e0] ;  /* 0x0003e00001147983 */ /* 0x000ee80000300800 */
[----:B------:R-:W4:Y:S04]  /*54f0*/  LDL.LU R24, [R1+0x3d4] ;  /* 0x0003d40001187983 */ /* 0x000f280000300800 */
[----:B------:R-:W3:Y:S04]  /*5500*/  LDL.LU R27, [R1+0x3c4] ;  /* 0x0003c400011b7983 */ /* 0x000ee80000300800 */
[----:B------:R-:W3:Y:S04]  /*5510*/  LDL.LU R12, [R1+0x134] ;  /* 0x00013400010c7983 */ /* 0x000ee80000300800 */
[----:B0-----:R-:W3:Y:S04]  /*5520*/  LDL R17, [R1+0x2c0] ;  /* 0x0002c00001117983 */ /* 0x001ee80000100800 */
[----:B--2---:R0:W-:Y:S04]  /*5530*/  STL [R1+0x1b0], R21 ;  /* 0x0001b01501007387 */ /* 0x0041e80000100800 */
[----:B------:R2:W-:Y:S04]  /*5540*/  STL [R1+0x1a4], R22 ;  /* 0x0001a41601007387 */ /* 0x0005e80000100800 */
[----:B0-----:R0:W3:Y:S04]  /*5550*/  LDG.E.U16 R21, [R14.64] ;  /* 0x000000040e157981 */ /* 0x0010e8000c1e1500 */
[----:B--2---:R-:W2:Y:S04]  /*5560*/  LDL.LU R22, [R1+0x130] ;  /* 0x0001300001167983 */ /* 0x004ea80000300800 */
[----:B------:R-:W2:Y:S04]  /*5570*/  LDL.LU R16, [R1+0x12c] ;  /* 0x00012c0001107983 */ /* 0x000ea80000300800 */
[----:B------:R-:W2:Y:S04]  /*5580*/  LDL.LU R23, [R1+0x128] ;  /* 0x0001280001177983 */ /* 0x000ea80000300800 */
[----:B------:R-:W-:Y:S04]  /*5590*/  STL [R1+0x1a0], R4 ;  /* 0x0001a00401007387 */ /* 0x000fe80000100800 */
[----:B------:R0:W-:Y:S04]  /*55a0*/  STL [R1+0x19c], R28 ;  /* 0x00019c1c01007387 */ /* 0x0001e80000100800 */
[----:B0-----:R-:W2:Y:S01]  /*55b0*/  LDG.E.U16 R28, [R18.64] ;  /* 0x00000004121c7981 */ /* 0x001ea2000c1e1500 */
[----:B-1----:R-:W-:-:S04]  /*55c0*/  LEA R10, P0, R13, R2, 0x1 ;  /* 0x000000020d0a7211 */ /* 0x002fc800078008ff */
[----:B------:R-:W-:Y:S02]  /*55d0*/  LEA.HI.X.SX32 R11, R13, R0, 0x1, P0 ;  /* 0x000000000d0b7211 */ /* 0x000fe400000f0eff */
[----:B------:R-:W-:Y:S01]  /*55e0*/  LEA R4, P0, R9, R2, 0x1 ;  /* 0x0000000209047211 */ /* 0x000fe200078008ff */
[----:B--2---:R0:W-:Y:S04]  /*55f0*/  STL [R1+0x11e4], R28 ;  /* 0x0011e41c01007387 */ /* 0x0041e80000100800 */
[----:B------:R1:W-:Y:S04]  /*5600*/  STL [R1+0x198], R3 ;  /* 0x0001980301007387 */ /* 0x0003e80000100800 */
[----:B-----5:R2:W-:Y:S04]  /*5610*/  STL [R1+0x194], R6 ;  /* 0x0001940601007387 */ /* 0x0205e80000100800 */
[----:B0-----:R0:W5:Y:S01]  /*5620*/  LDG.E.U16 R28, [R10.64] ;  /* 0x000000040a1c7981 */ /* 0x001162000c1e1500 */
[----:B-1----:R-:W-:Y:S01]  /*5630*/  IMAD R3, R25, 0x2, R5 ;  /* 0x0000000219037824 */ /* 0x002fe200078e0205 */
[----:B------:R-:W-:-:S02]  /*5640*/  LEA.HI.X.SX32 R5, R9, R0, 0x1, P0 ;  /* 0x0000000009057211 */ /* 0x000fc400000f0eff */
[----:B--2---:R-:W-:-:S03]  /*5650*/  LEA R6, P1, R7, R2, 0x1 ;  /* 0x0000000207067211 */ /* 0x004fc600078208ff */
[----:B------:R1:W2:Y:S01]  /*5660*/  LDG.E.U16 R14, [R4.64] ;  /* 0x00000004040e7981 */ /* 0x0002a2000c1e1500 */
[----:B------:R-:W-:-:S03]  /*5670*/  LEA.HI.X.SX32 R7, R7, R0, 0x1, P1 ;  /* 0x0000000007077211 */ /* 0x000fc600008f0eff */
[----:B------:R-:W-:Y:S04]  /*5680*/  STL [R1+0x18c], R8 ;  /* 0x00018c0801007387 */ /* 0x000fe80000100800 */
[----:B------:R0:W-:Y:S04]  /*5690*/  STL [R1+0x188], R26 ;  /* 0x0001881a01007387 */ /* 0x0001e80000100800 */
[----:B------:R1:W2:Y:S04]  /*56a0*/  LDG.E.U16 R18, [R6.64] ;  /* 0x0000000406127981 */ /* 0x0002a8000c1e1500 */
[----:B0-----:R-:W2:Y:S01]  /*56b0*/  LDL.LU R26, [R1+0x124] ;  /* 0x00012400011a7983 */ /* 0x001ea20000300800 */
[----:B------:R-:W-:-:S03]  /*56c0*/  LEA R8, P0, R3, R2, 0x1 ;  /* 0x0000000203087211 */ /* 0x000fc600078008ff */
[----:B------:R-:W2:Y:S01]  /*56d0*/  LDL.LU R19, [R1+0x120] ;  /* 0x0001200001137983 */ /* 0x000ea20000300800 */
[----:B------:R-:W-:-:S03]  /*56e0*/  LEA.HI.X.SX32 R9, R3, R0, 0x1, P0 ;  /* 0x0000000003097211 */ /* 0x000fc600000f0eff */
[----:B------:R-:W2:Y:S01]  /*56f0*/  LDL.LU R13, [R1+0x11c] ;  /* 0x00011c00010d7983 */ /* 0x000ea20000300800 */
[----:B------:R-:W-:-:S03]  /*5700*/  IMAD R3, R25, 0x2, R3 ;  /* 0x0000000219037824 */ /* 0x000fc600078e0203 */
[----:B------:R-:W2:Y:S04]  /*5710*/  LDL.LU R15, [R1+0x118] ;  /* 0x00011800010f7983 */ /* 0x000ea80000300800 */
[----:B---3--:R0:W-:Y:S04]  /*5720*/  STL [R1+0x184], R21 ;  /* 0x0001841501007387 */ /* 0x0081e80000100800 */
[----:B------:R-:W3:Y:S04]  /*5730*/  LDG.E.U16 R8, [R8.64] ;  /* 0x0000000408087981 */ /* 0x000ee8000c1e1500 */
[----:B0-----:R-:W3:Y:S04]  /*5740*/  LDL.LU R21, [R1+0x114] ;  /* 0x0001140001157983 */ /* 0x001ee80000300800 */
[----:B------:R-:W3:Y:S04]  /*5750*/  LDL.LU R25, [R1+0x110] ;  /* 0x0001100001197983 */ /* 0x000ee80000300800 */
[----:B-1----:R-:W3:Y:S04]  /*5760*/  LDL.LU R6, [R1+0x10c] ;  /* 0x00010c0001067983 */ /* 0x002ee80000300800 */
[----:B------:R-:W3:Y:S04]  /*5770*/  LDL.LU R7, [R1+0x108] ;  /* 0x0001080001077983 */ /* 0x000ee80000300800 */
[----:B------:R-:W3:Y:S04]  /*5780*/  LDL.LU R4, [R1+0x104] ;  /* 0x0001040001047983 */ /* 0x000ee80000300800 */
[----:B------:R0:W-:Y:S04]  /*5790*/  STS.U16 [R17], R20 ;  /* 0x0000001411007388 */ /* 0x0001e80000000400 */
[----:B------:R-:W3:Y:S04]  /*57a0*/  LDL.LU R5, [R1+0x100] ;  /* 0x0001000001057983 */ /* 0x000ee80000300800 */
[----:B----4-:R1:W-:Y:S04]  /*57b0*/  STS.U16 [R17+0x400], R24 ;  /* 0x0004001811007388 */ /* 0x0103e80000000400 */
[----:B0-----:R-:W4:Y:S04]  /*57c0*/  LDL.LU R20, [R1+0xfc] ;  /* 0x0000fc0001147983 */ /* 0x001f280000300800 */
[----:B------:R0:W-:Y:S04]  /*57d0*/  STS.U16 [R17+0x800], R27 ;  /* 0x0008001b11007388 */ /* 0x0001e80000000400 */
[----:B-1----:R-:W4:Y:S04]  /*57e0*/  LDL.LU R24, [R1+0xf8] ;  /* 0x0000f80001187983 */ /* 0x002f280000300800 */
[----:B------:R1:W-:Y:S04]  /*57f0*/  STS.U16 [R17+0xc00], R12 ;  /* 0x000c000c11007388 */ /* 0x0003e80000000400 */
[----:B0-----:R-:W4:Y:S04]  /*5800*/  LDL.LU R27, [R1+0xf4] ;  /* 0x0000f400011b7983 */ /* 0x001f280000300800 */
[----:B------:R0:W-:Y:S04]  /*5810*/  STS.U16 [R17+0x1000], R22 ;  /* 0x0010001611007388 */ /* 0x0001e80000000400 */
[----:B-1----:R-:W4:Y:S04]  /*5820*/  LDL.LU R12, [R1+0xf0] ;  /* 0x0000f000010c7983 */ /* 0x002f280000300800 */
[----:B0-----:R-:W4:Y:S04]  /*5830*/  LDL.LU R22, [R1+0xc8] ;  /* 0x0000c80001167983 */ /* 0x001f280000300800 */
[----:B------:R-:W4:Y:S04]  /*5840*/  LDL.LU R10, [R1+0xec] ;  /* 0x0000ec00010a7983 */ /* 0x000f280000300800 */
[----:B------:R-:W4:Y:S04]  /*5850*/  LDL.LU R11, [R1+0xe8] ;  /* 0x0000e800010b7983 */ /* 0x000f280000300800 */
[----:B------:R-:W-:Y:S04]  /*5860*/  STS.U16 [R17+0x1400], R16 ;  /* 0x0014001011007388 */ /* 0x000fe80000000400 */
[----:B------:R-:W-:Y:S04]  /*5870*/  STS.U16 [R17+0x1800], R23 ;  /* 0x0018001711007388 */ /* 0x000fe80000000400 */
[----:B-----5:R0:W-:Y:S04]  /*5880*/  STL [R1+0x17c], R28 ;  /* 0x00017c1c01007387 */ /* 0x0201e80000100800 */
[----:B0-----:R-:W5:Y:S04]  /*5890*/  LDL.LU R28, [R1+0xe4] ;  /* 0x0000e400011c7983 */ /* 0x001f680000300800 */
[----:B--2---:R0:W-:Y:S04]  /*58a0*/  STL [R1+0x170], R14 ;  /* 0x0001700e01007387 */ /* 0x0041e80000100800 */
[----:B0-----:R-:W2:Y:S04]  /*58b0*/  LDL.LU R14, [R1+0xe0] ;  /* 0x0000e000010e7983 */ /* 0x001ea80000300800 */
[----:B------:R-:W2:Y:S04]  /*58c0*/  LDL.LU R16, [R1+0xdc] ;  /* 0x0000dc0001107983 */ /* 0x000ea80000300800 */
[----:B------:R-:W2:Y:S04]  /*58d0*/  LDL.LU R23, [R1+0xd8] ;  /* 0x0000d80001177983 */ /* 0x000ea80000300800 */
[----:B------:R0:W-:Y:S04]  /*58e0*/  STS.U16 [R17+0x1c00], R26 ;  /* 0x001c001a11007388 */ /* 0x0001e80000000400 */
[----:B------:R1:W-:Y:S04]  /*58f0*/  STL [R1+0x16c], R18 ;  /* 0x00016c1201007387 */ /* 0x0003e80000100800 */
[----:B0-----:R-:W2:Y:S04]  /*5900*/  LDL.LU R26, [R1+0xd4] ;  /* 0x0000d400011a7983 */ /* 0x001ea80000300800 */
[----:B------:R-:W-:Y:S04]  /*5910*/  STS.U16 [R17+0x2000], R19 ;  /* 0x0020001311007388 */ /* 0x000fe80000000400 */
[----:B------:R-:W-:Y:S04]  /*5920*/  STS.U16 [R17+0x2400], R13 ;  /* 0x0024000d11007388 */ /* 0x000fe80000000400 */
[----:B------:R-:W-:Y:S04]  /*5930*/  STS.U16 [R17+0x2800], R15 ;  /* 0x0028000f11007388 */ /* 0x000fe80000000400 */
[----:B-1----:R-:W2:Y:S04]  /*5940*/  LDL.LU R18, [R1+0xd0] ;  /* 0x0000d00001127983 */ /* 0x002ea80000300800 */
[----:B---3--:R0:W-:Y:S04]  /*5950*/  STS.U16 [R17+0x2c00], R21 ;  /* 0x002c001511007388 */ /* 0x0081e80000000400 */
[----:B------:R-:W-:Y:S04]  /*5960*/  STL [R1+0x164], R8 ;  /* 0x0001640801007387 */ /* 0x000fe80000100800 */
[----:B------:R1:W-:Y:S04]  /*5970*/  STS.U16 [R17+0x3000], R25 ;  /* 0x0030001911007388 */ /* 0x0003e80000000400 */
[----:B0-----:R-:W3:Y:S04]  /*5980*/  LDL.LU R21, [R1+0xcc] ;  /* 0x0000cc0001157983 */ /* 0x001ee80000300800 */
[----:B-1----:R-:W3:Y:S04]  /*5990*/  LDL.LU R25, [R1+0xc4] ;  /* 0x0000c40001197983 */ /* 0x002ee80000300800 */
[----:B------:R-:W3:Y:S04]  /*59a0*/  LDL.LU R19, [R1+0xc0] ;  /* 0x0000c00001137983 */ /* 0x000ee80000300800 */
[----:B------:R-:W3:Y:S04]  /*59b0*/  LDL.LU R13, [R1+0xbc] ;  /* 0x0000bc00010d7983 */ /* 0x000ee80000300800 */
[----:B------:R-:W-:Y:S04]  /*59c0*/  STS.U16 [R17+0x3400], R6 ;  /* 0x0034000611007388 */ /* 0x000fe80000000400 */
[----:B------:R-:W-:Y:S04]  /*59d0*/  STS.U16 [R17+0x3800], R7 ;  /* 0x0038000711007388 */ /* 0x000fe80000000400 */
[----:B------:R-:W3:Y:S04]  /*59e0*/  LDL.LU R15, [R1+0xb8] ;  /* 0x0000b800010f7983 */ /* 0x000ee80000300800 */
[----:B------:R-:W-:Y:S04]  /*59f0*/  STS.U16 [R17+0x3c00], R4 ;  /* 0x003c000411007388 */ /* 0x000fe80000000400 */
[----:B------:R-:W-:Y:S04]  /*5a00*/  STS.U16 [R17+0x4000], R5 ;  /* 0x0040000511007388 */ /* 0x000fe80000000400 */
[----:B----4-:R0:W-:Y:S04]  /*5a10*/  STS.U16 [R17+0x4400], R20 ;  /* 0x0044001411007388 */ /* 0x0101e80000000400 */
[----:B------:R1:W-:Y:S04]  /*5a20*/  STS.U16 [R17+0x4800], R24 ;  /* 0x0048001811007388 */ /* 0x0003e80000000400 */
[----:B0-----:R-:W4:Y:S04]  /*5a30*/  LDL.LU R20, [R1+0xb4] ;  /* 0x0000b40001147983 */ /* 0x001f280000300800 */
[----:B-1----:R-:W4:Y:S04]  /*5a40*/  LDL.LU R24, [R1+0xb0] ;  /* 0x0000b00001187983 */ /* 0x002f280000300800 */
[----:B------:R0:W-:Y:S04]  /*5a50*/  STS.U16 [R17+0x4c00], R27 ;  /* 0x004c001b11007388 */ /* 0x0001e80000000400 */
[----:B------:R1:W-:Y:S04]  /*5a60*/  STS.U16 [R17+0x5000], R12 ;  /* 0x0050000c11007388 */ /* 0x0003e80000000400 */
[----:B0-----:R-:W4:Y:S04]  /*5a70*/  LDL.LU R27, [R1+0xac] ;  /* 0x0000ac00011b7983 */ /* 0x001f280000300800 */
[----:B-1----:R-:W4:Y:S04]  /*5a80*/  LDL.LU R12, [R1+0xa8] ;  /* 0x0000a800010c7983 */ /* 0x002f280000300800 */
[----:B------:R-:W-:Y:S04]  /*5a90*/  STS.U16 [R17+0x5400], R10 ;  /* 0x0054000a11007388 */ /* 0x000fe80000000400 */
[----:B------:R-:W-:Y:S01]  /*5aa0*/  STS.U16 [R17+0x5800], R11 ;  /* 0x0058000b11007388 */ /* 0x000fe20000000400 */
[----:B------:R-:W-:-:S04]  /*5ab0*/  LEA R4, P0, R22, R2, 0x1 ;  /* 0x0000000216047211 */ /* 0x000fc800078008ff */
[----:B------:R-:W-:Y:S01]  /*5ac0*/  LEA.HI.X.SX32 R5, R22, R0, 0x1, P0 ;  /* 0x0000000016057211 */ /* 0x000fe200000f0eff */
[----:B-----5:R-:W-:Y:S04]  /*5ad0*/  STS.U16 [R17+0x5c00], R28 ;  /* 0x005c001c11007388 */ /* 0x020fe80000000400 */
[----:B--2---:R-:W-:Y:S04]  /*5ae0*/  STS.U16 [R17+0x6000], R14 ;  /* 0x0060000e11007388 */ /* 0x004fe80000000400 */
[----:B------:R-:W-:Y:S04]  /*5af0*/  STS.U16 [R17+0x6400], R16 ;  /* 0x0064001011007388 */ /* 0x000fe80000000400 */
[----:B------:R-:W-:Y:S04]  /*5b00*/  STS.U16 [R17+0x6800], R23 ;  /* 0x0068001711007388 */ /* 0x000fe80000000400 */
[----:B------:R0:W-:Y:S04]  /*5b10*/  STS.U16 [R17+0x6c00], R26 ;  /* 0x006c001a11007388 */ /* 0x0001e80000000400 */
[----:B0-----:R-:W2:Y:S04]  /*5b20*/  LDL.LU R26, [R1+0xa4] ;  /* 0x0000a400011a7983 */ /* 0x001ea80000300800 */
[----:B------:R-:W5:Y:S04]  /*5b30*/  LDL.LU R14, [R1+0xa0] ;  /* 0x0000a000010e7983 */ /* 0x000f680000300800 */
[----:B------:R-:W5:Y:S04]  /*5b40*/  LDL.LU R16, [R1+0x9c] ;  /* 0x00009c0001107983 */ /* 0x000f680000300800 */
[----:B------:R-:W5:Y:S04]  /*5b50*/  LDL.LU R23, [R1+0x98] ;  /* 0x0000980001177983 */ /* 0x000f680000300800 */
[----:B------:R0:W-:Y:S01]  /*5b60*/  STL.64 [R1+0x130], R4 ;  /* 0x0001300401007387 */ /* 0x0001e20000100a00 */
[----:B---3--:R-:W-:-:S04]  /*5b70*/  LEA R10, P0, R25, R2, 0x1 ;  /* 0x00000002190a7211 */ /* 0x008fc800078008ff */
[----:B------:R-:W-:Y:S02]  /*5b80*/  LEA.HI.X.SX32 R11, R25, R0, 0x1, P0 ;  /* 0x00000000190b7211 */ /* 0x000fe400000f0eff */
[----:B------:R-:W3:Y:S01]  /*5b90*/  LDL.LU R25, [R1+0x94] ;  /* 0x0000940001197983 */ /* 0x000ee20000300800 */
[-C--:B------:R-:W-:Y:S02]  /*5ba0*/  LEA R8, P1, R19, R2.reuse, 0x1 ;  /* 0x0000000213087211 */ /* 0x080fe400078208ff */
[----:B------:R-:W-:Y:S01]  /*5bb0*/  LEA R6, P2, R13, R2, 0x1 ;  /* 0x000000020d067211 */ /* 0x000fe200078408ff */
[----:B------:R-:W-:Y:S01]  /*5bc0*/  STS.U16 [R17+0x7000], R18 ;  /* 0x0070001211007388 */ /* 0x000fe20000000400 */
[----:B------:R-:W-:-:S03]  /*5bd0*/  LEA.HI.X.SX32 R9, R19, R0, 0x1, P1 ;  /* 0x0000000013097211 */ /* 0x000fc600008f0eff */
[----:B------:R1:W-:Y:S01]  /*5be0*/  STS.U16 [R17+0x7400], R21 ;  /* 0x0074001511007388 */ /* 0x0003e20000000400 */
[----:B------:R-:W-:Y:S02]  /*5bf0*/  LEA.HI.X.SX32 R7, R13, R0, 0x1, P2 ;  /* 0x000000000d077211 */ /* 0x000fe400010f0eff */
[C---:B0-----:R-:W-:Y:S01]  /*5c00*/  LEA R4, P3, R15.reuse, R2, 0x1 ;  /* 0x000000020f047211 */ /* 0x041fe200078608ff */
[----:B-1----:R-:W3:Y:S03]  /*5c10*/  LDL.LU R17, [R1+0x90] ;  /* 0x0000900001117983 */ /* 0x002ee60000300800 */
[----:B------:R-:W-:Y:S01]  /*5c20*/  LEA.HI.X.SX32 R5, R15, R0, 0x1, P3 ;  /* 0x000000000f057211 */ /* 0x000fe200018f0eff */
[----:B------:R-:W3:Y:S04]  /*5c30*/  LDL.LU R21, [R1+0x8c] ;  /* 0x00008c0001157983 */ /* 0x000ee80000300800 */
[----:B------:R4:W-:Y:S04]  /*5c40*/  STL.64 [R1+0x128], R10 ;  /* 0x0001280a01007387 */ /* 0x0009e80000100a00 */
[----:B------:R-:W3:Y:S04]  /*5c50*/  LDL.LU R22, [R1+0x88] ;  /* 0x0000880001167983 */ /* 0x000ee80000300800 */
[----:B------:R0:W-:Y:S01]  /*5c60*/  STL.64 [R1+0x120], R8 ;  /* 0x0001200801007387 */ /* 0x0001e20000100a00 */
[----:B----4-:R-:W-:-:S03]  /*5c70*/  LEA R10, P0, R20, R2, 0x1 ;  /* 0x00000002140a7211 */ /* 0x010fc600078008ff */
[----:B------:R1:W-:Y:S01]  /*5c80*/  STL.64 [R1+0x118], R6 ;  /* 0x0001180601007387 */ /* 0x0003e20000100a00 */
[----:B------:R-:W-:Y:S02]  /*5c90*/  LEA.HI.X.SX32 R11, R20, R0, 0x1, P0 ;  /* 0x00000000140b7211 */ /* 0x000fe400000f0eff */
[C---:B0-----:R-:W-:Y:S01]  /*5ca0*/  LEA R8, P1, R24.reuse, R2, 0x1 ;  /* 0x0000000218087211 */ /* 0x041fe200078208ff */
[----:B------:R0:W-:Y:S03]  /*5cb0*/  STL.64 [R1+0x110], R4 ;  /* 0x0001100401007387 */ /* 0x0001e60000100a00 */
[----:B------:R-:W-:Y:S02]  /*5cc0*/  LEA.HI.X.SX32 R9, R24, R0, 0x1, P1 ;  /* 0x0000000018097211 */ /* 0x000fe400008f0eff */
[-C--:B-1----:R-:W-:Y:S01]  /*5cd0*/  LEA R6, P2, R27, R2.reuse, 0x1 ;  /* 0x000000021b067211 */ /* 0x082fe200078408ff */
[----:B------:R2:W-:Y:S01]  /*5ce0*/  STL.64 [R1+0x108], R10 ;  /* 0x0001080a01007387 */ /* 0x0005e20000100a00 */
[----:B0-----:R-:W-:-:S03]  /*5cf0*/  LEA R4, P3, R12, R2, 0x1 ;  /* 0x000000020c047211 */ /* 0x001fc600078608ff */
[----:B------:R-:W4:Y:S01]  /*5d00*/  LDL.LU R18, [R1+0x84] ;  /* 0x0000840001127983 */ /* 0x000f220000300800 */
[-C--:B------:R-:W-:Y:S02]  /*5d10*/  LEA.HI.X.SX32 R7, R27, R0.reuse, 0x1, P2 ;  /* 0x000000001b077211 */ /* 0x080fe400010f0eff */
[----:B------:R-:W-:Y:S01]  /*5d20*/  LEA.HI.X.SX32 R5, R12, R0, 0x1, P3 ;  /* 0x000000000c057211 */ /* 0x000fe200018f0eff */
[----:B------:R5:W-:Y:S04]  /*5d30*/  STL.64 [R1+0x100], R8 ;  /* 0x0001000801007387 */ /* 0x000be80000100a00 */
[----:B------:R-:W4:Y:S04]  /*5d40*/  LDL.LU R19, [R1+0x80] ;  /* 0x0000800001137983 */ /* 0x000f280000300800 */
[----:B------:R0:W-:Y:S04]  /*5d50*/  STL.64 [R1+0xf8], R6 ;  /* 0x0000f80601007387 */ /* 0x0001e80000100a00 */
[----:B------:R-:W4:Y:S04]  /*5d60*/  LDL.LU R15, [R1+0x78] ;  /* 0x00007800010f7983 */ /* 0x000f280000300800 */
[----:B------:R1:W-:Y:S04]  /*5d70*/  STL.64 [R1+0xf0], R4 ;  /* 0x0000f00401007387 */ /* 0x0003e80000100a00 */
[----:B------:R-:W4:Y:S04]  /*5d80*/  LDL.LU R27, [R1+0x70] ;  /* 0x00007000011b7983 */ /* 0x000f280000300800 */
[----:B------:R-:W4:Y:S01]  /*5d90*/  LDL.LU R12, [R1+0x7c] ;  /* 0x00007c00010c7983 */ /* 0x000f220000300800 */
[----:B--2---:R-:W-:-:S04]  /*5da0*/  LEA R10, P0, R26, R2, 0x1 ;  /* 0x000000021a0a7211 */ /* 0x004fc800078008ff */
[----:B------:R-:W-:Y:S02]  /*5db0*/  LEA.HI.X.SX32 R11, R26, R0, 0x1, P0 ;  /* 0x000000001a0b7211 */ /* 0x000fe400000f0eff */
[----:B------:R-:W2:Y:S04]  /*5dc0*/  LDL.LU R26, [R1+0x74] ;  /* 0x00007400011a7983 */ /* 0x000ea80000300800 */
[----:B------:R-:W2:Y:S04]  /*5dd0*/  LDL.LU R20, [R1+0x68] ;  /* 0x0000680001147983 */ /* 0x000ea80000300800 */
[----:B------:R3:W-:Y:S04]  /*5de0*/  STL.64 [R1+0xe8], R10 ;  /* 0x0000e80a01007387 */ /* 0x0007e80000100a00 */
[----:B------:R-:W2:Y:S01]  /*5df0*/  LDL.LU R24, [R1+0x58] ;  /* 0x0000580001187983 */ /* 0x000ea20000300800 */
[----:B-----5:R-:W-:-:S02]  /*5e00*/  LEA R8, P1, R14, R2, 0x1 ;  /* 0x000000020e087211 */ /* 0x020fc400078208ff */
[-C--:B0-----:R-:W-:Y:S02]  /*5e10*/  LEA R6, P2, R16, R2.reuse, 0x1 ;  /* 0x0000000210067211 */ /* 0x081fe400078408ff */
[C---:B-1----:R-:W-:Y:S02]  /*5e20*/  LEA R4, P3, R23.reuse, R2, 0x1 ;  /* 0x0000000217047211 */ /* 0x042fe400078608ff */
[-C--:B------:R-:W-:Y:S02]  /*5e30*/  LEA.HI.X.SX32 R9, R14, R0.reuse, 0x1, P1 ;  /* 0x000000000e097211 */ /* 0x080fe400008f0eff */
[-C--:B------:R-:W-:Y:S02]  /*5e40*/  LEA.HI.X.SX32 R7, R16, R0.reuse, 0x1, P2 ;  /* 0x0000000010077211 */ /* 0x080fe400010f0eff */
[----:B------:R-:W-:Y:S01]  /*5e50*/  LEA.HI.X.SX32 R5, R23, R0, 0x1, P3 ;  /* 0x0000000017057211 */ /* 0x000fe200018f0eff */
[----:B------:R0:W-:Y:S01]  /*5e60*/  STL.64 [R1+0xe0], R8 ;  /* 0x0000e00801007387 */ /* 0x0001e20000100a00 */
[----:B---3--:R-:W-:-:S03]  /*5e70*/  LEA R10, P0, R25, R2, 0x1 ;  /* 0x00000002190a7211 */ /* 0x008fc600078008ff */
[----:B------:R1:W-:Y:S01]  /*5e80*/  STL.64 [R1+0xd8], R6 ;  /* 0x0000d80601007387 */ /* 0x0003e20000100a00 */
[----:B------:R-:W-:-:S03]  /*5e90*/  LEA.HI.X.SX32 R11, R25, R0, 0x1, P0 ;  /* 0x00000000190b7211 */ /* 0x000fc600000f0eff */
[----:B------:R3:W-:Y:S04]  /*5ea0*/  STL.64 [R1+0xd0], R4 ;  /* 0x0000d00401007387 */ /* 0x0007e80000100a00 */
[----:B------:R-:W5:Y:S04]  /*5eb0*/  LDL.LU R25, [R1+0x6c] ;  /* 0x00006c0001197983 */ /* 0x000f680000300800 */
[----:B------:R-:W5:Y:S04]  /*5ec0*/  LDL.LU R13, [R1+0x64] ;  /* 0x00006400010d7983 */ /* 0x000f680000300800 */
[----:B------:R-:W5:Y:S01]  /*5ed0*/  LDL.LU R14, [R1+0x5c] ;  /* 0x00005c00010e7983 */ /* 0x000f620000300800 */
[----:B0-----:R-:W-:-:S02]  /*5ee0*/  LEA R8, P1, R17, R2, 0x1 ;  /* 0x0000000211087211 */ /* 0x001fc400078208ff */
[----:B-1----:R-:W-:Y:S02]  /*5ef0*/  LEA R6, P2, R21, R2, 0x1 ;  /* 0x0000000215067211 */ /* 0x002fe400078408ff */
[-C--:B------:R-:W-:Y:S01]  /*5f00*/  LEA.HI.X.SX32 R9, R17, R0.reuse, 0x1, P1 ;  /* 0x0000000011097211 */ /* 0x080fe200008f0eff */
[----:B------:R4:W-:Y:S01]  /*5f10*/  STL.64 [R1+0xc8], R10 ;  /* 0x0000c80a01007387 */ /* 0x0009e20000100a00 */
[----:B------:R-:W-:-:S03]  /*5f20*/  LEA.HI.X.SX32 R7, R21, R0, 0x1, P2 ;  /* 0x0000000015077211 */ /* 0x000fc600010f0eff */
[----:B------:R-:W5:Y:S01]  /*5f30*/  LDL.LU R23, [R1+0x1e8] ;  /* 0x0001e80001177983 */ /* 0x000f620000300800 */
[----:B---3--:R-:W-:-:S03]  /*5f40*/  LEA R4, P3, R22, R2, 0x1 ;  /* 0x0000000216047211 */ /* 0x008fc600078608ff */
[----:B------:R-:W3:Y:S01]  /*5f50*/  LDL.LU R21, [R1+0x1e4] ;  /* 0x0001e40001157983 */ /* 0x000ee20000300800 */
[----:B------:R-:W-:-:S03]  /*5f60*/  LEA.HI.X.SX32 R5, R22, R0, 0x1, P3 ;  /* 0x0000000016057211 */ /* 0x000fc600018f0eff */
[----:B------:R0:W-:Y:S04]  /*5f70*/  STL.64 [R1+0xc0], R8 ;  /* 0x0000c00801007387 */ /* 0x0001e80000100a00 */
[----:B------:R-:W3:Y:S04]  /*5f80*/  LDL.LU R22, [R1+0x1dc] ;  /* 0x0001dc0001167983 */ /* 0x000ee80000300800 */
[----:B------:R1:W-:Y:S04]  /*5f90*/  STL.64 [R1+0xb8], R6 ;  /* 0x0000b80601007387 */ /* 0x0003e80000100a00 */
[----:B------:R-:W3:Y:S04]  /*5fa0*/  LDL.LU R16, [R1+0x1d4] ;  /* 0x0001d40001107983 */ /* 0x000ee80000300800 */
[----:B------:R0:W-:Y:S04]  /*5fb0*/  STL.64 [R1+0xb0], R4 ;  /* 0x0000b00401007387 */ /* 0x0001e80000100a00 */
[----:B------:R-:W3:Y:S01]  /*5fc0*/  LDL.LU R17, [R1+0x1cc] ;  /* 0x0001cc0001117983 */ /* 0x000ee20000300800 */
[----:B----4-:R-:W-:-:S04]  /*5fd0*/  LEA R10, P0, R18, R2, 0x1 ;  /* 0x00000002120a7211 */ /* 0x010fc800078008ff */
[----:B------:R-:W-:Y:S02]  /*5fe0*/  LEA.HI.X.SX32 R11, R18, R0, 0x1, P0 ;  /* 0x00000000120b7211 */ /* 0x000fe400000f0eff */
[----:B0-----:R-:W-:-:S03]  /*5ff0*/  LEA R8, P1, R19, R2, 0x1 ;  /* 0x0000000213087211 */ /* 0x001fc600078208ff */
[----:B------:R0:W-:Y:S01]  /*6000*/  STL.64 [R1+0xa8], R10 ;  /* 0x0000a80a01007387 */ /* 0x0001e20000100a00 */
[----:B------:R-:W-:Y:S02]  /*6010*/  LEA.HI.X.SX32 R9, R19, R0, 0x1, P1 ;  /* 0x0000000013097211 */ /* 0x000fe400008f0eff */
[----:B-1----:R-:W-:-:S03]  /*6020*/  LEA R6, P2, R15, R2, 0x1 ;  /* 0x000000020f067211 */ /* 0x002fc600078408ff */
[----:B------:R2:W-:Y:S01]  /*6030*/  STL.64 [R1+0xa0], R8 ;  /* 0x0000a00801007387 */ /* 0x0005e20000100a00 */
[----:B------:R-:W-:Y:S02]  /*6040*/  LEA.HI.X.SX32 R7, R15, R0, 0x1, P2 ;  /* 0x000000000f077211 */ /* 0x000fe400010f0eff */
[CC--:B------:R-:W-:Y:S02]  /*6050*/  LEA R4, P3, R27.reuse, R2.reuse, 0x1 ;  /* 0x000000021b047211 */ /* 0x0c0fe400078608ff */
[C---:B0-----:R-:W-:Y:S02]  /*6060*/  LEA R10, P0, R12.reuse, R2, 0x1 ;  /* 0x000000020c0a7211 */ /* 0x041fe400078008ff */
[-C--:B------:R-:W-:Y:S01]  /*6070*/  LEA.HI.X.SX32 R5, R27, R0.reuse, 0x1, P3 ;  /* 0x000000001b057211 */ /* 0x080fe200018f0eff */
[----:B------:R0:W-:Y:S01]  /*6080*/  STL.64 [R1+0x98], R6 ;  /* 0x0000980601007387 */ /* 0x0001e20000100a00 */
[----:B------:R-:W-:-:S03]  /*6090*/  LEA.HI.X.SX32 R11, R12, R0, 0x1, P0 ;  /* 0x000000000c0b7211 */ /* 0x000fc600000f0eff */
[----:B------:R1:W-:Y:S04]  /*60a0*/  STL.64 [R1+0x90], R4 ;  /* 0x0000900401007387 */ /* 0x0003e80000100a00 */
[----:B------:R-:W4:Y:S04]  /*60b0*/  LDL.LU R15, [R1+0x1c8] ;  /* 0x0001c800010f7983 */ /* 0x000f280000300800 */
[----:B------:R-:W4:Y:S04]  /*60c0*/  LDL.LU R27, [R1+0x1bc] ;  /* 0x0001bc00011b7983 */ /* 0x000f280000300800 */
[----:B------:R5:W-:Y:S04]  /*60d0*/  STL.64 [R1+0x88], R10 ;  /* 0x0000880a01007387 */ /* 0x000be80000100a00 */
[----:B------:R-:W4:Y:S01]  /*60e0*/  LDL.LU R12, [R1+0x1b4] ;  /* 0x0001b400010c7983 */ /* 0x000f220000300800 */
[----:B--2---:R-:W-:-:S04]  /*60f0*/  LEA R8, P1, R26, R2, 0x1 ;  /* 0x000000021a087211 */ /* 0x004fc800078208ff */
[----:B------:R-:W-:Y:S02]  /*6100*/  LEA.HI.X.SX32 R9, R26, R0, 0x1, P1 ;  /* 0x000000001a097211 */ /* 0x000fe400008f0eff */
[----:B0-----:R-:W-:-:S03]  /*6110*/  LEA R6, P2, R20, R2, 0x1 ;  /* 0x0000000214067211 */ /* 0x001fc600078408ff */
[----:B------:R0:W-:Y:S01]  /*6120*/  STL.64 [R1+0x80], R8 ;  /* 0x0000800801007387 */ /* 0x0001e20000100a00 */
[----:B-1----:R-:W-:-:S03]  /*6130*/  LEA R4, P3, R24, R2, 0x1 ;  /* 0x0000000218047211 */ /* 0x002fc600078608ff */
[----:B------:R-:W2:Y:S01]  /*6140*/  LDL.LU R26, [R1+0x1ac] ;  /* 0x0001ac00011a7983 */ /* 0x000ea20000300800 */
[-C--:B------:R-:W-:Y:S02]  /*6150*/  LEA.HI.X.SX32 R7, R20, R0.reuse, 0x1, P2 ;  /* 0x0000000014077211 */ /* 0x080fe400010f0eff */
[----:B------:R-:W-:-:S03]  /*6160*/  LEA.HI.X.SX32 R5, R24, R0, 0x1, P3 ;  /* 0x0000000018057211 */ /* 0x000fc600018f0eff */
[----:B------:R1:W-:Y:S04]  /*6170*/  STL.64 [R1+0x78], R6 ;  /* 0x0000780601007387 */ /* 0x0003e80000100a00 */
[----:B------:R0:W-:Y:S04]  /*6180*/  STL.64 [R1+0x70], R4 ;  /* 0x0000700401007387 */ /* 0x0001e80000100a00 */
[----:B------:R-:W2:Y:S04]  /*6190*/  LDL.LU R20, [R1+0x1a8] ;  /* 0x0001a80001147983 */ /* 0x000ea80000300800 */
[----:B------:R-:W2:Y:S01]  /*61a0*/  LDL.LU R24, [R1+0x140] ;  /* 0x0001400001187983 */ /* 0x000ea20000300800 */
[----:B-----5:R-:W-:-:S04]  /*61b0*/  LEA R10, P0, R25, R2, 0x1 ;  /* 0x00000002190a7211 */ /* 0x020fc800078008ff */
[----:B------:R-:W-:Y:S02]  /*61c0*/  LEA.HI.X.SX32 R11, R25, R0, 0x1, P0 ;  /* 0x00000000190b7211 */ /* 0x000fe400000f0eff */
[----:B------:R-:W5:Y:S01]  /*61d0*/  LDL.LU R25, [R1+0x138] ;  /* 0x0001380001197983 */ /* 0x000f620000300800 */
[CC--:B0-----:R-:W-:Y:S02]  /*61e0*/  LEA R8, P1, R13.reuse, R2.reuse, 0x1 ;  /* 0x000000020d087211 */ /* 0x0c1fe400078208ff */
[C---:B-1----:R-:W-:Y:S02]  /*61f0*/  LEA R6, P2, R14.reuse, R2, 0x1 ;  /* 0x000000020e067211 */ /* 0x042fe400078408ff */
[-C--:B------:R-:W-:Y:S01]  /*6200*/  LEA.HI.X.SX32 R9, R13, R0.reuse, 0x1, P1 ;  /* 0x000000000d097211 */ /* 0x080fe200008f0eff */
[----:B------:R3:W-:Y:S01]  /*6210*/  STL.64 [R1+0x68], R10 ;  /* 0x0000680a01007387 */ /* 0x0007e20000100a00 */
[----:B------:R-:W-:-:S03]  /*6220*/  LEA.HI.X.SX32 R7, R14, R0, 0x1, P2 ;  /* 0x000000000e077211 */ /* 0x000fc600010f0eff */
[----:B------:R0:W-:Y:S01]  /*6230*/  STL.64 [R1+0x60], R8 ;  /* 0x0000600801007387 */ /* 0x0001e20000100a00 */
[-C--:B------:R-:W-:Y:S02]  /*6240*/  LEA R4, P3, R23, R2.reuse, 0x1 ;  /* 0x0000000217047211 */ /* 0x080fe400078608ff */
[----:B---3--:R-:W-:Y:S02]  /*6250*/  LEA R10, P0, R21, R2, 0x1 ;  /* 0x00000002150a7211 */ /* 0x008fe400078008ff */
[-C--:B------:R-:W-:Y:S01]  /*6260*/  LEA.HI.X.SX32 R5, R23, R0.reuse, 0x1, P3 ;  /* 0x0000000017057211 */ /* 0x080fe200018f0eff */
[----:B------:R1:W-:Y:S01]  /*6270*/  STL.64 [R1+0x58], R6 ;  /* 0x0000580601007387 */ /* 0x0003e20000100a00 */
[----:B------:R-:W-:Y:S02]  /*6280*/  LEA.HI.X.SX32 R11, R21, R0, 0x1, P0 ;  /* 0x00000000150b7211 */ /* 0x000fe400000f0eff */
[C---:B0-----:R-:W-:Y:S01]  /*6290*/  LEA R8, P1, R22.reuse, R2, 0x1 ;  /* 0x0000000216087211 */ /* 0x041fe200078208ff */
[----:B------:R0:W-:Y:S03]  /*62a0*/  STL.64 [R1+0x50], R4 ;  /* 0x0000500401007387 */ /* 0x0001e60000100a00 */
[----:B------:R-:W-:Y:S01]  /*62b0*/  LEA.HI.X.SX32 R9, R22, R0, 0x1, P1 ;  /* 0x0000000016097211 */ /* 0x000fe200008f0eff */
[----:B------:R-:W3:Y:S01]  /*62c0*/  LDL.LU R23, [R1+0x13c] ;  /* 0x00013c0001177983 */ /* 0x000ee20000300800 */
[----:B-1----:R-:W-:-:S03]  /*62d0*/  LEA R6, P2, R16, R2, 0x1 ;  /* 0x0000000210067211 */ /* 0x002fc600078408ff */
[----:B------:R-:W3:Y:S01]  /*62e0*/  LDL.LU R21, [R1+0x148] ;  /* 0x0001480001157983 */ /* 0x000ee20000300800 */
[----:B------:R-:W-:-:S03]  /*62f0*/  LEA.HI.X.SX32 R7, R16, R0, 0x1, P2 ;  /* 0x0000000010077211 */ /* 0x000fc600010f0eff */
[----:B------:R4:W-:Y:S01]  /*6300*/  STL.64 [R1+0x48], R10 ;  /* 0x0000480a01007387 */ /* 0x0009e20000100a00 */
[----:B0-----:R-:W-:-:S03]  /*6310*/  LEA R4, P3, R17, R2, 0x1 ;  /* 0x0000000211047211 */ /* 0x001fc600078608ff */
[----:B------:R-:W3:Y:S01]  /*6320*/  LDL.LU R22, [R1+0x144] ;  /* 0x0001440001167983 */ /* 0x000ee20000300800 */
[----:B------:R-:W-:-:S03]  /*6330*/  LEA.HI.X.SX32 R5, R17, R0, 0x1, P3 ;  /* 0x0000000011057211 */ /* 0x000fc600018f0eff */
[----:B------:R0:W-:Y:S04]  /*6340*/  STL.64 [R1+0x40], R8 ;  /* 0x0000400801007387 */ /* 0x0001e80000100a00 */
[----:B------:R-:W3:Y:S04]  /*6350*/  LDL.LU R13, [R1+0x190] ;  /* 0x00019000010d7983 */ /* 0x000ee80000300800 */
[----:B------:R-:W3:Y:S04]  /*6360*/  LDL.LU R16, [R1+0x14c] ;  /* 0x00014c0001107983 */ /* 0x000ee80000300800 */
[----:B------:R1:W-:Y:S04]  /*6370*/  STL.64 [R1+0x38], R6 ;  /* 0x0000380601007387 */ /* 0x0003e80000100a00 */
[----:B------:R-:W3:Y:S04]  /*6380*/  LDL.LU R17, [R1+0x150] ;  /* 0x0001500001117983 */ /* 0x000ee80000300800 */
[----:B------:R2:W-:Y:S04]  /*6390*/  STL.64 [R1+0x30], R4 ;  /* 0x0000300401007387 */ /* 0x0005e80000100a00 */
[----:B------:R-:W3:Y:S01]  /*63a0*/  LDL.LU R14, [R1+0x154] ;  /* 0x00015400010e7983 */ /* 0x000ee20000300800 */
[----:B----4-:R-:W-:-:S02]  /*63b0*/  LEA R10, P0, R15, R2, 0x1 ;  /* 0x000000020f0a7211 */ /* 0x010fc400078008ff */
[----:B0-----:R-:W-:Y:S02]  /*63c0*/  LEA R8, P1, R27, R2, 0x1 ;  /* 0x000000021b087211 */ /* 0x001fe400078208ff */
[-C--:B------:R-:W-:Y:S02]  /*63d0*/  LEA.HI.X.SX32 R11, R15, R0.reuse, 0x1, P0 ;  /* 0x000000000f0b7211 */ /* 0x080fe400000f0eff */
[----:B------:R-:W-:Y:S02]  /*63e0*/  LEA.HI.X.SX32 R9, R27, R0, 0x1, P1 ;  /* 0x000000001b097211 */ /* 0x000fe400008f0eff */
[C---:B-1----:R-:W-:Y:S01]  /*63f0*/  LEA R6, P2, R12.reuse, R2, 0x1 ;  /* 0x000000020c067211 */ /* 0x042fe200078408ff */
[----:B------:R-:W-:Y:S03]  /*6400*/  STL.64 [R1+0x28], R10 ;  /* 0x0000280a01007387 */ /* 0x000fe60000100a00 */
[----:B------:R-:W-:Y:S01]  /*6410*/  LEA.HI.X.SX32 R7, R12, R0, 0x1, P2 ;  /* 0x000000000c077211 */ /* 0x000fe200010f0eff */
[----:B------:R-:W4:Y:S04]  /*6420*/  LDL.LU R15, [R1+0x180] ;  /* 0x00018000010f7983 */ /* 0x000f280000300800 */
[----:B------:R-:W-:Y:S04]  /*6430*/  STL.64 [R1+0x20], R8 ;  /* 0x0000200801007387 */ /* 0x000fe80000100a00 */
[----:B------:R-:W4:Y:S04]  /*6440*/  LDL.LU R12, [R1+0x178] ;  /* 0x00017800010c7983 */ /* 0x000f280000300800 */
[----:B------:R0:W-:Y:S01]  /*6450*/  STL.64 [R1+0x18], R6 ;  /* 0x0000180601007387 */ /* 0x0001e20000100a00 */
[----:B--2---:R-:W-:-:S04]  /*6460*/  LEA R4, P3, R26, R2, 0x1 ;  /* 0x000000021a047211 */ /* 0x004fc800078608ff */
[----:B------:R-:W-:-:S05]  /*6470*/  LEA.HI.X.SX32 R5, R26, R0, 0x1, P3 ;  /* 0x000000001a057211 */ /* 0x000fca00018f0eff */
[----:B------:R1:W-:Y:S04]  /*6480*/  STL.64 [R1+0x10], R4 ;  /* 0x0000100401007387 */ /* 0x0003e80000100a00 */
[----:B0-----:R-:W2:Y:S01]  /*6490*/  LDL.LU R7, [R1+0x174] ;  /* 0x0001740001077983 */ /* 0x001ea20000300800 */
[----:B-1----:R-:W-:-:S04]  /*64a0*/  LEA R4, P0, R20, R2, 0x1 ;  /* 0x0000000214047211 */ /* 0x002fc800078008ff */
[----:B------:R-:W-:-:S05]  /*64b0*/  LEA.HI.X.SX32 R5, R20, R0, 0x1, P0 ;  /* 0x0000000014057211 */ /* 0x000fca00000f0eff */
[----:B------:R0:W-:Y:S01]  /*64c0*/  STL.64 [R1+0x8], R4 ;  /* 0x0000080401007387 */ /* 0x0001e20000100a00 */
[CC--:B-----5:R-:W-:Y:S02]  /*64d0*/  LEA R26, P2, R25.reuse, R2.reuse, 0x1 ;  /* 0x00000002191a7211 */ /* 0x0e0fe400078408ff */
[----:B------:R-:W-:Y:S01]  /*64e0*/  LEA R8, P1, R24, R2, 0x1 ;  /* 0x0000000218087211 */ /* 0x000fe200078208ff */
[----:B0-----:R-:W5:Y:S04]  /*64f0*/  LDL.LU R4, [R1+0x168] ;  /* 0x0001680001047983 */ /* 0x001f680000300800 */
[----:B------:R-:W5:Y:S04]  /*6500*/  LDL.LU R5, [R1+0x160] ;  /* 0x0001600001057983 */ /* 0x000f680000300800 */
[----:B------:R-:W5:Y:S01]  /*6510*/  LDL.LU R28, [R1+0x15c] ;  /* 0x00015c00011c7983 */ /* 0x000f620000300800 */
[----:B------:R-:W-:-:S02]  /*6520*/  LEA.HI.X.SX32 R27, R25, R0, 0x1, P2 ;  /* 0x00000000191b7211 */ /* 0x000fc400010f0eff */
[----:B------:R-:W-:-:S03]  /*6530*/  LEA.HI.X.SX32 R9, R24, R0, 0x1, P1 ;  /* 0x0000000018097211 */ /* 0x000fc600008f0eff */
[----:B------:R0:W-:Y:S04]  /*6540*/  STL.64 [R1+0x10f0], R26 ;  /* 0x0010f01a01007387 */ /* 0x0001e80000100a00 */
[----:B------:R1:W-:Y:S04]  /*6550*/  STL.64 [R1], R8 ;  /* 0x0000000801007387 */ /* 0x0003e80000100a00 */
[----:B0-----:R-:W5:Y:S01]  /*6560*/  LDL.LU R27, [R1+0x158] ;  /* 0x00015800011b7983 */ /* 0x001f620000300800 */
[-C--:B---3--:R-:W-:Y:S02]  /*6570*/  LEA R24, P1, R21, R2.reuse, 0x1 ;  /* 0x0000000215187211 */ /* 0x088fe400078208ff */
[----:B------:R-:W-:-:S02]  /*6580*/  LEA R10, P0, R23, R2, 0x1 ;  /* 0x00000002170a7211 */ /* 0x000fc400078008ff */
[C---:B-1----:R-:W-:Y:S02]  /*6590*/  LEA R8, P2, R22.reuse, R2, 0x1 ;  /* 0x0000000216087211 */ /* 0x042fe400078408ff */
[-C--:B------:R-:W-:Y:S02]  /*65a0*/  LEA.HI.X.SX32 R25, R21, R0.reuse, 0x1, P1 ;  /* 0x0000000015197211 */ /* 0x080fe400008f0eff */
[-C--:B------:R-:W-:Y:S02]  /*65b0*/  LEA.HI.X.SX32 R11, R23, R0.reuse, 0x1, P0 ;  /* 0x00000000170b7211 */ /* 0x080fe400000f0eff */
[----:B------:R-:W-:Y:S01]  /*65c0*/  LEA.HI.X.SX32 R9, R22, R0, 0x1, P2 ;  /* 0x0000000016097211 */ /* 0x000fe200010f0eff */
[----:B------:R-:W-:Y:S01]  /*65d0*/  STL.64 [R1+0x10f8], R24 ;  /* 0x0010f81801007387 */ /* 0x000fe20000100a00 */
[----:B------:R-:W-:-:S03]  /*65e0*/  LEA R22, P0, R13, R2, 0x1 ;  /* 0x000000020d167211 */ /* 0x000fc600078008ff */
[----:B------:R-:W-:Y:S01]  /*65f0*/  STL.64 [R1+0x138], R10 ;  /* 0x0001380a01007387 */ /* 0x000fe20000100a00 */
[----:B------:R-:W-:-:S03]  /*6600*/  LEA.HI.X.SX32 R23, R13, R0, 0x1, P0 ;  /* 0x000000000d177211 */ /* 0x000fc600000f0eff */
[----:B------:R0:W-:Y:S01]  /*6610*/  STL.64 [R1+0x140], R8 ;  /* 0x0001400801007387 */ /* 0x0001e20000100a00 */
[----:B------:R-:W-:-:S04]  /*6620*/  LEA R20, P2, R17, R2, 0x1 ;  /* 0x0000000211147211 */ /* 0x000fc800078408ff */
[----:B------:R-:W-:Y:S02]  /*6630*/  LEA.HI.X.SX32 R21, R17, R0, 0x1, P2 ;  /* 0x0000000011157211 */ /* 0x000fe400010f0eff */
[C---:B0-----:R-:W-:Y:S01]  /*6640*/  LEA R8, P1, R16.reuse, R2, 0x1 ;  /* 0x0000000210087211 */ /* 0x041fe200078208ff */
[----:B------:R-:W-:Y:S03]  /*6650*/  STL.64 [R1+0x1100], R22 ;  /* 0x0011001601007387 */ /* 0x000fe60000100a00 */
[----:B------:R-:W-:Y:S01]  /*6660*/  LEA.HI.X.SX32 R9, R16, R0, 0x1, P1 ;  /* 0x0000000010097211 */ /* 0x000fe200008f0eff */
[----:B------:R-:W-:Y:S04]  /*6670*/  STL.64 [R1+0x1108], R20 ;  /* 0x0011081401007387 */ /* 0x000fe80000100a00 */
[----:B------:R0:W-:Y:S02]  /*6680*/  STL.64 [R1+0x148], R8 ;  /* 0x0001480801007387 */ /* 0x0001e40000100a00 */
[----:B0-----:R-:W-:-:S04]  /*6690*/  LEA R8, P0, R14, R2, 0x1 ;  /* 0x000000020e087211 */ /* 0x001fc800078008ff */
[----:B------:R-:W-:Y:S02]  /*66a0*/  LEA.HI.X.SX32 R9, R14, R0, 0x1, P0 ;  /* 0x000000000e097211 */ /* 0x000fe400000f0eff */
[----:B----4-:R-:W-:-:S04]  /*66b0*/  LEA R18, P1, R15, R2, 0x1 ;  /* 0x000000020f127211 */ /* 0x010fc800078208ff */
[----:B------:R-:W-:Y:S02]  /*66c0*/  LEA.HI.X.SX32 R19, R15, R0, 0x1, P1 ;  /* 0x000000000f137211 */ /* 0x000fe400008f0eff */
[----:B------:R-:W-:-:S03]  /*66d0*/  LEA R16, P2, R12, R2, 0x1 ;  /* 0x000000020c107211 */ /* 0x000fc600078408ff */
[----:B------:R-:W-:Y:S01]  /*66e0*/  STL.64 [R1+0x1110], R18 ;  /* 0x0011101201007387 */ /* 0x000fe20000100a00 */
[----:B------:R-:W-:-:S03]  /*66f0*/  LEA.HI.X.SX32 R17, R12, R0, 0x1, P2 ;  /* 0x000000000c117211 */ /* 0x000fc600010f0eff */
[----:B------:R0:W-:Y:S04]  /*6700*/  STL.64 [R1+0x150], R8 ;  /* 0x0001500801007387 */ /* 0x0001e80000100a00 */
[----:B------:R-:W-:Y:S01]  /*6710*/  STL.64 [R1+0x1118], R16 ;  /* 0x0011181001007387 */ /* 0x000fe20000100a00 */
[----:B--2---:R-:W-:-:S04]  /*6720*/  LEA R14, P0, R7, R2, 0x1 ;  /* 0x00000002070e7211 */ /* 0x004fc800078008ff */
[----:B------:R-:W-:-:S05]  /*6730*/  LEA.HI.X.SX32 R15, R7, R0, 0x1, P0 ;  /* 0x00000000070f7211 */ /* 0x000fca00000f0eff */
[----:B------:R-:W-:Y:S01]  /*6740*/  STL.64 [R1+0x1120], R14 ;  /* 0x0011200e01007387 */ /* 0x000fe20000100a00 */
[CC--:B-----5:R-:W-:Y:S02]  /*6750*/  LEA R12, P1, R4.reuse, R2.reuse, 0x1 ;  /* 0x00000002040c7211 */ /* 0x0e0fe400078208ff */
[C---:B------:R-:W-:Y:S02]  /*6760*/  LEA R10, P2, R5.reuse, R2, 0x1 ;  /* 0x00000002050a7211 */ /* 0x040fe400078408ff */
[----:B------:R-:W-:Y:S02]  /*6770*/  LEA.HI.X.SX32 R13, R4, R0, 0x1, P1 ;  /* 0x00000000040d7211 */ /* 0x000fe400008f0eff */
[C---:B0-----:R-:W-:Y:S02]  /*6780*/  LEA R8, P0, R28.reuse, R2, 0x1 ;  /* 0x000000021c087211 */ /* 0x041fe400078008ff */
[-C--:B------:R-:W-:Y:S01]  /*6790*/  LEA.HI.X.SX32 R11, R5, R0.reuse, 0x1, P2 ;  /* 0x00000000050b7211 */ /* 0x080fe200010f0eff */
[----:B------:R-:W-:Y:S01]  /*67a0*/  STL.64 [R1+0x1128], R12 ;  /* 0x0011280c01007387 */ /* 0x000fe20000100a00 */
[----:B------:R-:W-:-:S03]  /*67b0*/  LEA.HI.X.SX32 R9, R28, R0, 0x1, P0 ;  /* 0x000000001c097211 */ /* 0x000fc600000f0eff */
[----:B------:R-:W-:Y:S04]  /*67c0*/  STL.64 [R1+0x1130], R10 ;  /* 0x0011300a01007387 */ /* 0x000fe80000100a00 */
[----:B------:R-:W2:Y:S04]  /*67d0*/  LDL.LU R25, [R1+0x334] ;  /* 0x0003340001197983 */ /* 0x000ea80000300800 */
[----:B------:R-:W3:Y:S04]  /*67e0*/  LDL.LU R28, [R1+0x328] ;  /* 0x00032800011c7983 */ /* 0x000ee80000300800 */
[----:B------:R0:W-:Y:S01]  /*67f0*/  STL.64 [R1+0x1138], R8 ;  /* 0x0011380801007387 */ /* 0x0001e20000100a00 */
[----:B------:R-:W-:-:S03]  /*6800*/  LEA R6, P1, R27, R2, 0x1 ;  /* 0x000000021b067211 */ /* 0x000fc600078208ff */
[----:B------:R-:W4:Y:S01]  /*6810*/  LDL.LU R26, [R1+0x31c] ;  /* 0x00031c00011a7983 */ /* 0x000f220000300800 */
[----:B------:R-:W-:-:S03]  /*6820*/  LEA.HI.X.SX32 R7, R27, R0, 0x1, P1 ;  /* 0x000000001b077211 */ /* 0x000fc600008f0eff */
[----:B0-----:R-:W5:Y:S04]  /*6830*/  LDL.LU R8, [R1+0x2ec] ;  /* 0x0002ec0001087983 */ /* 0x001f680000300800 */
[----:B------:R-:W2:Y:S04]  /*6840*/  LDL.LU R9, [R1+0x2e0] ;  /* 0x0002e00001097983 */ /* 0x000ea80000300800 */
        /* <DEDUP_REMOVED lines=16> */
[----:B------:R0:W-:Y:S04]  /*6950*/  STL.64 [R1+0x1140], R6 ;  /* 0x0011400601007387 */ /* 0x0001e80000100a00 */
[----:B0-----:R-:W2:Y:S04]  /*6960*/  LDL.LU R7, [R1+0x2f8] ;  /* 0x0002f80001077983 */ /* 0x001ea80000300800 */
[----:B------:R-:W2:Y:S01]  /*6970*/  LDL R6, [R1+0x2c0] ;  /* 0x0002c00001067983 */ /* 0x000ea20000100800 */
[----:B------:R-:W-:-:S04]  /*6980*/  LEA R4, P2, R29, R2, 0x1 ;  /* 0x000000021d047211 */ /* 0x000fc800078408ff */
[----:B------:R-:W-:Y:S02]  /*6990*/  LEA.HI.X.SX32 R5, R29, R0, 0x1, P2 ;  /* 0x000000001d057211 */ /* 0x000fe400010f0eff */
[----:B------:R-:W4:Y:S04]  /*69a0*/  LDL.LU R29, [R1+0x304] ;  /* 0x00030400011d7983 */ /* 0x000f280000300800 */
[----:B------:R0:W-:Y:S01]  /*69b0*/  STL.64 [R1+0x1148], R4 ;  /* 0x0011480401007387 */ /* 0x0001e20000100a00 */
[----:B------:R-:W-:-:S03]  /*69c0*/  LEA R2, P3, R3, R2, 0x1 ;  /* 0x0000000203027211 */ /* 0x000fc600078608ff */
[----:B0-----:R-:W5:Y:S01]  /*69d0*/  LDL.LU R5, [R1+0x310] ;  /* 0x0003100001057983 */ /* 0x001f620000300800 */
[----:B------:R-:W-:-:S05]  /*69e0*/  LEA.HI.X.SX32 R3, R3, R0, 0x1, P3 ;  /* 0x0000000003037211 */ /* 0x000fca00018f0eff */
[----:B------:R-:W-:Y:S04]  /*69f0*/  STL.64 [R1+0x1150], R2 ;  /* 0x0011500201007387 */ /* 0x000fe80000100a00 */
[----:B--2---:R-:W-:Y:S04]  /*6a00*/  STS.U16 [R6+0x7800], R25 ;  /* 0x0078001906007388 */ /* 0x004fe80000000400 */
[----:B---3--:R0:W-:Y:S04]  /*6a10*/  STS.U16 [R6+0x7c00], R28 ;  /* 0x007c001c06007388 */ /* 0x0081e80000000400 */
[----:B0-----:R-:W2:Y:S04]  /*6a20*/  LDL.LU R28, [R1+0x238] ;  /* 0x00023800011c7983 */ /* 0x001ea80000300800 */
[----:B----4-:R0:W-:Y:S04]  /*6a30*/  STS.U16 [R6+0x8000], R26 ;  /* 0x0080001a06007388 */ /* 0x0101e80000000400 */
[----:B------:R-:W3:Y:S04]  /*6a40*/  LDL.LU R25, [R1+0x234] ;  /* 0x0002340001197983 */ /* 0x000ee80000300800 */
[----:B0-----:R-:W4:Y:S04]  /*6a50*/  LDL.LU R26, [R1+0x230] ;  /* 0x00023000011a7983 */ /* 0x001f280000300800 */
[----:B-----5:R-:W-:Y:S04]  /*6a60*/  STS.U16 [R6+0x8400], R5 ;  /* 0x0084000506007388 */ /* 0x020fe80000000400 */
[----:B------:R-:W-:Y:S04]  /*6a70*/  STS.U16 [R6+0x8800], R29 ;  /* 0x0088001d06007388 */ /* 0x000fe80000000400 */
[----:B------:R-:W-:Y:S04]  /*6a80*/  STS.U16 [R6+0x8c00], R7 ;  /* 0x008c000706007388 */ /* 0x000fe80000000400 */
[----:B------:R-:W-:Y:S04]  /*6a90*/  STS.U16 [R6+0x9000], R8 ;  /* 0x0090000806007388 */ /* 0x000fe80000000400 */
[----:B------:R-:W-:Y:S04]  /*6aa0*/  STS.U16 [R6+0x9400], R9 ;  /* 0x0094000906007388 */ /* 0x000fe80000000400 */
[----:B------:R-:W-:Y:S04]  /*6ab0*/  STS.U16 [R6+0x9800], R10 ;  /* 0x0098000a06007388 */ /* 0x000fe80000000400 */
[----:B------:R-:W-:Y:S04]  /*6ac0*/  STS.U16 [R6+0x9c00], R11 ;  /* 0x009c000b06007388 */ /* 0x000fe80000000400 */
[----:B------:R-:W-:Y:S04]  /*6ad0*/  STS.U16 [R6+0xa000], R12 ;  /* 0x00a0000c06007388 */ /* 0x000fe80000000400 */
[----:B------:R0:W-:Y:S04]  /*6ae0*/  STS.U16 [R6+0xa400], R27 ;  /* 0x00a4001b06007388 */ /* 0x0001e80000000400 */
[----:B------:R-:W-:Y:S04]  /*6af0*/  STS.U16 [R6+0xa800], R13 ;  /* 0x00a8000d06007388 */ /* 0x000fe80000000400 */
[----:B------:R-:W-:Y:S04]  /*6b00*/  STS.U16 [R6+0xac00], R14 ;  /* 0x00ac000e06007388 */ /* 0x000fe80000000400 */
[----:B------:R-:W-:Y:S04]  /*6b10*/  STS.U16 [R6+0xb000], R15 ;  /* 0x00b0000f06007388 */ /* 0x000fe80000000400 */
[----:B------:R-:W-:Y:S04]  /*6b20*/  STS.U16 [R6+0xb400], R16 ;  /* 0x00b4001006007388 */ /* 0x000fe80000000400 */
[----:B------:R-:W-:Y:S04]  /*6b30*/  STS.U16 [R6+0xb800], R17 ;  /* 0x00b8001106007388 */ /* 0x000fe80000000400 */
[----:B------:R-:W-:Y:S04]  /*6b40*/  STS.U16 [R6+0xbc00], R18 ;  /* 0x00bc001206007388 */ /* 0x000fe80000000400 */
[----:B------:R-:W-:Y:S04]  /*6b50*/  STS.U16 [R6+0xc000], R19 ;  /* 0x00c0001306007388 */ /* 0x000fe80000000400 */
[----:B0-----:R-:W5:Y:S04]  /*6b60*/  LDL.LU R27, [R1+0x22c] ;  /* 0x00022c00011b7983 */ /* 0x001f680000300800 */
[----:B------:R-:W-:Y:S04]  /*6b70*/  STS.U16 [R6+0xc400], R20 ;  /* 0x00c4001406007388 */ /* 0x000fe80000000400 */
[----:B------:R-:W-:Y:S04]  /*6b80*/  STS.U16 [R6+0xc800], R21 ;  /* 0x00c8001506007388 */ /* 0x000fe80000000400 */
[----:B------:R-:W5:Y:S04]  /*6b90*/  LDL.LU R0, [R1+0x228] ;  /* 0x0002280001007983 */ /* 0x000f680000300800 */
[----:B------:R-:W-:Y:S04]  /*6ba0*/  STS.U16 [R6+0xcc00], R22 ;  /* 0x00cc001606007388 */ /* 0x000fe80000000400 */
[----:B------:R-:W5:Y:S04]  /*6bb0*/  LDL.LU R4, [R1+0x224] ;  /* 0x0002240001047983 */ /* 0x000f680000300800 */
[----:B------:R-:W-:Y:S04]  /*6bc0*/  STS.U16 [R6+0xd000], R23 ;  /* 0x00d0001706007388 */ /* 0x000fe80000000400 */
[----:B------:R-:W5:Y:S04]  /*6bd0*/  LDL.LU R5, [R1+0x220] ;  /* 0x0002200001057983 */ /* 0x000f680000300800 */
[----:B------:R-:W-:Y:S04]  /*6be0*/  STS.U16 [R6+0xd400], R24 ;  /* 0x00d4001806007388 */ /* 0x000fe80000000400 */
[----:B------:R-:W5:Y:S04]  /*6bf0*/  LDL.LU R29, [R1+0x21c] ;  /* 0x00021c00011d7983 */ /* 0x000f680000300800 */
[----:B------:R-:W5:Y:S04]  /*6c00*/  LDL.LU R7, [R1+0x218] ;  /* 0x0002180001077983 */ /* 0x000f680000300800 */
[----:B--2---:R0:W-:Y:S04]  /*6c10*/  STS.U16 [R6+0xd800], R28 ;  /* 0x00d8001c06007388 */ /* 0x0041e80000000400 */
[----:B0-----:R-:W2:Y:S04]  /*6c20*/  LDL.LU R28, [R1+0x214] ;  /* 0x00021400011c7983 */ /* 0x001ea80000300800 */
[----:B------:R-:W2:Y:S04]  /*6c30*/  LDL.LU R8, [R1+0x450] ;  /* 0x0004500001087983 */ /* 0x000ea80000300800 */
[----:B------:R-:W2:Y:S04]  /*6c40*/  LDL.LU R9, [R1+0x444] ;  /* 0x0004440001097983 */ /* 0x000ea80000300800 */
[----:B------:R-:W2:Y:S04]  /*6c50*/  LDL.LU R10, [R1+0x438] ;  /* 0x00043800010a7983 */ /* 0x000ea80000300800 */
[----:B------:R-:W2:Y:S04]  /*6c60*/  LDL.LU R11, [R1+0x42c] ;  /* 0x00042c00010b7983 */ /* 0x000ea80000300800 */
[----:B------:R-:W2:Y:S04]  /*6c70*/  LDL.LU R12, [R1+0x420] ;  /* 0x00042000010c7983 */ /* 0x000ea80000300800 */
[----:B------:R-:W2:Y:S04]  /*6c80*/  LDL.LU R13, [R1+0x414] ;  /* 0x00041400010d7983 */ /* 0x000ea80000300800 */
[----:B---3--:R-:W-:Y:S04]  /*6c90*/  STS.U16 [R6+0xdc00], R25 ;  /* 0x00dc001906007388 */ /* 0x008fe80000000400 */
[----:B------:R-:W3:Y:S04]  /*6ca0*/  LDL.LU R14, [R1+0x408] ;  /* 0x00040800010e7983 */ /* 0x000ee80000300800 */
[----:B----4-:R0:W-:Y:S04]  /*6cb0*/  STS.U16 [R6+0xe000], R26 ;  /* 0x00e0001a06007388 */ /* 0x0101e80000000400 */
[----:B------:R-:W4:Y:S04]  /*6cc0*/  LDL.LU R15, [R1+0x3fc] ;  /* 0x0003fc00010f7983 */ /* 0x000f280000300800 */
[----:B0-----:R-:W4:Y:S01]  /*6cd0*/  LDL.LU R26, [R1+0x3f0] ;  /* 0x0003f000011a7983 */ /* 0x001f220000300800 */
[----:B------:R-:W-:-:S03]  /*6ce0*/  LOP3.LUT R2, R6, 0x20, RZ, 0x3c, !PT ;  /* 0x0000002006027812 */ /* 0x000fc600078e3cff */
[----:B------:R-:W4:Y:S04]  /*6cf0*/  LDL.LU R16, [R1+0x3e8] ;  /* 0x0003e80001107983 */ /* 0x000f280000300800 */
[----:B------:R-:W4:Y:S04]  /*6d00*/  LDL.LU R17, [R1+0x3dc] ;  /* 0x0003dc0001117983 */ /* 0x000f280000300800 */
[----:B------:R-:W4:Y:S04]  /*6d10*/  LDL.LU R18, [R1+0x3d0] ;  /* 0x0003d00001127983 */ /* 0x000f280000300800 */
[----:B------:R-:W4:Y:S04]  /*6d20*/  LDL.LU R19, [R1+0x3c8] ;  /* 0x0003c80001137983 */ /* 0x000f280000300800 */
[----:B------:R-:W4:Y:S04]  /*6d30*/  LDL.LU R20, [R1+0x3bc] ;  /* 0x0003bc0001147983 */ /* 0x000f280000300800 */
[----:B------:R-:W4:Y:S04]  /*6d40*/  LDL.LU R21, [R1+0x3b4] ;  /* 0x0003b40001157983 */ /* 0x000f280000300800 */
[----:B-----5:R0:W-:Y:S04]  /*6d50*/  STS.U16 [R6+0xe400], R27 ;  /* 0x00e4001b06007388 */ /* 0x0201e80000000400 */
[----:B------:R-:W5:Y:S04]  /*6d60*/  LDL.LU R22, [R1+0x3ac] ;  /* 0x0003ac0001167983 */ /* 0x000f680000300800 */
[----:B------:R-:W5:Y:S04]  /*6d70*/  LDL.LU R23, [R1+0x3a4] ;  /* 0x0003a40001177983 */ /* 0x000f680000300800 */
[----:B------:R-:W-:Y:S04]  /*6d80*/  STS.U16 [R6+0xe800], R0 ;  /* 0x00e8000006007388 */ /* 0x000fe80000000400 */
[----:B------:R-:W5:Y:S04]  /*6d90*/  LDL.LU R24, [R1+0x39c] ;  /* 0x00039c0001187983 */ /* 0x000f680000300800 */
[----:B------:R-:W-:Y:S04]  /*6da0*/  STS.U16 [R6+0xec00], R4 ;  /* 0x00ec000406007388 */ /* 0x000fe80000000400 */
[----:B------:R-:W5:Y:S04]  /*6db0*/  LDL.LU R25, [R1+0x394] ;  /* 0x0003940001197983 */ /* 0x000f680000300800 */
[----:B------:R-:W-:Y:S04]  /*6dc0*/  STS.U16 [R6+0xf000], R5 ;  /* 0x00f0000506007388 */ /* 0x000fe80000000400 */
[----:B0-----:R-:W5:Y:S04]  /*6dd0*/  LDL.LU R27, [R1+0x38c] ;  /* 0x00038c00011b7983 */ /* 0x001f680000300800 */
[----:B------:R-:W-:Y:S04]  /*6de0*/  STS.U16 [R6+0xf400], R29 ;  /* 0x00f4001d06007388 */ /* 0x000fe80000000400 */
[----:B------:R-:W-:Y:S04]  /*6df0*/  STS.U16 [R6+0xf800], R7 ;  /* 0x00f8000706007388 */ /* 0x000fe80000000400 */
[----:B--2---:R0:W-:Y:S04]  /*6e00*/  STS.U16 [R6+0xfc00], R28 ;  /* 0x00fc001c06007388 */ /* 0x0041e80000000400 */
[----:B------:R-:W-:Y:S04]  /*6e10*/  STS.U16 [R2+0x100], R8 ;  /* 0x0001000802007388 */ /* 0x000fe80000000400 */
[----:B------:R-:W-:Y:S04]  /*6e20*/  STS.U16 [R2+0x500], R9 ;  /* 0x0005000902007388 */ /* 0x000fe80000000400 */
[----:B------:R-:W-:Y:S04]  /*6e30*/  STS.U16 [R2+0x900], R10 ;  /* 0x0009000a02007388 */ /* 0x000fe80000000400 */
[----:B------:R-:W-:Y:S04]  /*6e40*/  STS.U16 [R2+0xd00], R11 ;  /* 0x000d000b02007388 */ /* 0x000fe80000000400 */
[----:B------:R-:W-:Y:S04]  /*6e50*/  STS.U16 [R2+0x1100], R12 ;  /* 0x0011000c02007388 */ /* 0x000fe80000000400 */
[----:B------:R-:W-:Y:S04]  /*6e60*/  STS.U16 [R2+0x1500], R13 ;  /* 0x0015000d02007388 */ /* 0x000fe80000000400 */
[----:B0-----:R-:W2:Y:S04]  /*6e70*/  LDL.LU R28, [R1+0x384] ;  /* 0x00038400011c7983 */ /* 0x001ea80000300800 */
[----:B---3--:R-:W-:Y:S04]  /*6e80*/  STS.U16 [R2+0x1900], R14 ;  /* 0x0019000e02007388 */ /* 0x008fe80000000400 */
[----:B------:R-:W-:Y:S04]  /*6e90*/  STL [R1+0x1208], R6 ;  /* 0x0012080601007387 */ /* 0x000fe80000100800 */
[----:B----4-:R-:W-:Y:S04]  /*6ea0*/  STS.U16 [R2+0x1d00], R15 ;  /* 0x001d000f02007388 */ /* 0x010fe80000000400 */
[----:B------:R0:W-:Y:S04]  /*6eb0*/  STS.U16 [R2+0x2100], R26 ;  /* 0x0021001a02007388 */ /* 0x0001e80000000400 */
[----:B0-----:R-:W3:Y:S04]  /*6ec0*/  LDL.LU R26, [R1+0x37c] ;  /* 0x00037c00011a7983 */ /* 0x001ee80000300800 */
[----:B------:R-:W4:Y:S04]  /*6ed0*/  LDL.LU R6, [R1+0x36c] ;  /* 0x00036c0001067983 */ /* 0x000f280000300800 */
[----:B------:R-:W-:Y:S04]  /*6ee0*/  STS.U16 [R2+0x2500], R16 ;  /* 0x0025001002007388 */ /* 0x000fe80000000400 */
[----:B------:R-:W-:Y:S04]  /*6ef0*/  STS.U16 [R2+0x2900], R17 ;  /* 0x0029001102007388 */ /* 0x000fe80000000400 */
[----:B------:R-:W-:Y:S04]  /*6f00*/  STS.U16 [R2+0x2d00], R18 ;  /* 0x002d001202007388 */ /* 0x000fe80000000400 */
[----:B------:R-:W-:Y:S04]  /*6f10*/  STS.U16 [R2+0x3100], R19 ;  /* 0x0031001302007388 */ /* 0x000fe80000000400 */
[----:B------:R-:W-:Y:S04]  /*6f20*/  STS.U16 [R2+0x3500], R20 ;  /* 0x0035001402007388 */ /* 0x000fe80000000400 */
[----:B------:R-:W-:Y:S04]  /*6f30*/  STS.U16 [R2+0x3900], R21 ;  /* 0x0039001502007388 */ /* 0x000fe80000000400 */
[----:B----4-:R0:W-:Y:S04]  /*6f40*/  STL [R1+0x1210], R6 ;  /* 0x0012100601007387 */ /* 0x0101e80000100800 */
[----:B0-----:R-:W4:Y:S04]  /*6f50*/  LDL.LU R6, [R1+0x374] ;  /* 0x0003740001067983 */ /* 0x001f280000300800 */
[----:B-----5:R-:W-:Y:S04]  /*6f60*/  STS.U16 [R2+0x3d00], R22 ;  /* 0x003d001602007388 */ /* 0x020fe80000000400 */
[----:B------:R-:W5:Y:S04]  /*6f70*/  LDL.LU R3, [R1+0x364] ;  /* 0x0003640001037983 */ /* 0x000f680000300800 */
[----:B------:R-:W-:Y:S04]  /*6f80*/  STS.U16 [R2+0x4100], R23 ;  /* 0x0041001702007388 */ /* 0x000fe80000000400 */
[----:B------:R-:W5:Y:S04]  /*6f90*/  LDL.LU R0, [R1+0x35c] ;  /* 0x00035c0001007983 */ /* 0x000f680000300800 */
[----:B------:R-:W-:Y:S04]  /*6fa0*/  STS.U16 [R2+0x4500], R24 ;  /* 0x0045001802007388 */ /* 0x000fe80000000400 */
[----:B------:R-:W5:Y:S04]  /*6fb0*/  LDL.LU R4, [R1+0x354] ;  /* 0x0003540001047983 */ /* 0x000f680000300800 */
[----:B------:R-:W-:Y:S04]  /*6fc0*/  STS.U16 [R2+0x4900], R25 ;  /* 0x0049001902007388 */ /* 0x000fe80000000400 */
[----:B------:R-:W5:Y:S04]  /*6fd0*/  LDL.LU R5, [R1+0x34c] ;  /* 0x00034c0001057983 */ /* 0x000f680000300800 */
[----:B------:R0:W-:Y:S04]  /*6fe0*/  STS.U16 [R2+0x4d00], R27 ;  /* 0x004d001b02007388 */ /* 0x0001e80000000400 */
[----:B------:R-:W5:Y:S04]  /*6ff0*/  LDL.LU R29, [R1+0x344] ;  /* 0x00034400011d7983 */ /* 0x000f680000300800 */
[----:B0-----:R-:W5:Y:S04]  /*7000*/  LDL.LU R27, [R1+0x33c] ;  /* 0x00033c00011b7983 */ /* 0x001f680000300800 */
[----:B------:R-:W5:Y:S04]  /*7010*/  LDL.LU R7, [R1+0x330] ;  /* 0x0003300001077983 */ /* 0x000f680000300800 */
[----:B------:R-:W5:Y:S04]  /*7020*/  LDL.LU R8, [R1+0x324] ;  /* 0x0003240001087983 */ /* 0x000f680000300800 */
[----:B------:R-:W5:Y:S04]  /*7030*/  LDL.LU R9, [R1+0x318] ;  /* 0x0003180001097983 */ /* 0x000f680000300800 */
[----:B------:R-:W5:Y:S04]  /*7040*/  LDL.LU R10, [R1+0x30c] ;  /* 0x00030c00010a7983 */ /* 0x000f680000300800 */
[----:B------:R-:W5:Y:S04]  /*7050*/  LDL.LU R11, [R1+0x300] ;  /* 0x00030000010b7983 */ /* 0x000f680000300800 */
[----:B------:R-:W5:Y:S04]  /*7060*/  LDL.LU R12, [R1+0x2f4] ;  /* 0x0002f400010c7983 */ /* 0x000f680000300800 */
[----:B------:R-:W5:Y:S04]  /*7070*/  LDL.LU R13, [R1+0x2e8] ;  /* 0x0002e800010d7983 */ /* 0x000f680000300800 */
[----:B--2---:R0:W-:Y:S04]  /*7080*/  STS.U16 [R2+0x5100], R28 ;  /* 0x0051001c02007388 */ /* 0x0041e80000000400 */
[----:B------:R-:W2:Y:S04]  /*7090*/  LDL.LU R14, [R1+0x2dc] ;  /* 0x0002dc00010e7983 */ /* 0x000ea80000300800 */
[----:B0-----:R-:W2:Y:S04]  /*70a0*/  LDL.LU R28, [R1+0x2d0] ;  /* 0x0002d000011c7983 */ /* 0x001ea80000300800 */
        /* <DEDUP_REMOVED lines=10> */
[----:B---3--:R0:W-:Y:S04]  /*7150*/  STS.U16 [R2+0x5500], R26 ;  /* 0x0055001a02007388 */ /* 0x0081e80000000400 */
[----:B------:R-:W3:Y:S04]  /*7160*/  LDL.LU R25, [R1+0x210] ;  /* 0x0002100001197983 */ /* 0x000ee80000300800 */
[----:B0-----:R-:W2:Y:S04]  /*7170*/  LDL.LU R26, [R1+0x208] ;  /* 0x00020800011a7983 */ /* 0x001ea80000300800 */
[----:B----4-:R0:W-:Y:S04]  /*7180*/  STS.U16 [R2+0x5900], R6 ;  /* 0x0059000602007388 */ /* 0x0101e80000000400 */
[----:B0-----:R-:W4:Y:S04]  /*7190*/  LDL.LU R6, [R1+0x1210] ;  /* 0x0012100001067983 */ /* 0x001f280000300800 */
[----:B----4-:R-:W-:Y:S04]  /*71a0*/  STS.U16 [R2+0x5d00], R6 ;  /* 0x005d000602007388 */ /* 0x010fe80000000400 */
[----:B-----5:R-:W-:Y:S04]  /*71b0*/  STS.U16 [R2+0x6100], R3 ;  /* 0x0061000302007388 */ /* 0x020fe80000000400 */
        /* <DEDUP_REMOVED lines=12> */
[----:B--2---:R-:W-:Y:S04]  /*7280*/  STS.U16 [R2+0x9500], R14 ;  /* 0x0095000e02007388 */ /* 0x004fe80000000400 */
[----:B0-----:R-:W2:Y:S04]  /*7290*/  LDL.LU R27, [R1+0x204] ;  /* 0x00020400011b7983 */ /* 0x001ea80000300800 */
[----:B------:R0:W-:Y:S04]  /*72a0*/  STS.U16 [R2+0x9900], R28 ;  /* 0x0099001c02007388 */ /* 0x0001e80000000400 */
[----:B0-----:R-:W4:Y:S04]  /*72b0*/  LDL.LU R28, [R1+0x200] ;  /* 0x00020000011c7983 */ /* 0x001f280000300800 */
[----:B------:R-:W5:Y:S04]  /*72c0*/  LDL.LU R6, [R1+0x1f8] ;  /* 0x0001f80001067983 */ /* 0x000f680000300800 */
[----:B------:R-:W-:Y:S04]  /*72d0*/  STS.U16 [R2+0x9d00], R15 ;  /* 0x009d000f02007388 */ /* 0x000fe80000000400 */
[----:B------:R-:W-:Y:S04]  /*72e0*/  STS.U16 [R2+0xa100], R16 ;  /* 0x00a1001002007388 */ /* 0x000fe80000000400 */
[----:B------:R-:W-:Y:S04]  /*72f0*/  STS.U16 [R2+0xa500], R17 ;  /* 0x00a5001102007388 */ /* 0x000fe80000000400 */
[----:B------:R-:W-:Y:S04]  /*7300*/  STS.U16 [R2+0xa900], R18 ;  /* 0x00a9001202007388 */ /* 0x000fe80000000400 */
[----:B------:R-:W-:Y:S04]  /*7310*/  STS.U16 [R2+0xad00], R19 ;  /* 0x00ad001302007388 */ /* 0x000fe80000000400 */
[----:B-----5:R0:W-:Y:S04]  /*7320*/  STL [R1+0x120c], R6 ;  /* 0x00120c0601007387 */ /* 0x0201e80000100800 */
[----:B0-----:R-:W5:Y:S04]  /*7330*/  LDL.LU R6, [R1+0x1fc] ;  /* 0x0001fc0001067983 */ /* 0x001f680000300800 */
[----:B------:R-:W5:Y:S04]  /*7340*/  LDL.LU R3, [R1+0x1f4] ;  /* 0x0001f40001037983 */ /* 0x000f680000300800 */
[----:B------:R-:W5:Y:S04]  /*7350*/  LDL.LU R0, [R1+0x1f0] ;  /* 0x0001f00001007983 */ /* 0x000f680000300800 */
[----:B------:R-:W5:Y:S04]  /*7360*/  LDL.LU R4, [R1+0x1ec] ;  /* 0x0001ec0001047983 */ /* 0x000f680000300800 */
[----:B------:R-:W5:Y:S04]  /*7370*/  LDL.LU R5, [R1+0x1e0] ;  /* 0x0001e00001057983 */ /* 0x000f680000300800 */
[----:B------:R-:W5:Y:S04]  /*7380*/  LDL.LU R29, [R1+0x1d8] ;  /* 0x0001d800011d7983 */ /* 0x000f680000300800 */
        /* <DEDUP_REMOVED lines=10> */
[----:B---3--:R-:W-:Y:S04]  /*7430*/  STS.U16 [R2+0xc500], R25 ;  /* 0x00c5001902007388 */ /* 0x008fe80000000400 */
[----:B------:R-:W3:Y:S04]  /*7440*/  LDL.LU R12, [R1+0x440] ;  /* 0x00044000010c7983 */ /* 0x000ee80000300800 */
[----:B------:R-:W-:Y:S04]  /*7450*/  STS.U16 [R2+0xc900], R26 ;  /* 0x00c9001a02007388 */ /* 0x000fe80000000400 */
[----:B------:R-:W3:Y:S04]  /*7460*/  LDL.LU R13, [R1+0x434] ;  /* 0x00043400010d7983 */ /* 0x000ee80000300800 */
        /* <DEDUP_REMOVED lines=14> */
[----:B----4-:R0:W-:Y:S04]  /*7550*/  STS.U16 [R2+0xd100], R28 ;  /* 0x00d1001c02007388 */ /* 0x0101e80000000400 */
[----:B------:R-:W4:Y:S04]  /*7560*/  LDL.LU R26, [R1+0x3a0] ;  /* 0x0003a000011a7983 */ /* 0x000f280000300800 */
[----:B0-----:R-:W2:Y:S04]  /*7570*/  LDL.LU R28, [R1+0x398] ;  /* 0x00039800011c7983 */ /* 0x001ea80000300800 */
[----:B-----5:R0:W-:Y:S04]  /*7580*/  STS.U16 [R2+0xd500], R6 ;  /* 0x00d5000602007388 */ /* 0x0201e80000000400 */
[----:B0-----:R-:W5:Y:S04]  /*7590*/  LDL.LU R6, [R1+0x120c] ;  /* 0x00120c0001067983 */ /* 0x001f680000300800 */
[----:B-----5:R0:W-:Y:S04]  /*75a0*/  STS.U16 [R2+0xd900], R6 ;  /* 0x00d9000602007388 */ /* 0x0201e80000000400 */
[----:B0-----:R-:W5:Y:S04]  /*75b0*/  LDL.LU R6, [R1+0x1208] ;  /* 0x0012080001067983 */ /* 0x001f680000300800 */
        /* <DEDUP_REMOVED lines=8> */
[----:B------:R-:W-:Y:S01]  /*7640*/  STS.U16 [R2+0xfd00], R10 ;  /* 0x00fd000a02007388 */ /* 0x000fe20000000400 */
[----:B-----5:R-:W-:-:S05]  /*7650*/  LOP3.LUT R0, R6, 0x40, RZ, 0x3c, !PT ;  /* 0x0000004006007812 */ /* 0x020fca00078e3cff */
[----:B--2---:R0:W-:Y:S04]  /*7660*/  STS.U16 [R0+0x1200], R27 ;  /* 0x0012001b00007388 */ /* 0x0041e80000000400 */
[----:B------:R1:W-:Y:S04]  /*7670*/  STS.U16 [R0+0x4600], R28 ;  /* 0x0046001c00007388 */ /* 0x0003e80000000400 */
[----:B0-----:R-:W2:Y:S04]  /*7680*/  LDL.LU R27, [R1+0x390] ;  /* 0x00039000011b7983 */ /* 0x001ea80000300800 */
[----:B-1----:R-:W5:Y:S04]  /*7690*/  LDL.LU R28, [R1+0x388] ;  /* 0x00038800011c7983 */ /* 0x002f680000300800 */
[----:B------:R-:W2:Y:S04]  /*76a0*/  LDL.LU R2, [R1+0x378] ;  /* 0x0003780001027983 */ /* 0x000ea80000300800 */
[----:B------:R-:W-:Y:S04]  /*76b0*/  STS.U16 [R0+0x200], R11 ;  /* 0x0002000b00007388 */ /* 0x000fe80000000400 */
[----:B---3--:R-:W-:Y:S04]  /*76c0*/  STS.U16 [R0+0x600], R12 ;  /* 0x0006000c00007388 */ /* 0x008fe80000000400 */
[----:B------:R-:W-:Y:S04]  /*76d0*/  STS.U16 [R0+0xa00], R13 ;  /* 0x000a000d00007388 */ /* 0x000fe80000000400 */
[----:B----4-:R-:W-:Y:S04]  /*76e0*/  STS.U16 [R0+0x4200], R26 ;  /* 0x0042001a00007388 */ /* 0x010fe80000000400 */
[----:B------:R-:W-:Y:S04]  /*76f0*/  STS.U16 [R0+0xe00], R14 ;  /* 0x000e000e00007388 */ /* 0x000fe80000000400 */
        /* <DEDUP_REMOVED lines=11> */
[----:B--2---:R0:W-:Y:S04]  /*77b0*/  STL [R1+0x1204], R2 ;  /* 0x0012040201007387 */ /* 0x0041e80000100800 */
[----:B0-----:R-:W2:Y:S04]  /*77c0*/  LDL.LU R2, [R1+0x380] ;  /* 0x0003800001027983 */ /* 0x001ea80000300800 */
[----:B------:R-:W3:Y:S04]  /*77d0*/  LDL.LU R3, [R1+0x370] ;  /* 0x0003700001037983 */ /* 0x000ee80000300800 */
[----:B------:R-:W4:Y:S04]  /*77e0*/  LDL.LU R4, [R1+0x368] ;  /* 0x0003680001047983 */ /* 0x000f280000300800 */
[----:B------:R-:W3:Y:S04]  /*77f0*/  LDL.LU R5, [R1+0x360] ;  /* 0x0003600001057983 */ /* 0x000ee80000300800 */
        /* <DEDUP_REMOVED lines=10> */
[----:B------:R-:W4:Y:S04]  /*78a0*/  LDL.LU R14, [R1+0x2f0] ;  /* 0x0002f000010e7983 */ /* 0x000f280000300800 */
        /* <DEDUP_REMOVED lines=10> */
[----:B------:R0:W-:Y:S04]  /*7950*/  STS.U16 [R0+0x4a00], R27 ;  /* 0x004a001b00007388 */ /* 0x0001e80000000400 */
[----:B------:R-:W4:Y:S04]  /*7960*/  LDL.LU R25, [R1+0x268] ;  /* 0x0002680001197983 */ /* 0x000f280000300800 */
[----:B-----5:R1:W-:Y:S04]  /*7970*/  STS.U16 [R0+0x4e00], R28 ;  /* 0x004e001c00007388 */ /* 0x0203e80000000400 */
[----:B0-----:R-:W5:Y:S04]  /*7980*/  LDL.LU R27, [R1+0x25c] ;  /* 0x00025c00011b7983 */ /* 0x001f680000300800 */
[----:B-1----:R-:W4:Y:S04]  /*7990*/  LDL.LU R28, [R1+0x250] ;  /* 0x00025000011c7983 */ /* 0x002f280000300800 */
[----:B--2---:R0:W-:Y:S04]  /*79a0*/  STS.U16 [R0+0x5200], R2 ;  /* 0x0052000200007388 */ /* 0x0041e80000000400 */
[----:B0-----:R-:W2:Y:S04]  /*79b0*/  LDL.LU R2, [R1+0x1204] ;  /* 0x0012040001027983 */ /* 0x001ea80000300800 */
[----:B---3--:R0:W-:Y:S04]  /*79c0*/  STS.U16 [R0+0x8a00], R26 ;  /* 0x008a001a00007388 */ /* 0x0081e80000000400 */
[----:B0-----:R-:W3:Y:S04]  /*79d0*/  LDL.LU R26, [R1+0x20c] ;  /* 0x00020c00011a7983 */ /* 0x001ee80000300800 */
[----:B-----5:R0:W-:Y:S04]  /*79e0*/  STS.U16 [R0+0xbe00], R27 ;  /* 0x00be001b00007388 */ /* 0x0201e80000000400 */
[----:B----4-:R1:W-:Y:S04]  /*79f0*/  STS.U16 [R0+0xc200], R28 ;  /* 0x00c2001c00007388 */ /* 0x0103e80000000400 */
[----:B0-----:R-:W4:Y:S04]  /*7a00*/  LDL.LU R27, [R1+0x1b0] ;  /* 0x0001b000011b7983 */ /* 0x001f280000300800 */
[----:B-1----:R-:W5:Y:S04]  /*7a10*/  LDL.LU R28, [R1+0x184] ;  /* 0x00018400011c7983 */ /* 0x002f680000300800 */
[----:B-----5:R0:W-:Y:S04]  /*7a20*/  STL [R1+0x11e8], R28 ;  /* 0x0011e81c01007387 */ /* 0x0201e80000100800 */
[----:B0-----:R-:W5:Y:S04]  /*7a30*/  LDL.LU R28, [R1+0x188] ;  /* 0x00018800011c7983 */ /* 0x001f680000300800 */
        /* <DEDUP_REMOVED lines=10> */
[----:B--2---:R-:W-:Y:S04]  /*7ae0*/  STS.U16 [R0+0x5600], R2 ;  /* 0x0056000200007388 */ /* 0x004fe80000000400 */
[----:B-----5:R0:W-:Y:S04]  /*7af0*/  STL [R1+0x1200], R28 ;  /* 0x0012001c01007387 */ /* 0x0201e80000100800 */
[----:B0-----:R-:W2:Y:S04]  /*7b00*/  LDL.LU R28, [R1+0x1a4] ;  /* 0x0001a400011c7983 */ /* 0x001ea80000300800 */
[----:B------:R-:W5:Y:S04]  /*7b10*/  LDL.LU R2, [R1+0x170] ;  /* 0x0001700001027983 */ /* 0x000f680000300800 */
        /* <DEDUP_REMOVED lines=24> */
[----:B---3--:R-:W-:Y:S04]  /*7ca0*/  STS.U16 [R0+0xc600], R26 ;  /* 0x00c6001a00007388 */ /* 0x008fe80000000400 */
[----:B----4-:R-:W-:Y:S04]  /*7cb0*/  STS.U16 [R0+0xca00], R27 ;  /* 0x00ca001b00007388 */ /* 0x010fe80000000400 */
[----:B-----5:R0:W-:Y:S04]  /*7cc0*/  STL [R1+0x11e0], R2 ;  /* 0x0011e00201007387 */ /* 0x0201e80000100800 */
[----:B0-----:R-:W3:Y:S04]  /*7cd0*/  LDL.LU R2, [R1+0x17c] ;  /* 0x00017c0001027983 */ /* 0x001ee80000300800 */
[----:B------:R-:W4:Y:S04]  /*7ce0*/  LDL.LU R3, [R1+0x16c] ;  /* 0x00016c0001037983 */ /* 0x000f280000300800 */
[----:B------:R-:W5:Y:S04]  /*7cf0*/  LDL.LU R4, [R1+0x164] ;  /* 0x0001640001047983 */ /* 0x000f680000300800 */
        /* <DEDUP_REMOVED lines=8> */
[----:B------:R-:W3:Y:S04]  /*7d80*/  LDL.LU.64 R12, [R1+0x130] ;  /* 0x00013000010c7983 */ /* 0x000ee80000300a00 */
[----:B------:R-:W3:Y:S04]  /*7d90*/  LDL.LU.64 R14, [R1+0x128] ;  /* 0x00012800010e7983 */ /* 0x000ee80000300a00 */
[----:B------:R-:W3:Y:S04]  /*7da0*/  LDL.LU.64 R16, [R1+0x120] ;  /* 0x0001200001107983 */ /* 0x000ee80000300a00 */
[----:B------:R-:W3:Y:S04]  /*7db0*/  LDL.LU.64 R18, [R1+0x118] ;  /* 0x0001180001127983 */ /* 0x000ee80000300a00 */
[----:B------:R-:W3:Y:S04]  /*7dc0*/  LDL.LU.64 R20, [R1+0x110] ;  /* 0x0001100001147983 */ /* 0x000ee80000300a00 */
[----:B------:R-:W3:Y:S04]  /*7dd0*/  LDL.LU.64 R22, [R1+0x108] ;  /* 0x0001080001167983 */ /* 0x000ee80000300a00 */
[----:B------:R-:W3:Y:S04]  /*7de0*/  LDL.LU.64 R24, [R1+0x100] ;  /* 0x0001000001187983 */ /* 0x000ee80000300a00 */
[----:B------:R-:W3:Y:S04]  /*7df0*/  LDL.LU.64 R26, [R1+0xf8] ;  /* 0x0000f800011a7983 */ /* 0x000ee80000300a00 */
[----:B--2---:R0:W-:Y:S04]  /*7e00*/  STS.U16 [R0+0xce00], R28 ;  /* 0x00ce001c00007388 */ /* 0x0041e80000000400 */
[----:B0-----:R-:W2:Y:S04]  /*7e10*/  LDL.LU R28, [R1+0x1200] ;  /* 0x00120000011c7983 */ /* 0x001ea80000300800 */
        /* <DEDUP_REMOVED lines=14> */
[----:B---3--:R-:W-:Y:S04]  /*7f00*/  STS.U16 [R0+0xf200], R2 ;  /* 0x00f2000200007388 */ /* 0x008fe80000000400 */
[----:B--2---:R0:W-:Y:S04]  /*7f10*/  STS.U16 [R0+0xee00], R28 ;  /* 0x00ee001c00007388 */ /* 0x0041e80000000400 */
[----:B0-----:R-:W2:Y:S04]  /*7f20*/  LDL R28, [R1+0x2c0] ;  /* 0x0002c000011c7983 */ /* 0x001ea80000100800 */
[----:B------:R-:W3:Y:S04]  /*7f30*/  LDL.LU R2, [R1+0x11e0] ;  /* 0x0011e00001027983 */ /* 0x000ee80000300800 */
[----:B----4-:R0:W-:Y:S04]  /*7f40*/  STS.U16 [R0+0xfa00], R3 ;  /* 0x00fa000300007388 */ /* 0x0101e80000000400 */
[----:B-----5:R1:W-:Y:S04]  /*7f50*/  STS.U16 [R0+0xfe00], R4 ;  /* 0x00fe000400007388 */ /* 0x0203e80000000400 */
[----:B0-----:R-:W4:Y:S04]  /*7f60*/  LDG.E.U16 R3, [R22.64] ;  /* 0x0000000416037981 */ /* 0x001f28000c1e1500 */
[----:B-1----:R-:W5:Y:S01]  /*7f70*/  LDG.E.U16 R4, [R20.64] ;  /* 0x0000000414047981 */ /* 0x002f62000c1e1500 */
[----:B--2---:R-:W-:-:S03]  /*7f80*/  LOP3.LUT R28, R28, 0x60, RZ, 0x3c, !PT ;  /* 0x000000601c1c7812 */ /* 0x004fc600078e3cff */
[----:B---3--:R0:W-:Y:S04]  /*7f90*/  STS.U16 [R0+0xf600], R2 ;  /* 0x00f6000200007388 */ /* 0x0081e80000000400 */
[----:B------:R-:W-:Y:S04]  /*7fa0*/  STL [R1+0x1158], R28 ;  /* 0x0011581c01007387 */ /* 0x000fe80000100800 */
[----:B------:R-:W-:Y:S04]  /*7fb0*/  STS.U16 [R28+0x300], R5 ;  /* 0x000300051c007388 */ /* 0x000fe80000000400 */
[----:B0-----:R0:W2:Y:S04]  /*7fc0*/  LDG.E.U16 R0, [R26.64] ;  /* 0x000000041a007981 */ /* 0x0010a8000c1e1500 */
[----:B------:R-:W-:Y:S04]  /*7fd0*/  STS.U16 [R28+0x700], R29 ;  /* 0x0007001d1c007388 */ /* 0x000fe80000000400 */
[----:B------:R-:W-:Y:S04]  /*7fe0*/  STS.U16 [R28+0xb00], R6 ;  /* 0x000b00061c007388 */ /* 0x000fe80000000400 */
[----:B------:R-:W-:Y:S04]  /*7ff0*/  STS.U16 [R28+0xf00], R7 ;  /* 0x000f00071c007388 */ /* 0x000fe80000000400 */
[----:B------:R1:W-:Y:S04]  /*8000*/  STS.U16 [R28+0x1300], R8 ;  /* 0x001300081c007388 */ /* 0x0003e80000000400 */
[----:B------:R-:W-:Y:S04]  /*8010*/  STS.U16 [R28+0x1700], R9 ;  /* 0x001700091c007388 */ /* 0x000fe80000000400 */
[----:B------:R-:W-:Y:S04]  /*8020*/  STS.U16 [R28+0x1b00], R10 ;  /* 0x001b000a1c007388 */ /* 0x000fe80000000400 */
[----:B------:R3:W-:Y:S04]  /*8030*/  STS.U16 [R28+0x1f00], R11 ;  /* 0x001f000b1c007388 */ /* 0x0007e80000000400 */
[----:B0-----:R-:W2:Y:S04]  /*8040*/  LDL.LU.64 R26, [R1+0xf0] ;  /* 0x0000f000011a7983 */ /* 0x001ea80000300a00 */
[----:B-1----:R-:W2:Y:S04]  /*8050*/  LDG.E.U16 R8, [R12.64] ;  /* 0x000000040c087981 */ /* 0x002ea8000c1e1500 */
[----:B---3--:R-:W3:Y:S04]  /*8060*/  LDL.LU.64 R28, [R1+0x68] ;  /* 0x00006800011c7983 */ /* 0x008ee80000300a00 */
[----:B------:R-:W2:Y:S04]  /*8070*/  LDG.E.U16 R7, [R14.64] ;  /* 0x000000040e077981 */ /* 0x000ea8000c1e1500 */
[----:B------:R-:W2:Y:S04]  /*8080*/  LDG.E.U16 R6, [R16.64] ;  /* 0x0000000410067981 */ /* 0x000ea8000c1e1500 */
[----:B------:R-:W2:Y:S04]  /*8090*/  LDG.E.U16 R5, [R18.64] ;  /* 0x0000000412057981 */ /* 0x000ea8000c1e1500 */
[----:B------:R-:W2:Y:S04]  /*80a0*/  LDG.E.U16 R2, [R24.64] ;  /* 0x0000000418027981 */ /* 0x000ea8000c1e1500 */
[----:B---3--:R0:W-:Y:S04]  /*80b0*/  STL.64 [R1+0x1160], R28 ;  /* 0x0011601c01007387 */ /* 0x0081e80000100a00 */
[----:B0-----:R-:W3:Y:S04]  /*80c0*/  LDL.LU.64 R28, [R1+0x70] ;  /* 0x00007000011c7983 */ /* 0x001ee80000300a00 */
        /* <DEDUP_REMOVED lines=19> */
[----:B--2---:R-:W-:Y:S04]  /*8200*/  STL [R1+0x130], R8 ;  /* 0x0001300801007387 */ /* 0x004fe80000100800 */
[----:B0-----:R-:W2:Y:S04]  /*8210*/  LDL.LU.64 R28, [R1+0xc0] ;  /* 0x0000c000011c7983 */ /* 0x001ea80000300a00 */
[----:B------:R-:W-:Y:S04]  /*8220*/  STL [R1+0x128], R7 ;  /* 0x0001280701007387 */ /* 0x000fe80000100800 */
[----:B--2---:R0:W-:Y:S04]  /*8230*/  STL.64 [R1+0x11b8], R28 ;  /* 0x0011b81c01007387 */ /* 0x0041e80000100a00 */
[----:B------:R-:W-:Y:S04]  /*8240*/  STL [R1+0x120], R6 ;  /* 0x0001200601007387 */ /* 0x000fe80000100800 */
[----:B0-----:R-:W2:Y:S04]  /*8250*/  LDL.LU.64 R28, [R1+0xc8] ;  /* 0x0000c800011c7983 */ /* 0x001ea80000300a00 */
[----:B------:R-:W-:Y:S04]  /*8260*/  STL [R1+0x118], R5 ;  /* 0x0001180501007387 */ /* 0x000fe80000100800 */
[----:B--2---:R0:W-:Y:S04]  /*8270*/  STL.64 [R1+0x11c0], R28 ;  /* 0x0011c01c01007387 */ /* 0x0041e80000100a00 */
[----:B-----5:R-:W-:Y:S04]  /*8280*/  STL [R1+0x110], R4 ;  /* 0x0001100401007387 */ /* 0x020fe80000100800 */
[----:B0-----:R-:W2:Y:S04]  /*8290*/  LDL.LU.64 R28, [R1+0xd0] ;  /* 0x0000d000011c7983 */ /* 0x001ea80000300a00 */
[----:B----4-:R-:W-:Y:S04]  /*82a0*/  STL [R1+0x108], R3 ;  /* 0x0001080301007387 */ /* 0x010fe80000100800 */
[----:B--2---:R0:W-:Y:S04]  /*82b0*/  STL.64 [R1+0x11c8], R28 ;  /* 0x0011c81c01007387 */ /* 0x0041e80000100a00 */
[----:B------:R-:W-:Y:S04]  /*82c0*/  STL [R1+0x100], R2 ;  /* 0x0001000201007387 */ /* 0x000fe80000100800 */
[----:B0-----:R-:W2:Y:S04]  /*82d0*/  LDL.LU.64 R28, [R1+0xd8] ;  /* 0x0000d800011c7983 */ /* 0x001ea80000300a00 */
[----:B------:R0:W-:Y:S04]  /*82e0*/  STL [R1+0xf8], R0 ;  /* 0x0000f80001007387 */ /* 0x0001e80000100800 */
[----:B0-----:R0:W3:Y:S04]  /*82f0*/  LDG.E.U16 R0, [R26.64] ;  /* 0x000000041a007981 */ /* 0x0010e8000c1e1500 */
[----:B--2---:R1:W-:Y:S04]  /*8300*/  STL.64 [R1+0x11d0], R28 ;  /* 0x0011d01c01007387 */ /* 0x0043e80000100a00 */
[----:B-1----:R-:W2:Y:S04]  /*8310*/  LDL.LU.64 R28, [R1+0xe0] ;  /* 0x0000e000011c7983 */ /* 0x002ea80000300a00 */
[----:B--2---:R1:W-:Y:S04]  /*8320*/  STL.64 [R1+0x11d8], R28 ;  /* 0x0011d81c01007387 */ /* 0x0043e80000100a00 */
[----:B-1----:R-:W2:Y:S04]  /*8330*/  LDL.LU.64 R28, [R1+0xe8] ;  /* 0x0000e800011c7983 */ /* 0x002ea80000300a00 */
[----:B------:R-:W4:Y:S04]  /*8340*/  LDL.LU.64 R2, [R1+0x60] ;  /* 0x0000600001027983 */ /* 0x000f280000300a00 */
[----:B------:R-:W5:Y:S04]  /*8350*/  LDL.LU.64 R4, [R1+0x58] ;  /* 0x0000580001047983 */ /* 0x000f680000300a00 */
[----:B------:R-:W4:Y:S04]  /*8360*/  LDL.LU.64 R6, [R1+0x50] ;  /* 0x0000500001067983 */ /* 0x000f280000300a00 */
        /* <DEDUP_REMOVED lines=9> */
[----:B0-----:R-:W4:Y:S04]  /*8400*/  LDL.LU.64 R26, [R1] ;  /* 0x00000000011a7983 */ /* 0x001f280000300a00 */
[----:B---3--:R2:W-:Y:S04]  /*8410*/  STL [R1+0xf0], R0 ;  /* 0x0000f00001007387 */ /* 0x0085e80000100800 */
[----:B--2---:R0:W2:Y:S04]  /*8420*/  LDG.E.U16 R0, [R28.64] ;  /* 0x000000041c007981 */ /* 0x0040a8000c1e1500 */
[----:B0-----:R-:W3:Y:S04]  /*8430*/  LDL.LU.64 R28, [R1+0x11d8] ;  /* 0x0011d800011c7983 */ /* 0x001ee80000300a00 */
[----:B--2---:R3:W-:Y:S04]  /*8440*/  STL [R1+0xe8], R0 ;  /* 0x0000e80001007387 */ /* 0x0047e80000100800 */
[----:B---3--:R0:W2:Y:S04]  /*8450*/  LDG.E.U16 R0, [R28.64] ;  /* 0x000000041c007981 */ /* 0x0080a8000c1e1500 */
        /* <DEDUP_REMOVED lines=43> */
[----:B---3--:R0:W3:Y:S04]  /*8710*/  LDG.E.U16 R29, [R28.64] ;  /* 0x000000041c1d7981 */ /* 0x0080e8000c1e1500 */
[----:B0-----:R-:W5:Y:S04]  /*8720*/  LDL.LU R28, [R1+0x1158] ;  /* 0x00115800011c7983 */ /* 0x001f680000300800 */
[----:B--2---:R4:W-:Y:S04]  /*8730*/  STL [R1+0x70], R0 ;  /* 0x0000700001007387 */ /* 0x0049e80000100800 */
[----:B----4-:R0:W2:Y:S04]  /*8740*/  LDG.E.U16 R0, [R2.64] ;  /* 0x0000000402007981 */ /* 0x0100a8000c1e1500 */
[----:B0-----:R-:W4:Y:S04]  /*8750*/  LDL.LU.64 R2, [R1+0x1150] ;  /* 0x0011500001027983 */ /* 0x001f280000300a00 */
[----:B---3--:R5:W-:Y:S04]  /*8760*/  STL [R1+0x68], R29 ;  /* 0x0000681d01007387 */ /* 0x008be80000100800 */
[----:B-----5:R0:W3:Y:S04]  /*8770*/  LDG.E.U16 R29, [R4.64] ;  /* 0x00000004041d7981 */ /* 0x0200e8000c1e1500 */
[----:B0-----:R-:W5:Y:S04]  /*8780*/  LDL.LU.64 R4, [R1+0x1148] ;  /* 0x0011480001047983 */ /* 0x001f680000300a00 */
[----:B--2---:R0:W-:Y:S04]  /*8790*/  STL [R1+0x60], R0 ;  /* 0x0000600001007387 */ /* 0x0041e80000100800 */
[----:B0-----:R0:W2:Y:S04]  /*87a0*/  LDG.E.U16 R0, [R6.64] ;  /* 0x0000000406007981 */ /* 0x0010a8000c1e1500 */
[----:B----4-:R-:W4:Y:S04]  /*87b0*/  LDG.E.U16 R2, [R2.64] ;  /* 0x0000000402027981 */ /* 0x010f28000c1e1500 */
[----:B0-----:R-:W4:Y:S04]  /*87c0*/  LDL.LU.64 R6, [R1+0x1140] ;  /* 0x0011400001067983 */ /* 0x001f280000300a00 */
[----:B---3--:R0:W-:Y:S04]  /*87d0*/  STL [R1+0x58], R29 ;  /* 0x0000581d01007387 */ /* 0x0081e80000100800 */
[----:B0-----:R0:W3:Y:S04]  /*87e0*/  LDG.E.U16 R29, [R8.64] ;  /* 0x00000004081d7981 */ /* 0x0010e8000c1e1500 */
[----:B-----5:R-:W5:Y:S04]  /*87f0*/  LDG.E.U16 R4, [R4.64] ;  /* 0x0000000404047981 */ /* 0x020f68000c1e1500 */
        /* <DEDUP_REMOVED lines=28> */
[----:B0-----:R-:W2:Y:S04]  /*89c0*/  LDL.LU.64 R22, [R1+0x1100] ;  /* 0x0011000001167983 */ /* 0x001ea80000300a00 */
[----:B---3--:R0:W-:Y:S04]  /*89d0*/  STL [R1+0x18], R29 ;  /* 0x0000181d01007387 */ /* 0x0081e80000100800 */
[----:B0-----:R0:W3:Y:S04]  /*89e0*/  LDG.E.U16 R29, [R24.64] ;  /* 0x00000004181d7981 */ /* 0x0010e8000c1e1500 */
[----:B-----5:R1:W5:Y:S04]  /*89f0*/  LDG.E.U16 R20, [R20.64] ;  /* 0x0000000414147981 */ /* 0x020368000c1e1500 */
[----:B0-----:R-:W4:Y:S04]  /*8a00*/  LDL.LU.64 R24, [R1+0x10f8] ;  /* 0x0010f80001187983 */ /* 0x001f280000300a00 */
[----:B--2---:R0:W2:Y:S04]  /*8a10*/  LDG.E.U16 R22, [R22.64] ;  /* 0x0000000416167981 */ /* 0x0040a8000c1e1500 */
[----:B---3--:R-:W-:Y:S04]  /*8a20*/  STL [R1+0x1094], R29 ;  /* 0x0010941d01007387 */ /* 0x008fe80000100800 */
[----:B------:R3:W-:Y:S04]  /*8a30*/  STL [R1+0x10], R0 ;  /* 0x0000100001007387 */ /* 0x0007e80000100800 */
[----:B----4-:R-:W4:Y:S04]  /*8a40*/  LDG.E.U16 R24, [R24.64] ;  /* 0x0000000418187981 */ /* 0x010f28000c1e1500 */
[----:B---3--:R3:W2:Y:S04]  /*8a50*/  LDG.E.U16 R0, [R26.64] ;  /* 0x000000041a007981 */ /* 0x0086a8000c1e1500 */
[----:B---3--:R-:W3:Y:S04]  /*8a60*/  LDL.LU.64 R26, [R1+0x10f0] ;  /* 0x0010f000011a7983 */ /* 0x008ee80000300a00 */
[----:B---3--:R-:W3:Y:S04]  /*8a70*/  LDG.E.U16 R26, [R26.64] ;  /* 0x000000041a1a7981 */ /* 0x008ee8000c1e1500 */
[----:B--2---:R-:W-:Y:S04]  /*8a80*/  STL [R1+0x1098], R0 ;  /* 0x0010980001007387 */ /* 0x004fe80000100800 */
[----:B---3--:R2:W-:Y:S04]  /*8a90*/  STL [R1+0x109c], R26 ;  /* 0x00109c1a01007387 */ /* 0x0085e80000100800 */
[----:B--2---:R-:W2:Y:S04]  /*8aa0*/  LDL.LU.64 R26, [R1+0x138] ;  /* 0x00013800011a7983 */ /* 0x004ea80000300a00 */
[----:B--2---:R-:W2:Y:S04]  /*8ab0*/  LDG.E.U16 R27, [R26.64] ;  /* 0x000000041a1b7981 */ /* 0x004ea8000c1e1500 */
[----:B--2---:R2:W-:Y:S04]  /*8ac0*/  STL [R1+0x10a0], R27 ;  /* 0x0010a01b01007387 */ /* 0x0045e80000100800 */
[----:B--2---:R-:W0:Y:S04]  /*8ad0*/  LDL.LU.64 R26, [R1+0x148] ;  /* 0x00014800011a7983 */ /* 0x004e280000300a00 */
[----:B----4-:R2:W-:Y:S04]  /*8ae0*/  STL [R1+0x10a4], R24 ;  /* 0x0010a41801007387 */ /* 0x0105e80000100800 */
[----:B--2---:R-:W2:Y:S04]  /*8af0*/  LDL.LU.64 R24, [R1+0x140] ;  /* 0x0001400001187983 */ /* 0x004ea80000300a00 */
[----:B0-----:R0:W3:Y:S04]  /*8b00*/  LDG.E.U16 R23, [R26.64] ;  /* 0x000000041a177981 */ /* 0x0010e8000c1e1500 */
[----:B--2---:R-:W2:Y:S04]  /*8b10*/  LDG.E.U16 R25, [R24.64] ;  /* 0x0000000418197981 */ /* 0x004ea8000c1e1500 */
[----:B--2---:R2:W-:Y:S04]  /*8b20*/  STL [R1+0x10a8], R25 ;  /* 0x0010a81901007387 */ /* 0x0045e80000100800 */
[----:B------:R-:W-:Y:S04]  /*8b30*/  STL [R1+0x10ac], R22 ;  /* 0x0010ac1601007387 */ /* 0x000fe80000100800 */
[----:B--2---:R-:W2:Y:S04]  /*8b40*/  LDL.LU R25, [R1+0x130] ;  /* 0x0001300001197983 */ /* 0x004ea80000300800 */
[----:B------:R-:W4:Y:S04]  /*8b50*/  LDL.LU R24, [R1+0x128] ;  /* 0x0001280001187983 */ /* 0x000f280000300800 */
[----:B0-----:R-:W2:Y:S04]  /*8b60*/  LDL.LU R27, [R1+0x120] ;  /* 0x00012000011b7983 */ /* 0x001ea80000300800 */
[----:B------:R-:W2:Y:S04]  /*8b70*/  LDL.LU R26, [R1+0x118] ;  /* 0x00011800011a7983 */ /* 0x000ea80000300800 */
[----:B------:R-:W2:Y:S04]  /*8b80*/  LDL.LU R0, [R1+0x110] ;  /* 0x0001100001007983 */ /* 0x000ea80000300800 */
[----:B------:R-:W2:Y:S04]  /*8b90*/  LDL.LU R29, [R1+0x108] ;  /* 0x00010800011d7983 */ /* 0x000ea80000300800 */
[----:B---3--:R0:W-:Y:S04]  /*8ba0*/  STL [R1+0x10b0], R23 ;  /* 0x0010b01701007387 */ /* 0x0081e80000100800 */
[----:B0-----:R-:W1:Y:S04]  /*8bb0*/  LDL.LU.64 R22, [R1+0x150] ;  /* 0x0001500001167983 */ /* 0x001e680000300a00 */
[----:B-1----:R-:W3:Y:S04]  /*8bc0*/  LDG.E.U16 R21, [R22.64] ;  /* 0x0000000416157981 */ /* 0x002ee8000c1e1500 */
[----:B-----5:R-:W-:Y:S04]  /*8bd0*/  STL [R1+0x10b4], R20 ;  /* 0x0010b41401007387 */ /* 0x020fe80000100800 */
[----:B---3--:R-:W-:Y:S04]  /*8be0*/  STL [R1+0x10b8], R21 ;  /* 0x0010b81501007387 */ /* 0x008fe80000100800 */
[----:B------:R-:W-:Y:S04]  /*8bf0*/  STL [R1+0x10bc], R18 ;  /* 0x0010bc1201007387 */ /* 0x000fe80000100800 */
[----:B------:R-:W-:Y:S04]  /*8c00*/  STL [R1+0x10c0], R16 ;  /* 0x0010c01001007387 */ /* 0x000fe80000100800 */
[----:B------:R-:W-:Y:S04]  /*8c10*/  STL [R1+0x10c4], R14 ;  /* 0x0010c40e01007387 */ /* 0x000fe80000100800 */
[----:B------:R-:W-:Y:S04]  /*8c20*/  STL [R1+0x10c8], R12 ;  /* 0x0010c80c01007387 */ /* 0x000fe80000100800 */
[----:B------:R-:W-:Y:S04]  /*8c30*/  STL [R1+0x10cc], R10 ;  /* 0x0010cc0a01007387 */ /* 0x000fe80000100800 */
[----:B------:R-:W-:Y:S04]  /*8c40*/  STL [R1+0x10d0], R8 ;  /* 0x0010d00801007387 */ /* 0x000fe80000100800 */
[----:B------:R-:W-:Y:S04]  /*8c50*/  STL [R1+0x10d4], R6 ;  /* 0x0010d40601007387 */ /* 0x000fe80000100800 */
[----:B------:R-:W-:Y:S04]  /*8c60*/  STL [R1+0x10d8], R4 ;  /* 0x0010d80401007387 */ /* 0x000fe80000100800 */
[----:B------:R0:W-:Y:S04]  /*8c70*/  STL [R1+0x10dc], R2 ;  /* 0x0010dc0201007387 */ /* 0x0001e80000100800 */
[----:B0-----:R-:W3:Y:S04]  /*8c80*/  LDL.LU R2, [R1+0xe8] ;  /* 0x0000e80001027983 */ /* 0x001ee80000300800 */
[----:B---3--:R0:W-:Y:S04]  /*8c90*/  STL [R1+0x10e0], R2 ;  /* 0x0010e00201007387 */ /* 0x0081e80000100800 */
[----:B0-----:R-:W3:Y:S04]  /*8ca0*/  LDL.LU R2, [R1+0xf0] ;  /* 0x0000f00001027983 */ /* 0x001ee80000300800 */
[----:B---3--:R0:W-:Y:S04]  /*8cb0*/  STL [R1+0x10e4], R2 ;  /* 0x0010e40201007387 */ /* 0x0081e80000100800 */
[----:B0-----:R-:W3:Y:S01]  /*8cc0*/  LDL.LU R2, [R1+0xf8] ;  /* 0x0000f80001027983 */ /* 0x001ee20000300800 */
[----:B------:R-:W-:-:S03]  /*8cd0*/  MOV R3, c[0x0][0x1d0] ;  /* 0x0000740000037a02 */ /* 0x000fc60000000f00 */
[----:B--2---:R-:W-:Y:S04]  /*8ce0*/  STS.U16 [R28+0x2300], R25 ;  /* 0x002300191c007388 */ /* 0x004fe80000000400 */
[----:B----4-:R-:W-:Y:S04]  /*8cf0*/  STS.U16 [R28+0x2700], R24 ;  /* 0x002700181c007388 */ /* 0x010fe80000000400 */
[----:B------:R-:W-:Y:S04]  /*8d00*/  STS.U16 [R28+0x2b00], R27 ;  /* 0x002b001b1c007388 */ /* 0x000fe80000000400 */
[----:B---3--:R0:W-:Y:S04]  /*8d10*/  STL [R1+0x10e8], R2 ;  /* 0x0010e80201007387 */ /* 0x0081e80000100800 */
[----:B0-----:R-:W2:Y:S04]  /*8d20*/  LDL.LU R2, [R1+0x100] ;  /* 0x0001000001027983 */ /* 0x001ea80000300800 */
[----:B------:R-:W3:Y:S04]  /*8d30*/  LDL.LU R4, [R1+0xe0] ;  /* 0x0000e00001047983 */ /* 0x000ee80000300800 */
        /* <DEDUP_REMOVED lines=12> */
[----:B------:R-:W3:Y:S01]  /*8e00*/  LDL.LU R24, [R1+0x78] ;  /* 0x0000780001187983 */ /* 0x000ee20000300800 */
[----:B------:R-:W-:-:S03]  /*8e10*/  ISETP.GE.AND P0, PT, R3, 0x1, PT ;  /* 0x000000010300780c */ /* 0x000fc60003f06270 */
[----:B------:R0:W-:Y:S04]  /*8e20*/  STS.U16 [R28+0x2f00], R26 ;  /* 0x002f001a1c007388 */ /* 0x0001e80000000400 */
[----:B------:R-:W3:Y:S04]  /*8e30*/  LDL.LU R27, [R1+0x70] ;  /* 0x00007000011b7983 */ /* 0x000ee80000300800 */
[----:B------:R1:W-:Y:S04]  /*8e40*/  STS.U16 [R28+0x3300], R0 ;  /* 0x003300001c007388 */ /* 0x0003e80000000400 */
[----:B0-----:R-:W3:Y:S04]  /*8e50*/  LDL.LU R26, [R1+0x68] ;  /* 0x00006800011a7983 */ /* 0x001ee80000300800 */
[----:B------:R0:W-:Y:S04]  /*8e60*/  STS.U16 [R28+0x3700], R29 ;  /* 0x0037001d1c007388 */ /* 0x0001e80000000400 */
[----:B-1----:R-:W3:Y:S04]  /*8e70*/  LDL.LU R0, [R1+0x60] ;  /* 0x0000600001007983 */ /* 0x002ee80000300800 */
[----:B0-----:R-:W3:Y:S04]  /*8e80*/  LDL.LU R29, [R1+0x58] ;  /* 0x00005800011d7983 */ /* 0x001ee80000300800 */
        /* <DEDUP_REMOVED lines=9> */
[----:B--2---:R0:W-:Y:S04]  /*8f20*/  STS.U16 [R28+0x3b00], R2 ;  /* 0x003b00021c007388 */ /* 0x0041e80000000400 */
[----:B0-----:R-:W2:Y:S04]  /*8f30*/  LDL.LU R2, [R1+0x10e8] ;  /* 0x0010e80001027983 */ /* 0x001ea80000300800 */
[----:B--2---:R0:W-:Y:S04]  /*8f40*/  STS.U16 [R28+0x3f00], R2 ;  /* 0x003f00021c007388 */ /* 0x0041e80000000400 */
[----:B0-----:R-:W2:Y:S04]  /*8f50*/  LDL.LU R2, [R1+0x10e4] ;  /* 0x0010e40001027983 */ /* 0x001ea80000300800 */
[----:B--2---:R0:W-:Y:S04]  /*8f60*/  STS.U16 [R28+0x4300], R2 ;  /* 0x004300021c007388 */ /* 0x0041e80000000400 */
[----:B0-----:R-:W2:Y:S04]  /*8f70*/  LDL.LU R2, [R1+0x10e0] ;  /* 0x0010e00001027983 */ /* 0x001ea80000300800 */
[----:B---3--:R-:W-:Y:S04]  /*8f80*/  STS.U16 [R28+0x4b00], R4 ;  /* 0x004b00041c007388 */ /* 0x008fe80000000400 */
[----:B----4-:R-:W-:Y:S04]  /*8f90*/  STS.U16 [R28+0x4f00], R6 ;  /* 0x004f00061c007388 */ /* 0x010fe80000000400 */
        /* <DEDUP_REMOVED lines=15> */
[----:B--2---:R0:W-:Y:S04]  /*9090*/  STS.U16 [R28+0x4700], R2 ;  /* 0x004700021c007388 */ /* 0x0041e80000000400 */
        /* <DEDUP_REMOVED lines=18> */
[----:B------:R0:W-:Y:S04]  /*91c0*/  STS.U16 [R28+0x8f00], R29 ;  /* 0x008f001d1c007388 */ /* 0x0001e80000000400 */
[----:B0-----:R-:W4:Y:S04]  /*91d0*/  LDL.LU R29, [R1+0x1094] ;  /* 0x00109400011d7983 */ /* 0x001f280000300800 */
[----:B------:R0:W-:Y:S02]  /*91e0*/  STS.U16 [R28+0x9300], R3 ;  /* 0x009300031c007388 */ /* 0x0001e40000000400 */
[----:B0-----:R-:W-:-:S02]  /*91f0*/  IMAD.MOV.U32 R3, RZ, RZ, -0x800000 ;  /* 0xff800000ff037424 */ /* 0x001fc400078e00ff */
[----:B--2---:R0:W-:Y:S02]  /*9200*/  STS.U16 [R28+0xff00], R2 ;  /* 0x00ff00021c007388 */ /* 0x0041e40000000400 */
[----:B0-----:R-:W-:Y:S02]  /*9210*/  MOV R2, 0xff800000 ;  /* 0xff80000000027802 */ /* 0x001fe40000000f00 */
[----:B---3--:R0:W-:Y:S02]  /*9220*/  STS.U16 [R28+0xbb00], R0 ;  /* 0x00bb00001c007388 */ /* 0x0081e40000000400 */
[----:B0-----:R-:W-:-:S05]  /*9230*/  IMAD.MOV.U32 R0, RZ, RZ, 0x3f800000 ;  /* 0x3f800000ff007424 */ /* 0x001fca00078e00ff */
[----:B------:R0:W-:Y:S04]  /*9240*/  STL [R1+0x854], R0 ;  /* 0x0008540001007387 */ /* 0x0001e80000100800 */
[----:B------:R-:W-:Y:S01]  /*9250*/  STL [R1+0x788], R3 ;  /* 0x0007880301007387 */ /* 0x000fe20000100800 */
[----:B0-----:R-:W-:-:S03]  /*9260*/  IMAD.MOV.U32 R0, RZ, RZ, -0x800000 ;  /* 0xff800000ff007424 */ /* 0x001fc600078e00ff */
[----:B------:R-:W-:Y:S04]  /*9270*/  STL [R1+0x764], R2 ;  /* 0x0007640201007387 */ /* 0x000fe80000100800 */
[----:B------:R-:W-:Y:S04]  /*9280*/  STL [R1+0x75c], R0 ;  /* 0x00075c0001007387 */ /* 0x000fe80000100800 */
[----:B------:R-:W-:Y:S04]  /*9290*/  STL [R1+0x750], R3 ;  /* 0x0007500301007387 */ /* 0x000fe80000100800 */
[----:B------:R-:W-:Y:S04]  /*92a0*/  STL [R1+0x748], R2 ;  /* 0x0007480201007387 */ /* 0x000fe80000100800 */
[----:B------:R0:W-:Y:S04]  /*92b0*/  STL [R1+0x740], R0 ;  /* 0x0007400001007387 */ /* 0x0001e80000100800 */
[----:B------:R1:W-:Y:S04]  /*92c0*/  STL [R1+0x738], R3 ;  /* 0x0007380301007387 */ /* 0x0003e80000100800 */
[----:B------:R2:W-:Y:S01]  /*92d0*/  STL [R1+0x730], R2 ;  /* 0x0007300201007387 */ /* 0x0005e20000100800 */
[----:B0-----:R-:W-:Y:S01]  /*92e0*/  IMAD.MOV.U32 R0, RZ, RZ, 0x3f800000 ;  /* 0x3f800000ff007424 */ /* 0x001fe200078e00ff */
[----:B-1----:R-:W-:-:S04]  /*92f0*/  MOV R3, 0x3f800000 ;  /* 0x3f80000000037802 */ /* 0x002fc80000000f00 */
[----:B------:R-:W-:Y:S01]  /*9300*/  STL [R1+0x858], R0 ;  /* 0x0008580001007387 */ /* 0x000fe20000100800 */
[----:B--2---:R-:W-:-:S03]  /*9310*/  IMAD.MOV.U32 R2, RZ, RZ, 0x3f800000 ;  /* 0x3f800000ff027424 */ /* 0x004fc600078e00ff */
[----:B------:R-:W-:Y:S04]  /*9320*/  STL [R1+0x85c], R3 ;  /* 0x00085c0301007387 */ /* 0x000fe80000100800 */
[----:B------:R-:W-:Y:S04]  /*9330*/  STL [R1+0x860], R2 ;  /* 0x0008600201007387 */ /* 0x000fe80000100800 */
[----:B------:R-:W-:Y:S04]  /*9340*/  STL [R1+0x864], R0 ;  /* 0x0008640001007387 */ /* 0x000fe80000100800 */
[----:B------:R-:W-:Y:S04]  /*9350*/  STL [R1+0x868], R3 ;  /* 0x0008680301007387 */ /* 0x000fe80000100800 */
[----:B------:R-:W-:Y:S04]  /*9360*/  STL [R1+0x86c], R2 ;  /* 0x00086c0201007387 */ /* 0x000fe80000100800 */
[----:B------:R-:W-:Y:S04]  /*9370*/  STL [R1+0x4d0], RZ ;  /* 0x0004d0ff01007387 */ /* 0x000fe80000100800 */
[----:B------:R-:W-:Y:S04]  /*9380*/  STL [R1+0x870], R0 ;  /* 0x0008700001007387 */ /* 0x000fe80000100800 */
[----:B------:R-:W-:Y:S04]  /*9390*/  STL [R1+0x4d4], RZ ;  /* 0x0004d4ff01007387 */ /* 0x000fe80000100800 */
        /* <DEDUP_REMOVED lines=248> */
[----:B------:R0:W-:Y:S04]  /*a320*/  STS.U16 [R28+0xb300], R19 ;  /* 0x00b300131c007388 */ /* 0x0001e80000000400 */
[----:B------:R-:W-:Y:S04]  /*a330*/  STL [R1+0x6e8], RZ ;  /* 0x0006e8ff01007387 */ /* 0x000fe80000100800 */
[----:B------:R-:W-:Y:S04]  /*a340*/  STL [R1+0x6ec], RZ ;  /* 0x0006ecff01007387 */ /* 0x000fe80000100800 */
[----:B0-----:R-:W0:Y:S04]  /*a350*/  S2R R19, SR_TID.X ;  /* 0x0000000000137919 */ /* 0x001e280000002100 */
[----:B------:R-:W-:Y:S04]  /*a360*/  STL [R1+0x6f0], RZ ;  /* 0x0006f0ff01007387 */ /* 0x000fe80000100800 */
[----:B------:R-:W-:Y:S04]  /*a370*/  STL [R1+0x6f4], RZ ;  /* 0x0006f4ff01007387 */ /* 0x000fe80000100800 */
[----:B------:R-:W-:Y:S04]  /*a380*/  STL [R1+0x6f8], RZ ;  /* 0x0006f8ff01007387 */ /* 0x000fe80000100800 */
[----:B------:R-:W-:Y:S04]  /*a390*/  STS.U16 [R28+0x9700], R5 ;  /* 0x009700051c007388 */ /* 0x000fe80000000400 */
[----:B------:R-:W-:Y:S04]  /*a3a0*/  STS.U16 [R28+0x9b00], R7 ;  /* 0x009b00071c007388 */ /* 0x000fe80000000400 */
[----:B------:R-:W-:Y:S04]  /*a3b0*/  STS.U16 [R28+0x9f00], R9 ;  /* 0x009f00091c007388 */ /* 0x000fe80000000400 */
[----:B------:R-:W-:Y:S04]  /*a3c0*/  STS.U16 [R28+0xa300], R11 ;  /* 0x00a3000b1c007388 */ /* 0x000fe80000000400 */
[----:B------:R-:W-:Y:S04]  /*a3d0*/  STS.U16 [R28+0xa700], R13 ;  /* 0x00a7000d1c007388 */ /* 0x000fe80000000400 */
[----:B------:R-:W-:Y:S04]  /*a3e0*/  STS.U16 [R28+0xab00], R15 ;  /* 0x00ab000f1c007388 */ /* 0x000fe80000000400 */
        /* <DEDUP_REMOVED lines=14> */
[----:B-----5:R-:W-:Y:S04]  /*a4d0*/  STS.U16 [R28+0xf300], R8 ;  /* 0x00f300081c007388 */ /* 0x020fe80000000400 */
[----:B------:R-:W-:Y:S04]  /*a4e0*/  STS.U16 [R28+0xf700], R6 ;  /* 0x00f700061c007388 */ /* 0x000fe80000000400 */
[----:B------:R-:W-:Y:S04]  /*a4f0*/  STS.U16 [R28+0xfb00], R4 ;  /* 0x00fb00041c007388 */ /* 0x000fe80000000400 */
[----:B------:R-:W-:Y:S04]  /*a500*/  STL [R1+0x6fc], RZ ;  /* 0x0006fcff01007387 */ /* 0x000fe80000100800 */
[----:B------:R0:W-:Y:S02]  /*a510*/  STS.U16 [R28+0xc700], R24 ;  /* 0x00c700181c007388 */ /* 0x0001e40000000400 */
[----:B0-----:R-:W-:Y:S01]  /*a520*/  IMAD.SHL.U32 R24, R19, 0x4, RZ ;  /* 0x0000000413187824 */ /* 0x001fe200078e00ff */
[----:B------:R-:W-:Y:S05]  /*a530*/  @!P0 BRA `(.L_x_0) ;  /* 0x0001e5a000008947 */ /* 0x000fea0003800000 */
[----:B------:R-:W-:Y:S02]  /*a540*/  SHF.R.U32.HI R0, RZ, 0x5, R19 ;  /* 0x00000005ff007819 */ /* 0x000fe40000011613 */
[----:B------:R-:W-:-:S02]  /*a550*/  MOV R2, c[0x0][0x1b8] ;  /* 0x00006e0000027a02 */ /* 0x000fc40000000f00 */
[----:B------:R-:W-:Y:S02]  /*a560*/  SGXT.U32 R0, R0, 0x2 ;  /* 0x000000020000781a */ /* 0x000fe40000000000 */
[----:B------:R-:W-:-:S03]  /*a570*/  LOP3.LUT R24, R24, 0xc, RZ, 0xc0, !PT ;  /* 0x0000000c18187812 */ /* 0x000fc600078ec0ff */
[----:B------:R-:W-:-:S04]  /*a580*/  IMAD R0, R0, c[0x0][0x1b8], RZ ;  /* 0x00006e0000007a24 */ /* 0x000fc800078e02ff */
[----:B------:R-:W-:-:S04]  /*a590*/  IMAD R3, R2, 0x4, R0 ;  /* 0x0000000402037824 */ /* 0x000fc800078e0200 */
[----:B------:R-:W-:-:S05]  /*a5a0*/  IMAD R3, R2, 0x4, R3 ;  /* 0x0000000402037824 */ /* 0x000fca00078e0203 */
[----:B------:R-:W-:-:S05]  /*a5b0*/  LEA R3, R2, R3, 0x2 ;  /* 0x0000000302037211 */ /* 0x000fca00078e10ff */
[----:B------:R-:W-:-:S05]  /*a5c0*/  IMAD R3, R2, 0x4, R3 ;  /* 0x0000000402037824 */ /* 0x000fca00078e0203 */
[----:B------:R0:W-:Y:S02]  /*a5d0*/  STL [R1+0x4], R3 ;  /* 0x0000040301007387 */ /* 0x0001e40000100800 */
[----:B0-----:R-:W-:-:S05]  /*a5e0*/  IMAD R3, R2, 0x4, R3 ;  /* 0x0000000402037824 */ /* 0x001fca00078e0203 */
[----:B------:R0:W-:Y:S02]  /*a5f0*/  STL [R1+0x5c], R3 ;  /* 0x00005c0301007387 */ /* 0x0001e40000100800 */
[----:B0-----:R-:W-:-:S05]  /*a600*/  LEA R3, R2, R3, 0x2 ;  /* 0x0000000302037211 */ /* 0x001fca00078e10ff */
[C---:B------:R-:W-:Y:S01]  /*a610*/  IMAD R29, R2.reuse, 0x4, R3 ;  /* 0x00000004021d7824 */ /* 0x040fe200078e0203 */
[----:B------:R0:W-:Y:S03]  /*a620*/  STL [R1], R3 ;  /* 0x0000000301007387 */ /* 0x0001e60000100800 */
[----:B------:R-:W-:-:S05]  /*a630*/  IMAD R28, R2, 0x4, R29 ;  /* 0x00000004021c7824 */ /* 0x000fca00078e021d */
[C---:B------:R-:W-:Y:S01]  /*a640*/  LEA R27, R2.reuse, R28, 0x2 ;  /* 0x0000001c021b7211 */ /* 0x040fe200078e10ff */
[----:B------:R1:W-:Y:S04]  /*a650*/  STL.64 [R1+0x1150], R28 ;  /* 0x0011501c01007387 */ /* 0x0003e80000100a00 */
[----:B0-----:R-:W-:-:S04]  /*a660*/  IMAD R3, R2, 0x4, R27 ;  /* 0x0000000402037824 */ /* 0x001fc800078e021b */
[C---:B------:R-:W-:Y:S01]  /*a670*/  IMAD R4, R2.reuse, 0x4, R3 ;  /* 0x0000000402047824 */ /* 0x040fe200078e0203 */
[----:B-1----:R-:W0:Y:S04]  /*a680*/  S2R R28, SR_CTAID.Y ;  /* 0x00000000001c7919 */ /* 0x002e280000002600 */
[----:B------:R-:W-:-:S05]  /*a690*/  LEA R5, R2, R4, 0x2 ;  /* 0x0000000402057211 */ /* 0x000fca00078e10ff */
[C---:B------:R-:W-:Y:S01]  /*a6a0*/  IMAD R6, R2.reuse, 0x4, R5 ;  /* 0x0000000402067824 */ /* 0x040fe200078e0205 */
[----:B------:R0:W-:Y:S03]  /*a6b0*/  STL.64 [R1+0x1158], R4 ;  /* 0x0011580401007387 */ /* 0x0001e60000100a00 */
[----:B------:R-:W-:-:S05]  /*a6c0*/  IMAD R7, R2, 0x4, R6 ;  /* 0x0000000402077824 */ /* 0x000fca00078e0206 */
[C---:B------:R-:W-:Y:S01]  /*a6d0*/  LEA R8, R2.reuse, R7, 0x2 ;  /* 0x0000000702087211 */ /* 0x040fe200078e10ff */
[----:B------:R1:W-:Y:S04]  /*a6e0*/  STL.64 [R1+0x1148], R6 ;  /* 0x0011480601007387 */ /* 0x0003e80000100a00 */
[----:B------:R-:W-:-:S04]  /*a6f0*/  IMAD R9, R2, 0x4, R8 ;  /* 0x0000000402097824 */ /* 0x000fc800078e0208 */
[----:B------:R-:W-:Y:S01]  /*a700*/  IMAD R10, R2, 0x4, R9 ;  /* 0x00000004020a7824 */ /* 0x000fe200078e0209 */
[----:B------:R2:W-:Y:S01]  /*a710*/  STL.64 [R1+0x1160], R8 ;  /* 0x0011600801007387 */ /* 0x0005e20000100a00 */
[----:B0-----:R-:W-:-:S03]  /*a720*/  IMAD R4, R28, c[0x0][0x1b0], RZ ;  /* 0x00006c001c047a24 */ /* 0x001fc600078e02ff */
[----:B------:R-:W-:Y:S01]  /*a730*/  LEA R11, R2, R10, 0x2 ;  /* 0x0000000a020b7211 */ /* 0x000fe200078e10ff */
[C---:B-1----:R-:W-:Y:S02]  /*a740*/  IMAD.SHL.U32 R6, R4.reuse, 0x2, RZ ;  /* 0x0000000204067824 */ /* 0x042fe400078e00ff */
[----:B------:R-:W-:Y:S02]  /*a750*/  IMAD.HI R4, R4, 0x2, RZ ;  /* 0x0000000204047827 */ /* 0x000fe400078e02ff */
[----:B------:R0:W-:Y:S02]  /*a760*/  STL.64 [R1+0x1138], R10 ;  /* 0x0011380a01007387 */ /* 0x0001e40000100a00 */
[C---:B------:R-:W-:Y:S02]  /*a770*/  IMAD R12, R2.reuse, 0x4, R11 ;  /* 0x00000004020c7824 */ /* 0x040fe400078e020b */
[----:B--2---:R-:W1:Y:S02]  /*a780*/  S2R R9, SR_TID.X ;  /* 0x0000000000097919 */ /* 0x004e640000002100 */
[----:B------:R-:W-:-:S05]  /*a790*/  IMAD R13, R2, 0x4, R12 ;  /* 0x00000004020d7824 */ /* 0x000fca00078e020c */
[C---:B------:R-:W-:Y:S01]  /*a7a0*/  LEA R14, R2.reuse, R13, 0x2 ;  /* 0x0000000d020e7211 */ /* 0x040fe200078e10ff */
[----:B------:R2:W-:Y:S04]  /*a7b0*/  STL.64 [R1+0x1120], R12 ;  /* 0x0011200c01007387 */ /* 0x0005e80000100a00 */
[----:B------:R-:W-:-:S04]  /*a7c0*/  IMAD R15, R2, 0x4, R14 ;  /* 0x00000004020f7824 */ /* 0x000fc800078e020e */
[C---:B------:R-:W-:Y:S01]  /*a7d0*/  IMAD R16, R2.reuse, 0x4, R15 ;  /* 0x0000000402107824 */ /* 0x040fe200078e020f */
[----:B------:R-:W-:Y:S04]  /*a7e0*/  STL.64 [R1+0x1128], R14 ;  /* 0x0011280e01007387 */ /* 0x000fe80000100a00 */
[C---:B------:R-:W-:Y:S02]  /*a7f0*/  LEA R17, R2.reuse, R16, 0x2 ;  /* 0x0000001002117211 */ /* 0x040fe400078e10ff */
[C---:B-1----:R-:W-:Y:S01]  /*a800*/  LOP3.LUT R22, R9.reuse, 0x1f, RZ, 0xc0, !PT ;  /* 0x0000001f09167812 */ /* 0x042fe200078ec0ff */
[C---:B------:R-:W-:Y:S02]  /*a810*/  IMAD.SHL.U32 R7, R9.reuse, 0x2, RZ ;  /* 0x0000000209077824 */ /* 0x040fe400078e00ff */
[----:B------:R-:W-:Y:S01]  /*a820*/  STL.64 [R1+0x1110], R16 ;  /* 0x0011101001007387 */ /* 0x000fe20000100a00 */
[----:B------:R-:W-:Y:S01]  /*a830*/  IMAD R18, R2, 0x4, R17 ;  /* 0x0000000402127824 */ /* 0x000fe200078e0211 */
[C---:B------:R-:W-:Y:S01]  /*a840*/  LOP3.LUT R29, R9.reuse, 0x7f, RZ, 0xc0, !PT ;  /* 0x0000007f091d7812 */ /* 0x040fe200078ec0ff */
[----:B0-----:R-:W-:Y:S01]  /*a850*/  IMAD R11, R22, c[0x0][0x1b4], RZ ;  /* 0x00006d00160b7a24 */ /* 0x001fe200078e02ff */
[----:B------:R-:W-:Y:S01]  /*a860*/  LOP3.LUT R5, R9, 0x60, RZ, 0xc0, !PT ;  /* 0x0000006009057812 */ /* 0x000fe200078ec0ff */
[----:B------:R-:W-:Y:S01]  /*a870*/  IMAD R19, R2, 0x4, R18 ;  /* 0x0000000402137824 */ /* 0x000fe200078e0212 */
[----:B------:R-:W-:-:S02]  /*a880*/  SHF.R.U32.HI R23, RZ, 0x3, R29 ;  /* 0x00000003ff177819 */ /* 0x000fc4000001161d */
[----:B------:R-:W-:Y:S02]  /*a890*/  LOP3.LUT R26, R9, 0x1c, RZ, 0xc0, !PT ;  /* 0x0000001c091a7812 */ /* 0x000fe400078ec0ff */
[----:B------:R-:W-:Y:S01]  /*a8a0*/  LEA R20, R2, R19, 0x2 ;  /* 0x0000001302147211 */ /* 0x000fe200078e10ff */
[----:B------:R-:W-:Y:S01]  /*a8b0*/  STL.64 [R1+0x1118], R18 ;  /* 0x0011181201007387 */ /* 0x000fe20000100a00 */
[----:B------:R-:W-:Y:S01]  /*a8c0*/  SHF.R.U32.HI R25, RZ, 0x1, R5 ;  /* 0x00000001ff197819 */ /* 0x000fe20000011605 */
[----:B------:R-:W-:Y:S01]  /*a8d0*/  IMAD R24, R26, 0x10, R24 ;  /* 0x000000101a187824 */ /* 0x000fe200078e0218 */
[----:B------:R-:W-:Y:S01]  /*a8e0*/  LOP3.LUT R23, R23, 0xc, RZ, 0xc0, !PT ;  /* 0x0000000c17177812 */ /* 0x000fe200078ec0ff */
[----:B------:R-:W-:Y:S01]  /*a8f0*/  IMAD R21, R2, 0x4, R20 ;  /* 0x0000000402157824 */ /* 0x000fe200078e0214 */
[----:B------:R-:W-:Y:S02]  /*a900*/  SHF.L.U32 R10, R26, 0x2, RZ ;  /* 0x000000021a0a7819 */ /* 0x000fe400000006ff */
[----:B------:R-:W-:-:S02]  /*a910*/  LOP3.LUT R25, R25, 0x30, R7, 0x78, !PT ;  /* 0x0000003019197812 */ /* 0x000fc400078e7807 */
[----:B------:R0:W-:Y:S01]  /*a920*/  STL [R1+0x8], R21 ;  /* 0x0000081501007387 */ /* 0x0001e20000100800 */
[----:B--2---:R-:W-:Y:S01]  /*a930*/  IMAD.IADD R12, R10, 0x1, R23 ;  /* 0x000000010a0c7824 */ /* 0x004fe200078e0217 */
[----:B------:R-:W-:Y:S01]  /*a940*/  SHF.L.U32 R26, R11, 0x1, RZ ;  /* 0x000000010b1a7819 */ /* 0x000fe200000006ff */
[----:B------:R-:W-:Y:S01]  /*a950*/  IMAD.IADD R10, R25, 0x1, R24 ;  /* 0x00000001190a7824 */ /* 0x000fe200078e0218 */
[C---:B------:R-:W-:Y:S01]  /*a960*/  SHF.L.U32 R10, R9.reuse, 0x6, RZ ;  /* 0x00000006090a7819 */ /* 0x040fe200000006ff */
[C---:B------:R-:W-:Y:S01]  /*a970*/  IMAD.SHL.U32 R25, R9.reuse, 0x8, RZ ;  /* 0x0000000809197824 */ /* 0x040fe200078e00ff */
[----:B------:R-:W-:Y:S02]  /*a980*/  IADD3 R23, P0, P1, R26, c[0x0][0x170], R6 ;  /* 0x00005c001a177a10 */ /* 0x000fe4000791e006 */
[----:B------:R-:W-:Y:S02]  /*a990*/  LOP3.LUT R6, R9, 0x7, RZ, 0xc0, !PT ;  /* 0x0000000709067812 */ /* 0x000fe400078ec0ff */
[----:B0-----:R-:W-:-:S02]  /*a9a0*/  LEA R21, R2, R21, 0x2 ;  /* 0x0000001502157211 */ /* 0x001fc400078e10ff */
[----:B------:R-:W-:Y:S01]  /*a9b0*/  LOP3.LUT R25, R25, 0x30, RZ, 0xc0, !PT ;  /* 0x0000003019197812 */ /* 0x000fe200078ec0ff */
[----:B------:R-:W-:Y:S02]  /*a9c0*/  IMAD R24, R5, 0x10, R6 ;  /* 0x0000001005187824 */ /* 0x000fe400078e0206 */
[----:B------:R-:W-:Y:S01]  /*a9d0*/  IMAD R22, R2, 0x4, R21 ;  /* 0x0000000402167824 */ /* 0x000fe200078e0215 */
[C---:B------:R-:W-:Y:S01]  /*a9e0*/  LOP3.LUT R12, R25.reuse, 0x3c0, R10, 0xf8, !PT ;  /* 0x000003c0190c7812 */ /* 0x040fe200078ef80a */
[----:B------:R0:W-:Y:S01]  /*a9f0*/  STL.64 [R1+0x1130], R20 ;  /* 0x0011301401007387 */ /* 0x0001e20000100a00 */
[----:B------:R-:W-:Y:S01]  /*aa00*/  IMAD R26, R6, 0x90, RZ ;  /* 0x00000090061a7824 */ /* 0x000fe200078e02ff */
[----:B------:R-:W-:Y:S01]  /*aa10*/  SHF.L.U32 R24, R24, 0x4, RZ ;  /* 0x0000000418187819 */ /* 0x000fe200000006ff */
[----:B------:R-:W-:Y:S01]  /*aa20*/  IMAD R8, R2, 0x4, R22 ;  /* 0x0000000402087824 */ /* 0x000fe200078e0216 */
[--C-:B------:R-:W-:Y:S02]  /*aa30*/  LOP3.LUT R25, R25, 0x30, R7.reuse, 0x78, !PT ;  /* 0x0000003019197812 */ /* 0x100fe400078e7807 */
[----:B------:R-:W-:-:S02]  /*aa40*/  LOP3.LUT R26, R26, 0x10, R7, 0x78, !PT ;  /* 0x000000101a1a7812 */ /* 0x000fc400078e7807 */
[----:B------:R-:W-:Y:S02]  /*aa50*/  LEA R8, R2, R8, 0x2 ;  /* 0x0000000802087211 */ /* 0x000fe400078e10ff */
[----:B------:R-:W-:Y:S02]  /*aa60*/  LOP3.LUT R7, R24, 0x30, R7, 0x78, !PT ;  /* 0x0000003018077812 */ /* 0x000fe400078e7807 */
[----:B------:R-:W-:Y:S01]  /*aa70*/  LOP3.LUT R24, R9, 0x10, RZ, 0xc0, !PT ;  /* 0x0000001009187812 */ /* 0x000fe200078ec0ff */
[----:B------:R-:W-:Y:S01]  /*aa80*/  IMAD R8, R2, 0x4, R8 ;  /* 0x0000000402087824 */ /* 0x000fe200078e0208 */
[C---:B------:R-:W-:Y:S01]  /*aa90*/  LEA R9, R6.reuse, R5, 0x2 ;  /* 0x0000000506097211 */ /* 0x040fe200078e10ff */
[----:B------:R-:W-:Y:S02]  /*aaa0*/  IMAD R6, R6, 0x400, R7 ;  /* 0x0000040006067824 */ /* 0x000fe400078e0207 */
[----:B------:R-:W-:Y:S01]  /*aab0*/  IMAD R8, R2, 0x4, R8 ;  /* 0x0000000402087824 */ /* 0x000fe200078e0208 */
[----:B------:R-:W-:Y:S01]  /*aac0*/  LEA R9, R9, R25, 0x4 ;  /* 0x0000001909097211 */ /* 0x000fe200078e20ff */
[----:B------:R-:W-:-:S02]  /*aad0*/  IMAD.SHL.U32 R5, R24, 0x40, RZ ;  /* 0x0000004018057824 */ /* 0x000fc400078e00ff */
[----:B------:R-:W-:Y:S02]  /*aae0*/  IMAD R10, R2, 0x4, R8 ;  /* 0x00000004020a7824 */ /* 0x000fe400078e0208 */
[----:B------:R-:W-:Y:S01]  /*aaf0*/  IMAD.HI R24, R11, 0x2, RZ ;  /* 0x000000020b187827 */ /* 0x000fe200078e02ff */
[----:B------:R-:W-:-:S03]  /*ab00*/  LOP3.LUT R5, R26, R5, RZ, 0xfc, !PT ;  /* 0x000000051a057212 */ /* 0x000fc600078efcff */
[----:B------:R-:W-:Y:S01]  /*ab10*/  IMAD R18, R2, 0x4, R10 ;  /* 0x0000000402127824 */ /* 0x000fe200078e020a */
[----:B------:R-:W-:Y:S01]  /*ab20*/  IADD3.X R24, R24, c[0x0][0x174], R4, P0, P1 ;  /* 0x00005d0018187a10 */ /* 0x000fe200007e2404 */
[----:B------:R-:W-:Y:S01]  /*ab30*/  IMAD R26, R28, c[0x0][0x1a0], RZ ;  /* 0x000068001c1a7a24 */ /* 0x000fe200078e02ff */
[----:B------:R-:W-:Y:S01]  /*ab40*/  MOV R4, c[0x0][0x1a8] ;  /* 0x00006a0000047a02 */ /* 0x000fe20000000f00 */
[----:B------:R-:W-:Y:S02]  /*ab50*/  IMAD R8, R2, 0x4, R18 ;  /* 0x0000000402087824 */ /* 0x000fe400078e0212 */
[----:B------:R-:W-:Y:S01]  /*ab60*/  IMAD R5, R29, c[0x0][0x1a8], RZ ;  /* 0x00006a001d057a24 */ /* 0x000fe200078e02ff */
[----:B------:R-:W-:Y:S01]  /*ab70*/  LEA R25, P0, R26, c[0x0][0x168], 0x1 ;  /* 0x00005a001a197a11 */ /* 0x000fe200078008ff */
[----:B------:R-:W-:Y:S01]  /*ab80*/  IMAD R11, R2, 0x4, R8 ;  /* 0x00000004020b7824 */ /* 0x000fe200078e0208 */
[----:B------:R1:W-:Y:S02]  /*ab90*/  STL [R1+0x2c], R8 ;  /* 0x00002c0801007387 */ /* 0x0003e40000100800 */
[----:B------:R-:W-:Y:S01]  /*aba0*/  LEA R12, R4, R5, 0x7 ;  /* 0x00000005040c7211 */ /* 0x000fe200078e38ff */
[----:B------:R-:W-:Y:S01]  /*abb0*/  IMAD R16, R2, 0x4, R11 ;  /* 0x0000000402107824 */ /* 0x000fe200078e020b */
[----:B0-----:R-:W2:Y:S01]  /*abc0*/  LDL.LU R20, [R1+0x4] ;  /* 0x0000040001147983 */ /* 0x001ea20000300800 */
[----:B------:R-:W-:-:S02]  /*abd0*/  LEA.HI.X.SX32 R26, R26, c[0x0][0x16c], 0x1, P0 ;  /* 0x00005b001a1a7a11 */ /* 0x000fc400000f0eff */
[CC--:B------:R-:W-:Y:S01]  /*abe0*/  LEA R28, P0, R5.reuse, R25.reuse, 0x1 ;  /* 0x00000019051c7211 */ /* 0x0c0fe200078008ff */
[----:B------:R-:W-:Y:S01]  /*abf0*/  IMAD R7, R4, 0x80, R12 ;  /* 0x0000008004077824 */ /* 0x000fe200078e020c */
[----:B------:R-:W3:Y:S01]  /*ac00*/  LDL.LU R21, [R1+0x5c] ;  /* 0x00005c0001157983 */ /* 0x000ee20000300800 */
[----:B------:R-:W-:Y:S01]  /*ac10*/  IMAD R14, R2, 0x4, R16 ;  /* 0x00000004020e7824 */ /* 0x000fe200078e0210 */
[-C--:B-1----:R-:W-:Y:S01]  /*ac20*/  LEA R8, P1, R12, R25.reuse, 0x1 ;  /* 0x000000190c087211 */ /* 0x082fe200078208ff */
[----:B------:R-:W-:Y:S01]  /*ac30*/  IMAD R6, R4, 0x80, R7 ;  /* 0x0000008004067824 */ /* 0x000fe200078e0207 */
[-C--:B------:R-:W-:Y:S01]  /*ac40*/  LEA.HI.X.SX32 R29, R5, R26.reuse, 0x1, P0 ;  /* 0x0000001a051d7211 */ /* 0x080fe200000f0eff */
[----:B------:R-:W-:Y:S01]  /*ac50*/  IMAD R15, R2, 0x4, R14 ;  /* 0x00000004020f7824 */ /* 0x000fe200078e020e */
[----:B------:R-:W-:Y:S01]  /*ac60*/  LEA R4, P0, R7, R25, 0x1 ;  /* 0x0000001907047211 */ /* 0x000fe200078008ff */
[----:B------:R-:W4:Y:S01]  /*ac70*/  LDL.LU R19, [R1] ;  /* 0x0000000001137983 */ /* 0x000f220000300800 */
[----:B------:R-:W-:-:S02]  /*ac80*/  LEA.HI.X.SX32 R9, R12, R26, 0x1, P1 ;  /* 0x0000001a0c097211 */ /* 0x000fc400008f0eff */
[----:B------:R-:W-:Y:S01]  /*ac90*/  LEA.HI.X.SX32 R5, R7, R26, 0x1, P0 ;  /* 0x0000001a07057211 */ /* 0x000fe200000f0eff */
[----:B------:R-:W-:Y:S04]  /*aca0*/  STL.64 [R1+0x1140], R14 ;  /* 0x0011400e01007387 */ /* 0x000fe80000100a00 */
[----:B------:R0:W-:Y:S04]  /*acb0*/  STL.64 [R1+0x500], R28 ;  /* 0x0005001c01007387 */ /* 0x0001e80000100a00 */
[----:B------:R1:W-:Y:S04]  /*acc0*/  STL.64 [R1+0x4f8], R8 ;  /* 0x0004f80801007387 */ /* 0x0003e80000100a00 */
[----:B------:R1:W-:Y:S01]  /*acd0*/  STL.64 [R1+0x4f0], R4 ;  /* 0x0004f00401007387 */ /* 0x0003e20000100a00 */
[----:B0-----:R-:W-:-:S02]  /*ace0*/  IMAD R29, R2, 0x4, R0 ;  /* 0x00000004021d7824 */ /* 0x001fc400078e0200 */
[----:B------:R-:W-:Y:S01]  /*acf0*/  IMAD R28, R2, 0x4, R0 ;  /* 0x00000004021c7824 */ /* 0x000fe200078e0200 */
[----:B-1----:R-:W-:Y:S02]  /*ad00*/  LEA R8, P1, R6, R25, 0x1 ;  /* 0x0000001906087211 */ /* 0x002fe400078208ff */
[----:B------:R-:W-:Y:S02]  /*ad10*/  LEA R4, P0, R0, R23, 0x1 ;  /* 0x0000001700047211 */ /* 0x000fe400078008ff */
[----:B------:R-:W-:Y:S01]  /*ad20*/  LEA.HI.X.SX32 R9, R6, R26, 0x1, P1 ;  /* 0x0000001a06097211 */ /* 0x000fe200008f0eff */
[----:B------:R-:W-:Y:S01]  /*ad30*/  IMAD R28, R2, 0x4, R28 ;  /* 0x00000004021c7824 */ /* 0x000fe200078e021c */
[----:B------:R-:W-:Y:S02]  /*ad40*/  LEA.HI.X.SX32 R5, R0, R24, 0x1, P0 ;  /* 0x0000001800057211 */ /* 0x000fe400000f0eff */
[C---:B------:R-:W-:Y:S02]  /*ad50*/  LEA R7, R2.reuse, R0, 0x2 ;  /* 0x0000000002077211 */ /* 0x040fe400078e10ff */
[C---:B------:R-:W-:Y:S01]  /*ad60*/  LEA R29, R2.reuse, R29, 0x2 ;  /* 0x0000001d021d7211 */ /* 0x040fe200078e10ff */
[----:B------:R0:W-:Y:S03]  /*ad70*/  STL.64 [R1+0x4e8], R8 ;  /* 0x0004e80801007387 */ /* 0x0001e60000100a00 */
[----:B------:R-:W-:Y:S01]  /*ad80*/  LEA R29, R2, R29, 0x2 ;  /* 0x0000001d021d7211 */ /* 0x000fe200078e10ff */
[----:B------:R1:W-:Y:S03]  /*ad90*/  STL.64 [R1+0xc70], R4 ;  /* 0x000c700401007387 */ /* 0x0003e60000100a00 */
[----:B------:R-:W-:-:S02]  /*ada0*/  LEA R14, P2, R29, R23, 0x1 ;  /* 0x000000171d0e7211 */ /* 0x000fc400078408ff */
[CC--:B0-----:R-:W-:Y:S02]  /*adb0*/  LEA R8, P1, R7.reuse, R23.reuse, 0x1 ;  /* 0x0000001707087211 */ /* 0x0c1fe400078208ff */
[C---:B-1----:R-:W-:Y:S02]  /*adc0*/  LEA R4, P0, R28.reuse, R23, 0x1 ;  /* 0x000000171c047211 */ /* 0x042fe400078008ff */
[-C--:B------:R-:W-:Y:S02]  /*add0*/  LEA.HI.X.SX32 R9, R7, R24.reuse, 0x1, P1 ;  /* 0x0000001807097211 */ /* 0x080fe400008f0eff */
[-C--:B------:R-:W-:Y:S02]  /*ade0*/  LEA.HI.X.SX32 R5, R28, R24.reuse, 0x1, P0 ;  /* 0x000000181c057211 */ /* 0x080fe400000f0eff */
[----:B------:R-:W-:Y:S01]  /*adf0*/  LEA R17, R2, R15, 0x2 ;  /* 0x0000000f02117211 */ /* 0x000fe200078e10ff */
[----:B------:R0:W-:Y:S01]  /*ae00*/  STL.64 [R1+0xc68], R8 ;  /* 0x000c680801007387 */ /* 0x0001e20000100a00 */
[----:B------:R-:W-:-:S03]  /*ae10*/  LEA.HI.X.SX32 R15, R29, R24, 0x1, P2 ;  /* 0x000000181d0f7211 */ /* 0x000fc600010f0eff */
[----:B0-----:R-:W4:Y:S04]  /*ae20*/  LDL.LU.64 R8, [R1+0x1160] ;  /* 0x0011600001087983 */ /* 0x001f280000300a00 */
[----:B------:R0:W-:Y:S04]  /*ae30*/  STL.64 [R1+0xc60], R4 ;  /* 0x000c600401007387 */ /* 0x0001e80000100a00 */
[----:B0-----:R-:W4:Y:S04]  /*ae40*/  LDL.LU.64 R4, [R1+0x1158] ;  /* 0x0011580001047983 */ /* 0x001f280000300a00 */
[----:B------:R-:W-:Y:S01]  /*ae50*/  STL.64 [R1+0xc58], R14 ;  /* 0x000c580e01007387 */ /* 0x000fe20000100a00 */
[----:B--2---:R-:W-:-:S04]  /*ae60*/  LEA R28, P0, R20, R23, 0x1 ;  /* 0x00000017141c7211 */ /* 0x004fc800078008ff */
[----:B------:R-:W-:-:S05]  /*ae70*/  LEA.HI.X.SX32 R29, R20, R24, 0x1, P0 ;  /* 0x00000018141d7211 */ /* 0x000fca00000f0eff */
[----:B------:R0:W-:Y:S04]  /*ae80*/  STL.64 [R1+0xc50], R28 ;  /* 0x000c501c01007387 */ /* 0x0001e80000100a00 */
[----:B0-----:R-:W2:Y:S01]  /*ae90*/  LDL.LU.64 R28, [R1+0x1150] ;  /* 0x00115000011c7983 */ /* 0x001ea20000300a00 */
[----:B------:R-:W-:-:S04]  /*aea0*/  IMAD R13, R2, 0x4, R17 ;  /* 0x00000004020d7824 */ /* 0x000fc800078e0211 */
[----:B------:R-:W-:-:S04]  /*aeb0*/  IMAD R12, R2, 0x4, R13 ;  /* 0x00000004020c7824 */ /* 0x000fc800078e020d */
[----:B------:R-:W-:-:S04]  /*aec0*/  IMAD R25, R2, 0x4, R12 ;  /* 0x0000000402197824 */ /* 0x000fc800078e020c */
[----:B------:R-:W-:Y:S01]  /*aed0*/  IMAD R6, R2, 0x4, R25 ;  /* 0x0000000402067824 */ /* 0x000fe200078e0219 */
[----:B---3--:R-:W-:-:S04]  /*aee0*/  LEA R14, P1, R21, R23, 0x1 ;  /* 0x00000017150e7211 */ /* 0x008fc800078208ff */
[----:B------:R-:W-:Y:S02]  /*aef0*/  LEA R0, R2, R6, 0x2 ;  /* 0x0000000602007211 */ /* 0x000fe400078e10ff */
[----:B----4-:R-:W-:Y:S02]  /*af00*/  LEA R6, P2, R19, R23, 0x1 ;  /* 0x0000001713067211 */ /* 0x010fe400078408ff */
[-C--:B------:R-:W-:Y:S02]  /*af10*/  LEA.HI.X.SX32 R15, R21, R24.reuse, 0x1, P1 ;  /* 0x00000018150f7211 */ /* 0x080fe400008f0eff */
[----:B------:R-:W-:-:S03]  /*af20*/  LEA.HI.X.SX32 R7, R19, R24, 0x1, P2 ;  /* 0x0000001813077211 */ /* 0x000fc600010f0eff */
[----:B------:R-:W-:Y:S04]  /*af30*/  STL.64 [R1+0xc48], R14 ;  /* 0x000c480e01007387 */ /* 0x000fe80000100a00 */
[----:B------:R0:W-:Y:S02]  /*af40*/  STL.64 [R1+0xc40], R6 ;  /* 0x000c400601007387 */ /* 0x0001e40000100a00 */
[----:B0-----:R-:W-:-:S04]  /*af50*/  LEA R6, P2, R27, R23, 0x1 ;  /* 0x000000171b067211 */ /* 0x001fc800078408ff */
[-C--:B------:R-:W-:Y:S02]  /*af60*/  LEA.HI.X.SX32 R7, R27, R24.reuse, 0x1, P2 ;  /* 0x000000181b077211 */ /* 0x080fe400010f0eff */
[CC--:B--2---:R-:W-:Y:S02]  /*af70*/  LEA R20, P0, R29.reuse, R23.reuse, 0x1 ;  /* 0x000000171d147211 */ /* 0x0c4fe400078008ff */
[C---:B------:R-:W-:Y:S02]  /*af80*/  LEA R14, P1, R28.reuse, R23, 0x1 ;  /* 0x000000171c0e7211 */ /* 0x040fe400078208ff */
[-C--:B------:R-:W-:Y:S02]  /*af90*/  LEA.HI.X.SX32 R21, R29, R24.reuse, 0x1, P0 ;  /* 0x000000181d157211 */ /* 0x080fe400000f0eff */
[----:B------:R-:W-:-:S03]  /*afa0*/  LEA.HI.X.SX32 R15, R28, R24, 0x1, P1 ;  /* 0x000000181c0f7211 */ /* 0x000fc600008f0eff */
[----:B------:R-:W-:Y:S04]  /*afb0*/  STL.64 [R1+0xc38], R20 ;  /* 0x000c381401007387 */ /* 0x000fe80000100a00 */
[----:B------:R-:W-:Y:S04]  /*afc0*/  STL.64 [R1+0xc30], R14 ;  /* 0x000c300e01007387 */ /* 0x000fe80000100a00 */
[----:B------:R0:W-:Y:S02]  /*afd0*/  STL.64 [R1+0xc28], R6 ;  /* 0x000c280601007387 */ /* 0x0001e40000100a00 */
[----:B0-----:R-:W-:-:S04]  /*afe0*/  LEA R6, P0, R3, R23, 0x1 ;  /* 0x0000001703067211 */ /* 0x001fc800078008ff */
[----:B------:R-:W-:-:S05]  /*aff0*/  LEA.HI.X.SX32 R7, R3, R24, 0x1, P0 ;  /* 0x0000001803077211 */ /* 0x000fca00000f0eff */
[----:B------:R0:W-:Y:S04]  /*b000*/  STL.64 [R1+0xc20], R6 ;  /* 0x000c200601007387 */ /* 0x0001e80000100a00 */
[----:B0-----:R-:W2:Y:S01]  /*b010*/  LDL.LU.64 R6, [R1+0x1148] ;  /* 0x0011480001067983 */ /* 0x001ea20000300a00 */
[CC--:B------:R-:W-:Y:S02]  /*b020*/  LEA R20, P1, R4.reuse, R23.reuse, 0x1 ;  /* 0x0000001704147211 */ /* 0x0c0fe400078208ff */
[C---:B------:R-:W-:Y:S02]  /*b030*/  LEA R14, P2, R5.reuse, R23, 0x1 ;  /* 0x00000017050e7211 */ /* 0x040fe400078408ff */
[-C--:B------:R-:W-:Y:S02]  /*b040*/  LEA.HI.X.SX32 R21, R4, R24.reuse, 0x1, P1 ;  /* 0x0000001804157211 */ /* 0x080fe400008f0eff */
[----:B------:R-:W-:-:S03]  /*b050*/  LEA.HI.X.SX32 R15, R5, R24, 0x1, P2 ;  /* 0x00000018050f7211 */ /* 0x000fc600010f0eff */
[----:B------:R-:W-:Y:S01]  /*b060*/  STL.64 [R1+0xc18], R20 ;  /* 0x000c181401007387 */ /* 0x000fe20000100a00 */
[----:B------:R-:W-:-:S03]  /*b070*/  MOV R5, R10 ;  /* 0x0000000a00057202 */ /* 0x000fc60000000f00 */
[----:B------:R2:W-:Y:S01]  /*b080*/  STL.64 [R1+0xc10], R14 ;  /* 0x000c100e01007387 */ /* 0x0005e20000100a00 */
[----:B------:R-:W-:Y:S02]  /*b090*/  IMAD.MOV.U32 R4, RZ, RZ, R11 ;  /* 0x000000ffff047224 */ /* 0x000fe400078e000b */
[----:B------:R-:W-:-:S04]  /*b0a0*/  IMAD R0, R2, 0x4, R0 ;  /* 0x0000000402007824 */ /* 0x000fc800078e0200 */
[----:B------:R-:W-:Y:S01]  /*b0b0*/  IMAD R0, R2, 0x4, R0 ;  /* 0x0000000402007824 */ /* 0x000fe200078e0200 */
[CC--:B--2---:R-:W-:Y:S02]  /*b0c0*/  LEA R14, P0, R6.reuse, R23.reuse, 0x1 ;  /* 0x00000017060e7211 */ /* 0x0c4fe400078008ff */
[C---:B------:R-:W-:Y:S02]  /*b0d0*/  LEA R10, P1, R7.reuse, R23, 0x1 ;  /* 0x00000017070a7211 */ /* 0x040fe400078208ff */
[-C--:B------:R-:W-:Y:S02]  /*b0e0*/  LEA.HI.X.SX32 R15, R6, R24.reuse, 0x1, P0 ;  /* 0x00000018060f7211 */ /* 0x080fe400000f0eff */
[----:B------:R-:W-:-:S03]  /*b0f0*/  LEA.HI.X.SX32 R11, R7, R24, 0x1, P1 ;  /* 0x00000018070b7211 */ /* 0x000fc600008f0eff */
[----:B------:R0:W-:Y:S04]  /*b100*/  STL.64 [R1+0xc08], R14 ;  /* 0x000c080e01007387 */ /* 0x0001e80000100a00 */
[----:B0-----:R-:W2:Y:S04]  /*b110*/  LDL.LU.64 R14, [R1+0x1140] ;  /* 0x00114000010e7983 */ /* 0x001ea80000300a00 */
[----:B------:R0:W-:Y:S04]  /*b120*/  STL.64 [R1+0xc00], R10 ;  /* 0x000c000a01007387 */ /* 0x0001e80000100a00 */
[----:B0-----:R-:W3:Y:S01]  /*b130*/  LDL.LU.64 R10, [R1+0x1138] ;  /* 0x00113800010a7983 */ /* 0x001ee20000300a00 */
[----:B------:R-:W-:-:S05]  /*b140*/  LEA R0, R2, R0, 0x2 ;  /* 0x0000000002007211 */ /* 0x000fca00078e10ff */
[----:B------:R-:W-:-:S04]  /*b150*/  IMAD.MOV.U32 R28, RZ, RZ, R0 ;  /* 0x000000ffff1c7224 */ /* 0x000fc800078e0000 */
[----:B------:R-:W-:Y:S01]  /*b160*/  IMAD R27, R2, 0x4, R28 ;  /* 0x00000004021b7824 */ /* 0x000fe200078e021c */
[----:B------:R-:W-:-:S04]  /*b170*/  LEA R20, P2, R8, R23, 0x1 ;  /* 0x0000001708147211 */ /* 0x000fc800078408ff */
[----:B------:R-:W-:Y:S02]  /*b180*/  LEA R0, R2, R27, 0x2 ;  /* 0x0000001b02007211 */ /* 0x000fe400078e10ff */
[----:B------:R-:W-:-:S03]  /*b190*/  LEA.HI.X.SX32 R21, R8, R24, 0x1, P2 ;  /* 0x0000001808157211 */ /* 0x000fc600010f0eff */
[----:B------:R-:W-:-:S04]  /*b1a0*/  IMAD R0, R2, 0x4, R0 ;  /* 0x0000000402007824 */ /* 0x000fc800078e0200 */
[C---:B------:R-:W-:Y:S01]  /*b1b0*/  IMAD R26, R2.reuse, 0x4, R0 ;  /* 0x00000004021a7824 */ /* 0x040fe200078e0200 */
[----:B------:R0:W-:Y:S03]  /*b1c0*/  STL.64 [R1+0xbf8], R20 ;  /* 0x000bf81401007387 */ /* 0x0001e60000100a00 */
[----:B------:R-:W-:Y:S01]  /*b1d0*/  IMAD R0, R2, 0x4, R26 ;  /* 0x0000000402007824 */ /* 0x000fe200078e021a */
[----:B0-----:R-:W4:Y:S04]  /*b1e0*/  LDL.LU.64 R20, [R1+0x1130] ;  /* 0x0011300001147983 */ /* 0x001f280000300a00 */
[----:B------:R0:W-:Y:S02]  /*b1f0*/  STL.64 [R1+0x10f0], R26 ;  /* 0x0010f01a01007387 */ /* 0x0001e40000100a00 */
[----:B0-----:R-:W-:Y:S01]  /*b200*/  IMAD.MOV.U32 R27, RZ, RZ, R12 ;  /* 0x000000ffff1b7224 */ /* 0x001fe200078e000c */
[----:B------:R-:W-:Y:S01]  /*b210*/  MOV R26, R13 ;  /* 0x0000000d001a7202 */ /* 0x000fe20000000f00 */
[----:B--2---:R-:W-:Y:S01]  /*b220*/  IMAD.MOV.U32 R7, RZ, RZ, R14 ;  /* 0x000000ffff077224 */ /* 0x004fe200078e000e */
[----:B------:R-:W-:-:S02]  /*b230*/  LEA R14, P0, R9, R23, 0x1 ;  /* 0x00000017090e7211 */ /* 0x000fc400078008ff */
[----:B------:R-:W-:Y:S02]  /*b240*/  MOV R6, R15 ;  /* 0x0000000f00067202 */ /* 0x000fe40000000f00 */
[----:B------:R-:W-:Y:S02]  /*b250*/  LEA.HI.X.SX32 R15, R9, R24, 0x1, P0 ;  /* 0x00000018090f7211 */ /* 0x000fe400000f0eff */
[----:B---3--:R-:W-:-:S03]  /*b260*/  LEA R12, P1, R10, R23, 0x1 ;  /* 0x000000170a0c7211 */ /* 0x008fc600078208ff */
[----:B------:R0:W-:Y:S01]  /*b270*/  STL.64 [R1+0xbf0], R14 ;  /* 0x000bf00e01007387 */ /* 0x0001e20000100a00 */
[----:B------:R-:W-:-:S03]  /*b280*/  LEA.HI.X.SX32 R13, R10, R24, 0x1, P1 ;  /* 0x000000180a0d7211 */ /* 0x000fc600008f0eff */
[----:B0-----:R-:W2:Y:S04]  /*b290*/  LDL.LU.64 R14, [R1+0x1128] ;  /* 0x00112800010e7983 */ /* 0x001ea80000300a00 */
[----:B------:R0:W-:Y:S04]  /*b2a0*/  STL.64 [R1+0xbe8], R12 ;  /* 0x000be80c01007387 */ /* 0x0001e80000100a00 */
[----:B0-----:R-:W3:Y:S01]  /*b2b0*/  LDL.LU.64 R12, [R1+0x1120] ;  /* 0x00112000010c7983 */ /* 0x001ee20000300a00 */
[----:B------:R-:W-:Y:S01]  /*b2c0*/  IMAD.MOV.U32 R8, RZ, RZ, R18 ;  /* 0x000000ffff087224 */ /* 0x000fe200078e0012 */
[----:B------:R-:W-:Y:S01]  /*b2d0*/  LEA R18, P2, R11, R23, 0x1 ;  /* 0x000000170b127211 */ /* 0x000fe200078408ff */
[----:B------:R-:W-:-:S03]  /*b2e0*/  IMAD R29, R2, 0x4, R0 ;  /* 0x00000004021d7824 */ /* 0x000fc600078e0200 */
[----:B------:R-:W-:Y:S02]  /*b2f0*/  LEA.HI.X.SX32 R19, R11, R24, 0x1, P2 ;  /* 0x000000180b137211 */ /* 0x000fe400010f0eff */
[----:B------:R-:W-:Y:S01]  /*b300*/  STL.64 [R1+0x10f8], R28 ;  /* 0x0010f81c01007387 */ /* 0x000fe20000100a00 */
[----:B------:R-:W-:-:S03]  /*b310*/  IMAD.MOV.U32 R11, RZ, RZ, R16 ;  /* 0x000000ffff0b7224 */ /* 0x000fc600078e0010 */
[----:B------:R3:W-:Y:S01]  /*b320*/  STL.64 [R1+0xbe0], R18 ;  /* 0x000be01201007387 */ /* 0x0007e20000100a00 */
[----:B------:R-:W-:Y:S02]  /*b330*/  MOV R10, R17 ;  /* 0x00000011000a7202 */ /* 0x000fe40000000f00 */
[CC--:B---3--:R-:W-:Y:S02]  /*b340*/  LEA R18, P0, R12.reuse, R23.reuse, 0x1 ;  /* 0x000000170c127211 */ /* 0x0c8fe400078008ff */
[C---:B------:R-:W-:Y:S02]  /*b350*/  LEA R16, P1, R13.reuse, R23, 0x1 ;  /* 0x000000170d107211 */ /* 0x040fe400078208ff */
[-C--:B------:R-:W-:Y:S02]  /*b360*/  LEA.HI.X.SX32 R19, R12, R24.reuse, 0x1, P0 ;  /* 0x000000180c137211 */ /* 0x080fe400000f0eff */
[----:B------:R-:W-:-:S03]  /*b370*/  LEA.HI.X.SX32 R17, R13, R24, 0x1, P1 ;  /* 0x000000180d117211 */ /* 0x000fc600008f0eff */
[----:B------:R0:W-:Y:S04]  /*b380*/  STL.64 [R1+0xbd8], R18 ;  /* 0x000bd81201007387 */ /* 0x0001e80000100a00 */
[----:B0-----:R-:W3:Y:S04]  /*b390*/  LDL.LU.64 R18, [R1+0x1118] ;  /* 0x0011180001127983 */ /* 0x001ee80000300a00 */
[----:B------:R0:W-:Y:S04]  /*b3a0*/  STL.64 [R1+0xbd0], R16 ;  /* 0x000bd01001007387 */ /* 0x0001e80000100a00 */
[----:B0-----:R-:W4:Y:S01]  /*b3b0*/  LDL.LU.64 R16, [R1+0x1110] ;  /* 0x0011100001107983 */ /* 0x001f220000300a00 */
[----:B--2---:R-:W-:Y:S01]  /*b3c0*/  LEA R28, P2, R14, R23, 0x1 ;  /* 0x000000170e1c7211 */ /* 0x004fe200078408ff */
[----:B------:R-:W-:-:S03]  /*b3d0*/  IMAD R0, R2, 0x4, R29 ;  /* 0x0000000402007824 */ /* 0x000fc600078e021d */
[----:B------:R-:W-:Y:S01]  /*b3e0*/  LEA.HI.X.SX32 R29, R14, R24, 0x1, P2 ;  /* 0x000000180e1d7211 */ /* 0x000fe200010f0eff */
[----:B------:R-:W-:Y:S01]  /*b3f0*/  IMAD.MOV.U32 R14, RZ, RZ, R8 ;  /* 0x000000ffff0e7224 */ /* 0x000fe200078e0008 */
[----:B------:R-:W-:Y:S01]  /*b400*/  MOV R8, R4 ;  /* 0x0000000400087202 */ /* 0x000fe20000000f00 */
[----:B------:R-:W-:Y:S02]  /*b410*/  IMAD.MOV.U32 R9, RZ, RZ, R5 ;  /* 0x000000ffff097224 */ /* 0x000fe400078e0005 */
[----:B------:R-:W-:Y:S04]  /*b420*/  STL.64 [R1+0xbc8], R28 ;  /* 0x000bc81c01007387 */ /* 0x000fe80000100a00 */
[----:B------:R0:W-:Y:S01]  /*b430*/  STL.64 [R1+0x1108], R8 ;  /* 0x0011080801007387 */ /* 0x0001e20000100a00 */
[----:B------:R-:W-:-:S02]  /*b440*/  LEA R3, R2, R0, 0x2 ;  /* 0x0000000002037211 */ /* 0x000fc400078e10ff */
[----:B0-----:R-:W-:-:S04]  /*b450*/  LEA R8, P0, R15, R23, 0x1 ;  /* 0x000000170f087211 */ /* 0x001fc800078008ff */
[----:B------:R-:W-:Y:S01]  /*b460*/  LEA.HI.X.SX32 R9, R15, R24, 0x1, P0 ;  /* 0x000000180f097211 */ /* 0x000fe200000f0eff */
[----:B------:R-:W-:-:S04]  /*b470*/  IMAD R5, R2, 0x4, R3 ;  /* 0x0000000402057824 */ /* 0x000fc800078e0203 */
[----:B------:R3:W-:Y:S01]  /*b480*/  STL.64 [R1+0xbc0], R8 ;  /* 0x000bc00801007387 */ /* 0x0007e20000100a00 */
[----:B------:R-:W-:Y:S01]  /*b490*/  IMAD R4, R2, 0x4, R5 ;  /* 0x0000000402047824 */ /* 0x000fe200078e0205 */
[----:B---3--:R-:W-:-:S04]  /*b4a0*/  LEA R8, P0, R18, R23, 0x1 ;  /* 0x0000001712087211 */ /* 0x008fc800078008ff */
[-C--:B------:R-:W-:Y:S02]  /*b4b0*/  LEA.HI.X.SX32 R9, R18, R24.reuse, 0x1, P0 ;  /* 0x0000001812097211 */ /* 0x080fe400000f0eff */
[CC--:B----4-:R-:W-:Y:S02]  /*b4c0*/  LEA R28, P1, R16.reuse, R23.reuse, 0x1 ;  /* 0x00000017101c7211 */ /* 0x0d0fe400078208ff */
[C---:B------:R-:W-:Y:S02]  /*b4d0*/  LEA R12, P2, R17.reuse, R23, 0x1 ;  /* 0x00000017110c7211 */ /* 0x040fe400078408ff */
[-C--:B------:R-:W-:Y:S02]  /*b4e0*/  LEA.HI.X.SX32 R29, R16, R24.reuse, 0x1, P1 ;  /* 0x00000018101d7211 */ /* 0x080fe400008f0eff */
[----:B------:R-:W-:-:S03]  /*b4f0*/  LEA.HI.X.SX32 R13, R17, R24, 0x1, P2 ;  /* 0x00000018110d7211 */ /* 0x000fc600010f0eff */
[----:B------:R-:W-:Y:S04]  /*b500*/  STL.64 [R1+0xbb8], R28 ;  /* 0x000bb81c01007387 */ /* 0x000fe80000100a00 */
[----:B------:R-:W-:Y:S04]  /*b510*/  STL.64 [R1+0xbb0], R12 ;  /* 0x000bb00c01007387 */ /* 0x000fe80000100a00 */
[----:B------:R0:W-:Y:S04]  /*b520*/  STL.64 [R1+0x1100], R26 ;  /* 0x0011001a01007387 */ /* 0x0001e80000100a00 */
[----:B------:R-:W-:Y:S04]  /*b530*/  STL.64 [R1+0x10e8], R4 ;  /* 0x0010e80401007387 */ /* 0x000fe80000100a00 */
[----:B------:R1:W-:Y:S01]  /*b540*/  STL.64 [R1+0xba8], R8 ;  /* 0x000ba80801007387 */ /* 0x0003e20000100a00 */
[----:B0-----:R-:W-:-:S04]  /*b550*/  LEA R26, P2, R20, R23, 0x1 ;  /* 0x00000017141a7211 */ /* 0x001fc800078408ff */
[----:B------:R-:W-:Y:S01]  /*b560*/  LEA.HI.X.SX32 R27, R20, R24, 0x1, P2 ;  /* 0x00000018141b7211 */ /* 0x000fe200010f0eff */
[----:B-1----:R-:W2:Y:S04]  /*b570*/  LDL.LU.64 R8, [R1+0x1108] ;  /* 0x0011080001087983 */ /* 0x002ea80000300a00 */
[----:B------:R-:W3:Y:S01]  /*b580*/  LDL.LU R20, [R1+0x8] ;  /* 0x0000080001147983 */ /* 0x000ee20000300800 */
[----:B------:R-:W-:Y:S01]  /*b590*/  IMAD.MOV.U32 R16, RZ, RZ, R11 ;  /* 0x000000ffff107224 */ /* 0x000fe200078e000b */
[----:B------:R-:W-:Y:S01]  /*b5a0*/  MOV R11, R7 ;  /* 0x00000007000b7202 */ /* 0x000fe20000000f00 */
[----:B------:R-:W-:Y:S01]  /*b5b0*/  IMAD R7, R2, 0x4, R22 ;  /* 0x0000000402077824 */ /* 0x000fe200078e0216 */
[----:B------:R-:W-:Y:S01]  /*b5c0*/  MOV R15, R14 ;  /* 0x0000000e000f7202 */ /* 0x000fe20000000f00 */
[----:B------:R-:W-:-:S02]  /*b5d0*/  IMAD.MOV.U32 R14, RZ, RZ, R10 ;  /* 0x000000ffff0e7224 */ /* 0x000fc400078e000a */
[----:B------:R-:W-:Y:S01]  /*b5e0*/  IMAD.MOV.U32 R10, RZ, RZ, R6 ;  /* 0x000000ffff0a7224 */ /* 0x000fe200078e0006 */
[C---:B------:R-:W-:Y:S01]  /*b5f0*/  LEA R7, R2.reuse, R7, 0x2 ;  /* 0x0000000702077211 */ /* 0x040fe200078e10ff */
[----:B------:R-:W-:-:S03]  /*b600*/  IMAD R6, R2, 0x4, R22 ;  /* 0x0000000402067824 */ /* 0x000fc600078e0216 */
[----:B------:R-:W-:Y:S01]  /*b610*/  MOV R28, R7 ;  /* 0x00000007001c7202 */ /* 0x000fe20000000f00 */
[C---:B------:R-:W-:Y:S01]  /*b620*/  IMAD R7, R2.reuse, 0x4, R4 ;  /* 0x0000000402077824 */ /* 0x040fe200078e0204 */
[C---:B------:R-:W-:Y:S02]  /*b630*/  LEA R6, R2.reuse, R6, 0x2 ;  /* 0x0000000602067211 */ /* 0x040fe400078e10ff */
[C---:B------:R-:W-:Y:S01]  /*b640*/  LEA R4, P1, R19.reuse, R23, 0x1 ;  /* 0x0000001713047211 */ /* 0x040fe200078208ff */
[C---:B------:R-:W-:Y:S02]  /*b650*/  IMAD R29, R2.reuse, 0x4, R22 ;  /* 0x00000004021d7824 */ /* 0x040fe400078e0216 */
[----:B------:R-:W-:Y:S01]  /*b660*/  IMAD R6, R2, 0x4, R6 ;  /* 0x0000000402067824 */ /* 0x000fe200078e0206 */
[----:B------:R-:W-:Y:S01]  /*b670*/  LEA.HI.X.SX32 R5, R19, R24, 0x1, P1 ;  /* 0x0000001813057211 */ /* 0x000fe200008f0eff */
[----:B------:R-:W-:Y:S02]  /*b680*/  IMAD.MOV.U32 R12, RZ, RZ, R29 ;  /* 0x000000ffff0c7224 */ /* 0x000fe400078e001d */
[----:B------:R-:W-:-:S02]  /*b690*/  IMAD.MOV.U32 R29, RZ, RZ, R6 ;  /* 0x000000ffff1d7224 */ /* 0x000fc400078e0006 */
[C---:B------:R-:W-:Y:S01]  /*b6a0*/  IMAD R6, R2.reuse, 0x4, R7 ;  /* 0x0000000402067824 */ /* 0x040fe200078e0207 */
[----:B------:R0:W-:Y:S01]  /*b6b0*/  STL.64 [R1+0xba0], R4 ;  /* 0x000ba00401007387 */ /* 0x0001e20000100a00 */
[----:B------:R-:W-:-:S03]  /*b6c0*/  LEA R13, R2, R22, 0x2 ;  /* 0x00000016020d7211 */ /* 0x000fc600078e10ff */
[----:B------:R3:W-:Y:S04]  /*b6d0*/  STL.64 [R1+0xb98], R26 ;  /* 0x000b981a01007387 */ /* 0x0007e80000100a00 */
[----:B------:R-:W-:Y:S01]  /*b6e0*/  STL.64 [R1+0x10e0], R6 ;  /* 0x0010e00601007387 */ /* 0x000fe20000100a00 */
[----:B0-----:R-:W-:-:S04]  /*b6f0*/  LEA R4, P2, R22, R23, 0x1 ;  /* 0x0000001716047211 */ /* 0x001fc800078408ff */
[----:B------:R-:W-:Y:S02]  /*b700*/  LEA.HI.X.SX32 R5, R22, R24, 0x1, P2 ;  /* 0x0000001816057211 */ /* 0x000fe400010f0eff */
[----:B------:R-:W4:Y:S01]  /*b710*/  LDL.LU R22, [R1+0x2c] ;  /* 0x00002c0001167983 */ /* 0x000f220000300800 */
[----:B------:R-:W-:Y:S01]  /*b720*/  IMAD.MOV.U32 R18, RZ, RZ, R16 ;  /* 0x000000ffff127224 */ /* 0x000fe200078e0010 */
[----:B------:R-:W-:-:S04]  /*b730*/  LEA R16, P1, R21, R23, 0x1 ;  /* 0x0000001715107211 */ /* 0x000fc800078208ff */
[----:B------:R-:W-:Y:S02]  /*b740*/  LEA.HI.X.SX32 R17, R21, R24, 0x1, P1 ;  /* 0x0000001815117211 */ /* 0x000fe400008f0eff */
[----:B---3--:R-:W-:-:S04]  /*b750*/  LEA R26, P0, R20, R23, 0x1 ;  /* 0x00000017141a7211 */ /* 0x008fc800078008ff */
[----:B------:R-:W-:-:S05]  /*b760*/  LEA.HI.X.SX32 R27, R20, R24, 0x1, P0 ;  /* 0x00000018141b7211 */ /* 0x000fca00000f0eff */
[----:B------:R0:W-:Y:S04]  /*b770*/  STL.64 [R1+0xb90], R26 ;  /* 0x000b901a01007387 */ /* 0x0001e80000100a00 */
[----:B------:R-:W-:Y:S01]  /*b780*/  STL.64 [R1+0xb80], R4 ;  /* 0x000b800401007387 */ /* 0x000fe20000100a00 */
[----:B0-----:R-:W-:-:S04]  /*b790*/  LEA R26, P0, R12, R23, 0x1 ;  /* 0x000000170c1a7211 */ /* 0x001fc800078008ff */
[----:B------:R-:W-:Y:S01]  /*b7a0*/  LEA.HI.X.SX32 R27, R12, R24, 0x1, P0 ;  /* 0x000000180c1b7211 */ /* 0x000fe200000f0eff */
[----:B------:R-:W-:Y:S04]  /*b7b0*/  STL.64 [R1+0xb88], R16 ;  /* 0x000b881001007387 */ /* 0x000fe80000100a00 */
[----:B------:R0:W-:Y:S04]  /*b7c0*/  STL.64 [R1+0xb78], R26 ;  /* 0x000b781a01007387 */ /* 0x0001e80000100a00 */
[----:B0-----:R-:W3:Y:S01]  /*b7d0*/  LDL.LU.64 R26, [R1+0x1100] ;  /* 0x00110000011a7983 */ /* 0x001ee20000300a00 */
[----:B--2---:R-:W-:Y:S01]  /*b7e0*/  MOV R19, R8 ;  /* 0x0000000800137202 */ /* 0x004fe20000000f00 */
[----:B------:R-:W-:-:S02]  /*b7f0*/  IMAD R8, R2, 0x4, R6 ;  /* 0x0000000402087824 */ /* 0x000fc400078e0206 */
[C---:B------:R-:W-:Y:S02]  /*b800*/  IMAD R13, R2.reuse, 0x4, R13 ;  /* 0x00000004020d7824 */ /* 0x040fe400078e020d */
[----:B------:R-:W-:Y:S01]  /*b810*/  IMAD.MOV.U32 R7, RZ, RZ, R9 ;  /* 0x000000ffff077224 */ /* 0x000fe200078e0009 */
[C---:B------:R-:W-:Y:S01]  /*b820*/  LEA R9, R2.reuse, R8, 0x2 ;  /* 0x0000000802097211 */ /* 0x040fe200078e10ff */
[----:B------:R-:W-:Y:S01]  /*b830*/  IMAD R13, R2, 0x4, R13 ;  /* 0x00000004020d7824 */ /* 0x000fe200078e020d */
[----:B------:R-:W-:Y:S01]  /*b840*/  LEA R20, P1, R28, R23, 0x1 ;  /* 0x000000171c147211 */ /* 0x000fe200078208ff */
[----:B------:R-:W-:Y:S01]  /*b850*/  IMAD.MOV.U32 R5, RZ, RZ, R10 ;  /* 0x000000ffff057224 */ /* 0x000fe200078e000a */
[C---:B------:R-:W-:Y:S02]  /*b860*/  LEA R10, R2.reuse, R9, 0x2 ;  /* 0x00000009020a7211 */ /* 0x040fe400078e10ff */
[----:B------:R-:W-:Y:S02]  /*b870*/  LEA R13, R2, R13, 0x2 ;  /* 0x0000000d020d7211 */ /* 0x000fe400078e10ff */
[----:B------:R-:W-:-:S02]  /*b880*/  LEA R16, P2, R29, R23, 0x1 ;  /* 0x000000171d107211 */ /* 0x000fc400078408ff */
[-C--:B------:R-:W-:Y:S02]  /*b890*/  LEA.HI.X.SX32 R21, R28, R24.reuse, 0x1, P1 ;  /* 0x000000181c157211 */ /* 0x080fe400008f0eff */
[----:B------:R-:W-:Y:S01]  /*b8a0*/  MOV R6, R11 ;  /* 0x0000000b00067202 */ /* 0x000fe20000000f00 */
[C---:B------:R-:W-:Y:S01]  /*b8b0*/  IMAD R11, R2.reuse, 0x4, R10 ;  /* 0x00000004020b7824 */ /* 0x040fe200078e020a */
[----:B------:R-:W-:Y:S01]  /*b8c0*/  LEA.HI.X.SX32 R17, R29, R24, 0x1, P2 ;  /* 0x000000181d117211 */ /* 0x000fe200010f0eff */
[----:B------:R-:W-:Y:S01]  /*b8d0*/  IMAD.MOV.U32 R29, RZ, RZ, R13 ;  /* 0x000000ffff1d7224 */ /* 0x000fe200078e000d */
[----:B------:R-:W-:Y:S01]  /*b8e0*/  LEA R28, P0, R13, R23, 0x1 ;  /* 0x000000170d1c7211 */ /* 0x000fe200078008ff */
[----:B------:R-:W-:Y:S01]  /*b8f0*/  IMAD.MOV.U32 R4, RZ, RZ, R14 ;  /* 0x000000ffff047224 */ /* 0x000fe200078e000e */
[----:B------:R0:W-:Y:S01]  /*b900*/  STL.64 [R1+0xb70], R20 ;  /* 0x000b701401007387 */ /* 0x0001e20000100a00 */
[C---:B------:R-:W-:Y:S01]  /*b910*/  IMAD R14, R2.reuse, 0x4, R25 ;  /* 0x00000004020e7824 */ /* 0x040fe200078e0219 */
[----:B------:R-:W-:-:S02]  /*b920*/  LEA R12, R2, R11, 0x2 ;  /* 0x0000000b020c7211 */ /* 0x000fc400078e10ff */
[----:B------:R1:W-:Y:S01]  /*b930*/  STL.64 [R1+0xb68], R16 ;  /* 0x000b681001007387 */ /* 0x0003e20000100a00 */
[----:B------:R-:W-:Y:S02]  /*b940*/  LEA.HI.X.SX32 R29, R29, R24, 0x1, P0 ;  /* 0x000000181d1d7211 */ /* 0x000fe400000f0eff */
[C---:B------:R-:W-:Y:S02]  /*b950*/  LEA R14, R2.reuse, R14, 0x2 ;  /* 0x0000000e020e7211 */ /* 0x040fe400078e10ff */
[-C--:B0-----:R-:W-:Y:S02]  /*b960*/  LEA R20, P1, R7, R23.reuse, 0x1 ;  /* 0x0000001707147211 */ /* 0x081fe400078208ff */
[----:B-1----:R-:W-:Y:S02]  /*b970*/  LEA R16, P2, R15, R23, 0x1 ;  /* 0x000000170f107211 */ /* 0x002fe400078408ff */
[----:B------:R-:W-:Y:S02]  /*b980*/  LEA.HI.X.SX32 R21, R7, R24, 0x1, P1 ;  /* 0x0000001807157211 */ /* 0x000fe400008f0eff */
[C---:B------:R-:W-:Y:S01]  /*b990*/  LEA R13, R2.reuse, R12, 0x2 ;  /* 0x0000000c020d7211 */ /* 0x040fe200078e10ff */
[----:B------:R0:W-:Y:S01]  /*b9a0*/  STL.64 [R1+0xb60], R28 ;  /* 0x000b601c01007387 */ /* 0x0001e20000100a00 */
[----:B------:R-:W-:Y:S01]  /*b9b0*/  LEA.HI.X.SX32 R17, R15, R24, 0x1, P2 ;  /* 0x000000180f117211 */ /* 0x000fe200010f0eff */
[----:B------:R-:W-:-:S02]  /*b9c0*/  IMAD R14, R2, 0x4, R14 ;  /* 0x00000004020e7824 */ /* 0x000fc400078e020e */
[----:B0-----:R-:W2:Y:S04]  /*b9d0*/  LDL.LU.64 R28, [R1+0x10f8] ;  /* 0x0010f800011c7983 */ /* 0x001ea80000300a00 */
[----:B------:R0:W-:Y:S04]  /*b9e0*/  STL.64 [R1+0xb58], R20 ;  /* 0x000b581401007387 */ /* 0x0001e80000100a00 */
[----:B------:R4:W-:Y:S01]  /*b9f0*/  STL.64 [R1+0x10d8], R12 ;  /* 0x0010d80c01007387 */ /* 0x0009e20000100a00 */
[----:B------:R-:W-:-:S03]  /*ba00*/  MOV R7, R14 ;  /* 0x0000000e00077202 */ /* 0x000fc60000000f00 */
[----:B------:R1:W-:Y:S01]  /*ba10*/  STL.64 [R1+0xb50], R16 ;  /* 0x000b501001007387 */ /* 0x0003e20000100a00 */
[----:B------:R-:W-:Y:S01]  /*ba20*/  IMAD R14, R2, 0x4, R13 ;  /* 0x00000004020e7824 */ /* 0x000fe200078e020d */
[CC--:B0-----:R-:W-:Y:S02]  /*ba30*/  LEA R20, P1, R19.reuse, R23.reuse, 0x1 ;  /* 0x0000001713147211 */ /* 0x0c1fe400078208ff */
[-C--:B----4-:R-:W-:Y:S02]  /*ba40*/  LEA R12, P0, R22, R23.reuse, 0x1 ;  /* 0x00000017160c7211 */ /* 0x090fe400078008ff */
[C---:B-1----:R-:W-:Y:S02]  /*ba50*/  LEA R16, P2, R18.reuse, R23, 0x1 ;  /* 0x0000001712107211 */ /* 0x042fe400078408ff */
[-C--:B------:R-:W-:Y:S02]  /*ba60*/  LEA.HI.X.SX32 R21, R19, R24.reuse, 0x1, P1 ;  /* 0x0000001813157211 */ /* 0x080fe400008f0eff */
[----:B------:R-:W-:-:S02]  /*ba70*/  LEA.HI.X.SX32 R17, R18, R24, 0x1, P2 ;  /* 0x0000001812117211 */ /* 0x000fc400010f0eff */
[----:B------:R-:W-:Y:S02]  /*ba80*/  LEA.HI.X.SX32 R13, R22, R24, 0x1, P0 ;  /* 0x00000018160d7211 */ /* 0x000fe400000f0eff */
[C---:B------:R-:W-:Y:S01]  /*ba90*/  LEA R18, P1, R5.reuse, R23, 0x1 ;  /* 0x0000001705127211 */ /* 0x040fe200078208ff */
[----:B------:R0:W-:Y:S01]  /*baa0*/  STL.64 [R1+0xb38], R16 ;  /* 0x000b381001007387 */ /* 0x0001e20000100a00 */
[C---:B------:R-:W-:Y:S02]  /*bab0*/  LEA R15, R2.reuse, R14, 0x2 ;  /* 0x0000000e020f7211 */ /* 0x040fe400078e10ff */
[----:B------:R-:W-:Y:S01]  /*bac0*/  LEA.HI.X.SX32 R19, R5, R24, 0x1, P1 ;  /* 0x0000001805137211 */ /* 0x000fe200008f0eff */
[----:B------:R1:W-:Y:S01]  /*bad0*/  STL.64 [R1+0xb48], R12 ;  /* 0x000b480c01007387 */ /* 0x0003e20000100a00 */
[----:B------:R-:W-:-:S03]  /*bae0*/  IMAD R5, R2, 0x4, R25 ;  /* 0x0000000402057824 */ /* 0x000fc600078e0219 */
[----:B------:R4:W-:Y:S02]  /*baf0*/  STL.64 [R1+0xb40], R20 ;  /* 0x000b401401007387 */ /* 0x0009e40000100a00 */
[C---:B------:R-:W-:Y:S01]  /*bb00*/  LEA R5, R2.reuse, R5, 0x2 ;  /* 0x0000000502057211 */ /* 0x040fe200078e10ff */
[----:B0-----:R-:W-:Y:S01]  /*bb10*/  IMAD R16, R2, 0x4, R15 ;  /* 0x0000000402107824 */ /* 0x001fe200078e020f */
[-C--:B-1----:R-:W-:Y:S02]  /*bb20*/  LEA R12, P2, R4, R23.reuse, 0x1 ;  /* 0x00000017040c7211 */ /* 0x082fe400078408ff */
[----:B----4-:R-:W-:Y:S02]  /*bb30*/  LEA R20, P0, R6, R23, 0x1 ;  /* 0x0000001706147211 */ /* 0x010fe400078008ff */
[----:B------:R-:W-:Y:S02]  /*bb40*/  LEA R17, R2, R16, 0x2 ;  /* 0x0000001002117211 */ /* 0x000fe400078e10ff */
[-C--:B------:R-:W-:Y:S01]  /*bb50*/  LEA.HI.X.SX32 R21, R6, R24.reuse, 0x1, P0 ;  /* 0x0000001806157211 */ /* 0x080fe200000f0eff */
[----:B------:R-:W-:Y:S01]  /*bb60*/  IMAD R5, R2, 0x4, R5 ;  /* 0x0000000402057824 */ /* 0x000fe200078e0205 */
[----:B------:R-:W-:Y:S01]  /*bb70*/  LEA.HI.X.SX32 R13, R4, R24, 0x1, P2 ;  /* 0x00000018040d7211 */ /* 0x000fe200010f0eff */
[----:B------:R-:W-:-:S02]  /*bb80*/  IMAD R22, R2, 0x4, R25 ;  /* 0x0000000402167824 */ /* 0x000fc400078e0219 */
[----:B------:R-:W-:Y:S01]  /*bb90*/  STL.64 [R1+0xb30], R20 ;  /* 0x000b301401007387 */ /* 0x000fe20000100a00 */
[----:B------:R-:W-:-:S03]  /*bba0*/  LEA R5, R2, R5, 0x2 ;  /* 0x0000000502057211 */ /* 0x000fc600078e10ff */
[----:B------:R0:W-:Y:S01]  /*bbb0*/  STL.64 [R1+0xb28], R18 ;  /* 0x000b281201007387 */ /* 0x0001e20000100a00 */
[----:B------:R-:W-:-:S03]  /*bbc0*/  LEA R4, P2, R25, R23, 0x1 ;  /* 0x0000001719047211 */ /* 0x000fc600078408ff */
[----:B------:R1:W-:Y:S04]  /*bbd0*/  STL.64 [R1+0x10d0], R16 ;  /* 0x0010d01001007387 */ /* 0x0003e80000100a00 */
[----:B------:R4:W-:Y:S01]  /*bbe0*/  STL.64 [R1+0xb20], R12 ;  /* 0x000b200c01007387 */ /* 0x0009e20000100a00 */
[----:B0-----:R-:W-:Y:S01]  /*bbf0*/  IMAD R18, R2, 0x4, R17 ;  /* 0x0000000402127824 */ /* 0x001fe200078e0211 */
[----:B-1----:R-:W-:Y:S02]  /*bc00*/  MOV R17, R5 ;  /* 0x0000000500117202 */ /* 0x002fe40000000f00 */
[----:B------:R-:W-:Y:S02]  /*bc10*/  LEA.HI.X.SX32 R5, R25, R24, 0x1, P2 ;  /* 0x0000001819057211 */ /* 0x000fe400010f0eff */
[----:B---3--:R-:W-:-:S02]  /*bc20*/  LEA R20, P0, R26, R23, 0x1 ;  /* 0x000000171a147211 */ /* 0x008fc400078008ff */
[CC--:B----4-:R-:W-:Y:S02]  /*bc30*/  LEA R12, P1, R27.reuse, R23.reuse, 0x1 ;  /* 0x000000171b0c7211 */ /* 0x0d0fe400078208ff */
[-C--:B------:R-:W-:Y:S02]  /*bc40*/  LEA.HI.X.SX32 R21, R26, R24.reuse, 0x1, P0 ;  /* 0x000000181a157211 */ /* 0x080fe400000f0eff */
[C---:B------:R-:W-:Y:S02]  /*bc50*/  LEA R26, P0, R22.reuse, R23, 0x1 ;  /* 0x00000017161a7211 */ /* 0x040fe400078008ff */
[-C--:B------:R-:W-:Y:S02]  /*bc60*/  LEA.HI.X.SX32 R13, R27, R24.reuse, 0x1, P1 ;  /* 0x000000181b0d7211 */ /* 0x080fe400008f0eff */
[----:B------:R-:W-:Y:S01]  /*bc70*/  LEA.HI.X.SX32 R27, R22, R24, 0x1, P0 ;  /* 0x00000018161b7211 */ /* 0x000fe200000f0eff */
[----:B------:R-:W-:Y:S04]  /*bc80*/  STL.64 [R1+0xb18], R20 ;  /* 0x000b181401007387 */ /* 0x000fe80000100a00 */
[----:B------:R-:W-:Y:S04]  /*bc90*/  STL.64 [R1+0xb10], R12 ;  /* 0x000b100c01007387 */ /* 0x000fe80000100a00 */
[----:B------:R-:W-:Y:S04]  /*bca0*/  STL.64 [R1+0xb08], R4 ;  /* 0x000b080401007387 */ /* 0x000fe80000100a00 */
[----:B------:R0:W-:Y:S04]  /*bcb0*/  STL.64 [R1+0xb00], R26 ;  /* 0x000b001a01007387 */ /* 0x0001e80000100a00 */
[----:B0-----:R-:W3:Y:S01]  /*bcc0*/  LDL.LU.64 R26, [R1+0x10f0] ;  /* 0x0010f000011a7983 */ /* 0x001ee20000300a00 */
[C---:B------:R-:W-:Y:S01]  /*bcd0*/  LEA R6, R2.reuse, R25, 0x2 ;  /* 0x0000001902067211 */ /* 0x040fe200078e10ff */
[----:B------:R-:W-:-:S03]  /*bce0*/  IMAD R19, R2, 0x4, R18 ;  /* 0x0000000402137824 */ /* 0x000fc600078e0212 */
[C---:B------:R-:W-:Y:S01]  /*bcf0*/  LEA R6, R2.reuse, R6, 0x2 ;  /* 0x0000000602067211 */ /* 0x040fe200078e10ff */
[----:B------:R-:W-:Y:S01]  /*bd00*/  IMAD R20, R2, 0x4, R19 ;  /* 0x0000000402147824 */ /* 0x000fe200078e0213 */
[CC--:B------:R-:W-:Y:S02]  /*bd10*/  LEA R4, P2, R7.reuse, R23.reuse, 0x1 ;  /* 0x0000001707047211 */ /* 0x0c0fe400078408ff */
[C---:B------:R-:W-:Y:S02]  /*bd20*/  LEA R12, P1, R6.reuse, R23, 0x1 ;  /* 0x00000017060c7211 */ /* 0x040fe400078208ff */
[-C--:B------:R-:W-:Y:S02]  /*bd30*/  LEA.HI.X.SX32 R5, R7, R24.reuse, 0x1, P2 ;  /* 0x0000001807057211 */ /* 0x080fe400010f0eff */
[----:B------:R-:W-:Y:S02]  /*bd40*/  LEA.HI.X.SX32 R13, R6, R24, 0x1, P1 ;  /* 0x00000018060d7211 */ /* 0x000fe400008f0eff */
[----:B------:R-:W-:-:S03]  /*bd50*/  LEA R21, R2, R20, 0x2 ;  /* 0x0000001402157211 */ /* 0x000fc600078e10ff */
[----:B------:R0:W-:Y:S01]  /*bd60*/  STL.64 [R1+0xaf8], R12 ;  /* 0x000af80c01007387 */ /* 0x0001e20000100a00 */
[----:B--2---:R-:W-:-:S03]  /*bd70*/  LEA R6, P1, R28, R23, 0x1 ;  /* 0x000000171c067211 */ /* 0x004fc600078208ff */
[----:B------:R3:W-:Y:S01]  /*bd80*/  STL.64 [R1+0xaf0], R4 ;  /* 0x000af00401007387 */ /* 0x0007e20000100a00 */
[----:B------:R-:W-:Y:S01]  /*bd90*/  IMAD R22, R2, 0x4, R21 ;  /* 0x0000000402167824 */ /* 0x000fe200078e0215 */
[----:B------:R-:W-:Y:S02]  /*bda0*/  LEA.HI.X.SX32 R7, R28, R24, 0x1, P1 ;  /* 0x000000181c077211 */ /* 0x000fe400008f0eff */
[----:B0-----:R-:W-:-:S03]  /*bdb0*/  LEA R12, P0, R17, R23, 0x1 ;  /* 0x00000017110c7211 */ /* 0x001fc600078008ff */
[----:B------:R0:W-:Y:S01]  /*bdc0*/  STL.64 [R1+0xae0], R6 ;  /* 0x000ae00601007387 */ /* 0x0001e20000100a00 */
[----:B------:R-:W-:Y:S02]  /*bdd0*/  LEA.HI.X.SX32 R13, R17, R24, 0x1, P0 ;  /* 0x00000018110d7211 */ /* 0x000fe400000f0eff */
[----:B------:R-:W-:-:S03]  /*bde0*/  LEA R25, R2, R22, 0x2 ;  /* 0x0000001602197211 */ /* 0x000fc600078e10ff */
[----:B------:R-:W-:Y:S01]  /*bdf0*/  STL.64 [R1+0xae8], R12 ;  /* 0x000ae80c01007387 */ /* 0x000fe20000100a00 */
[C---:B------:R-:W-:Y:S02]  /*be00*/  LEA R28, R2.reuse, R25, 0x2 ;  /* 0x00000019021c7211 */ /* 0x040fe400078e10ff */
[C---:B---3--:R-:W-:Y:S02]  /*be10*/  LEA R4, P2, R27.reuse, R23, 0x1 ;  /* 0x000000171b047211 */ /* 0x048fe400078408ff */
[C---:B0-----:R-:W-:Y:S02]  /*be20*/  LEA R7, R2.reuse, R27, 0x2 ;  /* 0x0000001b02077211 */ /* 0x041fe400078e10ff */
[----:B------:R-:W-:Y:S01]  /*be30*/  LEA.HI.X.SX32 R5, R27, R24, 0x1, P2 ;  /* 0x000000181b057211 */ /* 0x000fe200010f0eff */
[----:B------:R-:W-:Y:S01]  /*be40*/  IMAD R6, R2, 0x4, R27 ;  /* 0x0000000402067824 */ /* 0x000fe200078e021b */
[----:B------:R-:W-:-:S03]  /*be50*/  LEA R16, P0, R7, R23, 0x1 ;  /* 0x0000001707107211 */ /* 0x000fc600078008ff */
[----:B------:R0:W-:Y:S01]  /*be60*/  STL.64 [R1+0xad8], R4 ;  /* 0x000ad80401007387 */ /* 0x0001e20000100a00 */
[----:B------:R-:W-:Y:S01]  /*be70*/  LEA.HI.X.SX32 R17, R7, R24, 0x1, P0 ;  /* 0x0000001807117211 */ /* 0x000fe200000f0eff */
[C---:B------:R-:W-:Y:S01]  /*be80*/  IMAD R6, R2.reuse, 0x4, R6 ;  /* 0x0000000402067824 */ /* 0x040fe200078e0206 */
[C---:B------:R-:W-:Y:S01]  /*be90*/  LEA R7, R2.reuse, R26, 0x2 ;  /* 0x0000001a02077211 */ /* 0x040fe200078e10ff */
[----:B------:R-:W-:Y:S01]  /*bea0*/  IMAD R27, R2, 0x4, R28 ;  /* 0x00000004021b7824 */ /* 0x000fe200078e021c */
[----:B0-----:R-:W-:-:S04]  /*beb0*/  LEA R4, P2, R26, R23, 0x1 ;  /* 0x000000171a047211 */ /* 0x001fc800078408ff */
[-C--:B------:R-:W-:Y:S01]  /*bec0*/  LEA.HI.X.SX32 R5, R26, R24.reuse, 0x1, P2 ;  /* 0x000000181a057211 */ /* 0x080fe200010f0eff */
[----:B------:R0:W-:Y:S01]  /*bed0*/  STL.64 [R1+0xad0], R16 ;  /* 0x000ad01001007387 */ /* 0x0001e20000100a00 */
[-C--:B------:R-:W-:Y:S01]  /*bee0*/  LEA R12, P1, R6, R23.reuse, 0x1 ;  /* 0x00000017060c7211 */ /* 0x080fe200078208ff */
[----:B------:R-:W-:Y:S02]  /*bef0*/  IMAD R26, R2, 0x4, R27 ;  /* 0x00000004021a7824 */ /* 0x000fe400078e021b */
[----:B------:R1:W-:Y:S01]  /*bf00*/  STL.64 [R1+0xac0], R4 ;  /* 0x000ac00401007387 */ /* 0x0003e20000100a00 */
[----:B------:R-:W-:Y:S02]  /*bf10*/  LEA.HI.X.SX32 R13, R6, R24, 0x1, P1 ;  /* 0x00000018060d7211 */ /* 0x000fe400008f0eff */
[----:B------:R-:W-:Y:S02]  /*bf20*/  LEA R6, R2, R26, 0x2 ;  /* 0x0000001a02067211 */ /* 0x000fe400078e10ff */
[----:B0-----:R-:W-:-:S02]  /*bf30*/  LEA R16, P1, R29, R23, 0x1 ;  /* 0x000000171d107211 */ /* 0x001fc400078208ff */
[----:B-1----:R-:W-:-:S04]  /*bf40*/  LEA R4, P0, R7, R23, 0x1 ;  /* 0x0000001707047211 */ /* 0x002fc800078008ff */
[-C--:B------:R-:W-:Y:S01]  /*bf50*/  LEA.HI.X.SX32 R5, R7, R24.reuse, 0x1, P0 ;  /* 0x0000001807057211 */ /* 0x080fe200000f0eff */
[----:B------:R0:W-:Y:S01]  /*bf60*/  STL.64 [R1+0xac8], R12 ;  /* 0x000ac80c01007387 */ /* 0x0001e20000100a00 */
[-C--:B------:R-:W-:Y:S01]  /*bf70*/  LEA.HI.X.SX32 R17, R29, R24.reuse, 0x1, P1 ;  /* 0x000000181d117211 */ /* 0x080fe200008f0eff */
[----:B------:R-:W-:Y:S01]  /*bf80*/  IMAD R29, R2, 0x4, R6 ;  /* 0x00000004021d7824 */ /* 0x000fe200078e0206 */
[CC--:B------:R-:W-:Y:S01]  /*bf90*/  LEA R6, P0, R3.reuse, R23.reuse, 0x1 ;  /* 0x0000001703067211 */ /* 0x0c0fe200078008ff */
[----:B------:R1:W-:Y:S03]  /*bfa0*/  STL.64 [R1+0xab8], R4 ;  /* 0x000ab80401007387 */ /* 0x0003e60000100a00 */
[-C--:B------:R-:W-:Y:S02]  /*bfb0*/  LEA.HI.X.SX32 R7, R3, R24.reuse, 0x1, P0 ;  /* 0x0000001803077211 */ /* 0x080fe400000f0eff */
[CC--:B0-----:R-:W-:Y:S01]  /*bfc0*/  LEA R12, P2, R0.reuse, R23.reuse, 0x1 ;  /* 0x00000017000c7211 */ /* 0x0c1fe200078408ff */
[----:B-1----:R-:W2:Y:S03]  /*bfd0*/  LDL.LU.64 R4, [R1+0x10e8] ;  /* 0x0010e80001047983 */ /* 0x002ea60000300a00 */
[----:B------:R-:W-:Y:S01]  /*bfe0*/  LEA.HI.X.SX32 R13, R0, R24, 0x1, P2 ;  /* 0x00000018000d7211 */ /* 0x000fe200010f0eff */
[----:B------:R-:W-:Y:S04]  /*bff0*/  STL.64 [R1+0xab0], R16 ;  /* 0x000ab01001007387 */ /* 0x000fe80000100a00 */
[----:B------:R-:W-:Y:S04]  /*c000*/  STL.64 [R1+0xaa8], R12 ;  /* 0x000aa80c01007387 */ /* 0x000fe80000100a00 */
[----:B------:R0:W-:Y:S04]  /*c010*/  STL.64 [R1+0xaa0], R6 ;  /* 0x000aa00601007387 */ /* 0x0001e80000100a00 */
[----:B0-----:R-:W3:Y:S01]  /*c020*/  LDL.LU.64 R6, [R1+0x10e0] ;  /* 0x0010e00001067983 */ /* 0x001ee20000300a00 */
[----:B--2---:R-:W-:-:S02]  /*c030*/  LEA R16, P1, R5, R23, 0x1 ;  /* 0x0000001705107211 */ /* 0x004fc400078208ff */
[C---:B------:R-:W-:Y:S02]  /*c040*/  LEA R12, P2, R4.reuse, R23, 0x1 ;  /* 0x00000017040c7211 */ /* 0x040fe400078408ff */
[-C--:B------:R-:W-:Y:S02]  /*c050*/  LEA.HI.X.SX32 R17, R5, R24.reuse, 0x1, P1 ;  /* 0x0000001805117211 */ /* 0x080fe400008f0eff */
[----:B------:R-:W-:-:S03]  /*c060*/  LEA.HI.X.SX32 R13, R4, R24, 0x1, P2 ;  /* 0x00000018040d7211 */ /* 0x000fc600010f0eff */
[----:B------:R-:W-:Y:S04]  /*c070*/  STL.64 [R1+0xa98], R16 ;  /* 0x000a981001007387 */ /* 0x000fe80000100a00 */
[----:B------:R0:W-:Y:S01]  /*c080*/  STL.64 [R1+0xa90], R12 ;  /* 0x000a900c01007387 */ /* 0x0001e20000100a00 */
[CC--:B---3--:R-:W-:Y:S02]  /*c090*/  LEA R4, P0, R7.reuse, R23.reuse, 0x1 ;  /* 0x0000001707047211 */ /* 0x0c8fe400078008ff */
[C---:B0-----:R-:W-:Y:S02]  /*c0a0*/  LEA R12, P2, R8.reuse, R23, 0x1 ;  /* 0x00000017080c7211 */ /* 0x041fe400078408ff */
[-C--:B------:R-:W-:Y:S02]  /*c0b0*/  LEA.HI.X.SX32 R5, R7, R24.reuse, 0x1, P0 ;  /* 0x0000001807057211 */ /* 0x080fe400000f0eff */
[----:B------:R-:W-:-:S02]  /*c0c0*/  LEA.HI.X.SX32 R13, R8, R24, 0x1, P2 ;  /* 0x00000018080d7211 */ /* 0x000fc400010f0eff */
[CC--:B------:R-:W-:Y:S01]  /*c0d0*/  LEA R16, P1, R6.reuse, R23.reuse, 0x1 ;  /* 0x0000001706107211 */ /* 0x0c0fe200078208ff */
[----:B------:R-:W-:Y:S04]  /*c0e0*/  STL.64 [R1+0xa88], R4 ;  /* 0x000a880401007387 */ /* 0x000fe80000100a00 */
[----:B------:R0:W-:Y:S01]  /*c0f0*/  STL.64 [R1+0xa78], R12 ;  /* 0x000a780c01007387 */ /* 0x0001e20000100a00 */
[----:B------:R-:W-:Y:S02]  /*c100*/  LEA.HI.X.SX32 R17, R6, R24, 0x1, P1 ;  /* 0x0000001806117211 */ /* 0x000fe400008f0eff */
[----:B0-----:R-:W-:-:S04]  /*c110*/  LEA R12, P0, R9, R23, 0x1 ;  /* 0x00000017090c7211 */ /* 0x001fc800078008ff */
[----:B------:R-:W-:Y:S01]  /*c120*/  LEA.HI.X.SX32 R13, R9, R24, 0x1, P0 ;  /* 0x00000018090d7211 */ /* 0x000fe200000f0eff */
[----:B------:R0:W-:Y:S04]  /*c130*/  STL.64 [R1+0xa80], R16 ;  /* 0x000a801001007387 */ /* 0x0001e80000100a00 */
[----:B------:R1:W-:Y:S01]  /*c140*/  STL.64 [R1+0xa70], R12 ;  /* 0x000a700c01007387 */ /* 0x0003e20000100a00 */
[----:B0-----:R-:W-:-:S03]  /*c150*/  LEA R16, P1, R10, R23, 0x1 ;  /* 0x000000170a107211 */ /* 0x001fc600078208ff */
[----:B-1----:R-:W2:Y:S01]  /*c160*/  LDL.LU.64 R12, [R1+0x10d8] ;  /* 0x0010d800010c7983 */ /* 0x002ea20000300a00 */
[----:B------:R-:W-:-:S05]  /*c170*/  LEA.HI.X.SX32 R17, R10, R24, 0x1, P1 ;  /* 0x000000180a117211 */ /* 0x000fca00008f0eff */
[----:B------:R0:W-:Y:S04]  /*c180*/  STL.64 [R1+0xa68], R16 ;  /* 0x000a681001007387 */ /* 0x0001e80000100a00 */
[----:B0-----:R-:W3:Y:S01]  /*c190*/  LDL.LU.64 R16, [R1+0x10d0] ;  /* 0x0010d00001107983 */ /* 0x001ee20000300a00 */
[----:B------:R-:W-:-:S05]  /*c1a0*/  LEA R29, R2, R29, 0x2 ;  /* 0x0000001d021d7211 */ /* 0x000fca00078e10ff */
[----:B------:R-:W-:-:S05]  /*c1b0*/  IMAD R3, R2, 0x4, R29 ;  /* 0x0000000402037824 */ /* 0x000fca00078e021d */
[----:B------:R-:W-:Y:S02]  /*c1c0*/  LEA R0, R2, R3, 0x2 ;  /* 0x0000000302007211 */ /* 0x000fe400078e10ff */
[----:B------:R-:W-:-:S03]  /*c1d0*/  LEA R6, P2, R11, R23, 0x1 ;  /* 0x000000170b067211 */ /* 0x000fc600078408ff */
[----:B------:R-:W-:Y:S01]  /*c1e0*/  IMAD R4, R2, 0x4, R0 ;  /* 0x0000000402047824 */ /* 0x000fe200078e0200 */
[----:B------:R-:W-:-:S04]  /*c1f0*/  LEA.HI.X.SX32 R7, R11, R24, 0x1, P2 ;  /* 0x000000180b077211 */ /* 0x000fc800010f0eff */
[----:B------:R-:W-:Y:S01]  /*c200*/  LEA R5, R2, R4, 0x2 ;  /* 0x0000000402057211 */ /* 0x000fe200078e10ff */
[----:B------:R0:W-:Y:S01]  /*c210*/  STL.64 [R1+0xa60], R6 ;  /* 0x000a600601007387 */ /* 0x0001e20000100a00 */
[----:B------:R-:W-:-:S03]  /*c220*/  LEA R8, P2, R14, R23, 0x1 ;  /* 0x000000170e087211 */ /* 0x000fc600078408ff */
[----:B------:R2:W-:Y:S01]  /*c230*/  STL.64 [R1+0x10c8], R4 ;  /* 0x0010c80401007387 */ /* 0x0005e20000100a00 */
[----:B------:R-:W-:Y:S01]  /*c240*/  LEA.HI.X.SX32 R9, R14, R24, 0x1, P2 ;  /* 0x000000180e097211 */ /* 0x000fe200010f0eff */
[----:B0-----:R-:W-:-:S04]  /*c250*/  IMAD R7, R2, 0x4, R5 ;  /* 0x0000000402077824 */ /* 0x001fc800078e0205 */
[----:B------:R-:W-:Y:S01]  /*c260*/  STL.64 [R1+0xa48], R8 ;  /* 0x000a480801007387 */ /* 0x000fe20000100a00 */
[CC--:B--2---:R-:W-:Y:S02]  /*c270*/  LEA R4, P0, R12.reuse, R23.reuse, 0x1 ;  /* 0x000000170c047211 */ /* 0x0c4fe400078008ff */
[C---:B------:R-:W-:Y:S02]  /*c280*/  LEA R10, P1, R13.reuse, R23, 0x1 ;  /* 0x000000170d0a7211 */ /* 0x040fe400078208ff */
[-C--:B------:R-:W-:Y:S02]  /*c290*/  LEA.HI.X.SX32 R5, R12, R24.reuse, 0x1, P0 ;  /* 0x000000180c057211 */ /* 0x080fe400000f0eff */
[----:B------:R-:W-:-:S03]  /*c2a0*/  LEA.HI.X.SX32 R11, R13, R24, 0x1, P1 ;  /* 0x000000180d0b7211 */ /* 0x000fc600008f0eff */
[----:B------:R3:W-:Y:S01]  /*c2b0*/  STL.64 [R1+0xa58], R4 ;  /* 0x000a580401007387 */ /* 0x0007e20000100a00 */
[----:B------:R-:W-:-:S03]  /*c2c0*/  LEA R12, P0, R15, R23, 0x1 ;  /* 0x000000170f0c7211 */ /* 0x000fc600078008ff */
[----:B------:R0:W-:Y:S01]  /*c2d0*/  STL.64 [R1+0xa50], R10 ;  /* 0x000a500a01007387 */ /* 0x0001e20000100a00 */
[----:B------:R-:W-:Y:S02]  /*c2e0*/  LEA.HI.X.SX32 R13, R15, R24, 0x1, P0 ;  /* 0x000000180f0d7211 */ /* 0x000fe400000f0eff */
[-C--:B---3--:R-:W-:Y:S02]  /*c2f0*/  LEA R4, P2, R17, R23.reuse, 0x1 ;  /* 0x0000001711047211 */ /* 0x088fe400078408ff */
[----:B0-----:R-:W-:-:S04]  /*c300*/  LEA R10, P1, R16, R23, 0x1 ;  /* 0x00000017100a7211 */ /* 0x001fc800078208ff */
[-C--:B------:R-:W-:Y:S02]  /*c310*/  LEA.HI.X.SX32 R11, R16, R24.reuse, 0x1, P1 ;  /* 0x00000018100b7211 */ /* 0x080fe400008f0eff */
[----:B------:R-:W-:-:S03]  /*c320*/  LEA.HI.X.SX32 R5, R17, R24, 0x1, P2 ;  /* 0x0000001811057211 */ /* 0x000fc600010f0eff */
[----:B------:R-:W-:Y:S01]  /*c330*/  STL.64 [R1+0xa38], R10 ;  /* 0x000a380a01007387 */ /* 0x000fe20000100a00 */
[----:B------:R-:W-:-:S03]  /*c340*/  LEA R14, P0, R18, R23, 0x1 ;  /* 0x00000017120e7211 */ /* 0x000fc600078008ff */
[----:B------:R0:W-:Y:S04]  /*c350*/  STL.64 [R1+0xa40], R12 ;  /* 0x000a400c01007387 */ /* 0x0001e80000100a00 */
[----:B------:R1:W-:Y:S01]  /*c360*/  STL.64 [R1+0xa30], R4 ;  /* 0x000a300401007387 */ /* 0x0003e20000100a00 */
[-C--:B------:R-:W-:Y:S02]  /*c370*/  LEA.HI.X.SX32 R15, R18, R24.reuse, 0x1, P0 ;  /* 0x00000018120f7211 */ /* 0x080fe400000f0eff */
[CC--:B0-----:R-:W-:Y:S02]  /*c380*/  LEA R12, P1, R19.reuse, R23.reuse, 0x1 ;  /* 0x00000017130c7211 */ /* 0x0c1fe400078208ff */
[----:B-1----:R-:W-:Y:S02]  /*c390*/  LEA R4, P2, R20, R23, 0x1 ;  /* 0x0000001714047211 */ /* 0x002fe400078408ff */
[----:B------:R-:W-:-:S02]  /*c3a0*/  LEA.HI.X.SX32 R13, R19, R24, 0x1, P1 ;  /* 0x00000018130d7211 */ /* 0x000fc400008f0eff */
[----:B------:R-:W-:-:S03]  /*c3b0*/  LEA.HI.X.SX32 R5, R20, R24, 0x1, P2 ;  /* 0x0000001814057211 */ /* 0x000fc600010f0eff */
[----:B------:R-:W-:Y:S01]  /*c3c0*/  STL.64 [R1+0xa20], R12 ;  /* 0x000a200c01007387 */ /* 0x000fe20000100a00 */
[----:B------:R-:W-:-:S03]  /*c3d0*/  LEA R16, P0, R21, R23, 0x1 ;  /* 0x0000001715107211 */ /* 0x000fc600078008ff */
[----:B------:R-:W-:Y:S04]  /*c3e0*/  STL.64 [R1+0xa28], R14 ;  /* 0x000a280e01007387 */ /* 0x000fe80000100a00 */
[----:B------:R0:W-:Y:S01]  /*c3f0*/  STL.64 [R1+0xa18], R4 ;  /* 0x000a180401007387 */ /* 0x0001e20000100a00 */
[----:B------:R-:W-:Y:S02]  /*c400*/  LEA.HI.X.SX32 R17, R21, R24, 0x1, P0 ;  /* 0x0000001815117211 */ /* 0x000fe400000f0eff */
[----:B0-----:R-:W-:-:S04]  /*c410*/  LEA R4, P2, R25, R23, 0x1 ;  /* 0x0000001719047211 */ /* 0x001fc800078408ff */
[----:B------:R-:W-:Y:S01]  /*c420*/  LEA.HI.X.SX32 R5, R25, R24, 0x1, P2 ;  /* 0x0000001819057211 */ /* 0x000fe200010f0eff */
[----:B------:R-:W-:Y:S01]  /*c430*/  STL.64 [R1+0xa10], R16 ;  /* 0x000a101001007387 */ /* 0x000fe20000100a00 */
[----:B------:R-:W-:-:S03]  /*c440*/  LEA R14, P1, R22, R23, 0x1 ;  /* 0x00000017160e7211 */ /* 0x000fc600078208ff */
[----:B------:R0:W-:Y:S01]  /*c450*/  STL.64 [R1+0xa00], R4 ;  /* 0x000a000401007387 */ /* 0x0001e20000100a00 */
[----:B------:R-:W-:Y:S02]  /*c460*/  LEA.HI.X.SX32 R15, R22, R24, 0x1, P1 ;  /* 0x00000018160f7211 */ /* 0x000fe400008f0eff */
[----:B0-----:R-:W-:-:S04]  /*c470*/  LEA R4, P0, R28, R23, 0x1 ;  /* 0x000000171c047211 */ /* 0x001fc800078008ff */
[----:B------:R-:W-:Y:S01]  /*c480*/  LEA.HI.X.SX32 R5, R28, R24, 0x1, P0 ;  /* 0x000000181c057211 */ /* 0x000fe200000f0eff */
[----:B------:R-:W-:Y:S04]  /*c490*/  STL.64 [R1+0xa08], R14 ;  /* 0x000a080e01007387 */ /* 0x000fe80000100a00 */
[----:B------:R0:W-:Y:S04]  /*c4a0*/  STL.64 [R1+0x9f8], R4 ;  /* 0x0009f80401007387 */ /* 0x0001e80000100a00 */
[----:B0-----:R-:W2:Y:S01]  /*c4b0*/  LDL.LU.64 R4, [R1+0x10c8] ;  /* 0x0010c80001047983 */ /* 0x001ea20000300a00 */
[----:B------:R-:W-:-:S05]  /*c4c0*/  LEA R6, R2, R7, 0x2 ;  /* 0x0000000702067211 */ /* 0x000fca00078e10ff */
[----:B------:R-:W-:-:S05]  /*c4d0*/  IMAD R9, R2, 0x4, R6 ;  /* 0x0000000402097824 */ /* 0x000fca00078e0206 */
[----:B------:R-:W-:-:S05]  /*c4e0*/  LEA R8, R2, R9, 0x2 ;  /* 0x0000000902087211 */ /* 0x000fca00078e10ff */
[----:B------:R-:W-:-:S05]  /*c4f0*/  IMAD R10, R2, 0x4, R8 ;  /* 0x00000004020a7824 */ /* 0x000fca00078e0208 */
[----:B------:R-:W-:Y:S02]  /*c500*/  LEA R11, R2, R10, 0x2 ;  /* 0x0000000a020b7211 */ /* 0x000fe400078e10ff */
[----:B------:R-:W-:-:S03]  /*c510*/  LEA R20, P1, R27, R23, 0x1 ;  /* 0x000000171b147211 */ /* 0x000fc600078208ff */
[----:B------:R-:W-:Y:S01]  /*c520*/  IMAD R13, R2, 0x4, R11 ;  /* 0x00000004020d7824 */ /* 0x000fe200078e020b */
[----:B------:R-:W-:Y:S01]  /*c530*/  LEA R16, P2, R26, R23, 0x1 ;  /* 0x000000171a107211 */ /* 0x000fe200078408ff */
[C---:B------:R-:W-:Y:S01]  /*c540*/  IMAD R22, R2.reuse, 0x4, R26 ;  /* 0x0000000402167824 */ /* 0x040fe200078e021a */
[-C--:B------:R-:W-:Y:S02]  /*c550*/  LEA.HI.X.SX32 R21, R27, R24.reuse, 0x1, P1 ;  /* 0x000000181b157211 */ /* 0x080fe400008f0eff */
[----:B------:R-:W-:Y:S02]  /*c560*/  LEA R12, R2, R13, 0x2 ;  /* 0x0000000d020c7211 */ /* 0x000fe400078e10ff */
[----:B------:R-:W-:Y:S01]  /*c570*/  LEA.HI.X.SX32 R17, R26, R24, 0x1, P2 ;  /* 0x000000181a117211 */ /* 0x000fe200010f0eff */
[C---:B------:R-:W-:Y:S01]  /*c580*/  IMAD R22, R2.reuse, 0x4, R22 ;  /* 0x0000000402167824 */ /* 0x040fe200078e0216 */
[C---:B------:R-:W-:Y:S01]  /*c590*/  LEA R25, R2.reuse, R26, 0x2 ;  /* 0x0000001a02197211 */ /* 0x040fe200078e10ff */
[----:B------:R-:W-:Y:S01]  /*c5a0*/  IMAD R18, R2, 0x4, R12 ;  /* 0x0000000402127824 */ /* 0x000fe200078e020c */
[----:B------:R0:W-:Y:S02]  /*c5b0*/  STL.64 [R1+0x9f0], R20 ;  /* 0x0009f01401007387 */ /* 0x0001e40000100a00 */
[----:B------:R-:W-:-:S02]  /*c5c0*/  LEA R26, P0, R25, R23, 0x1 ;  /* 0x00000017191a7211 */ /* 0x000fc400078008ff */
[----:B------:R1:W-:Y:S01]  /*c5d0*/  STL.64 [R1+0x9e8], R16 ;  /* 0x0009e81001007387 */ /* 0x0003e20000100a00 */
[C---:B------:R-:W-:Y:S02]  /*c5e0*/  LEA R15, R2.reuse, R18, 0x2 ;  /* 0x00000012020f7211 */ /* 0x040fe400078e10ff */
[-C--:B------:R-:W-:Y:S02]  /*c5f0*/  LEA.HI.X.SX32 R27, R25, R24.reuse, 0x1, P0 ;  /* 0x00000018191b7211 */ /* 0x080fe400000f0eff */
[----:B------:R-:W-:Y:S02]  /*c600*/  LEA R14, R2, R15, 0x2 ;  /* 0x0000000f020e7211 */ /* 0x000fe400078e10ff */
[CC--:B0-----:R-:W-:Y:S02]  /*c610*/  LEA R20, P1, R22.reuse, R23.reuse, 0x1 ;  /* 0x0000001716147211 */ /* 0x0c1fe400078208ff */
[----:B-1----:R-:W-:Y:S02]  /*c620*/  LEA R16, P2, R29, R23, 0x1 ;  /* 0x000000171d107211 */ /* 0x002fe400078408ff */
[----:B------:R-:W-:-:S02]  /*c630*/  LEA.HI.X.SX32 R21, R22, R24, 0x1, P1 ;  /* 0x0000001816157211 */ /* 0x000fc400008f0eff */
[----:B------:R-:W-:Y:S01]  /*c640*/  LEA.HI.X.SX32 R17, R29, R24, 0x1, P2 ;  /* 0x000000181d117211 */ /* 0x000fe200010f0eff */
[----:B------:R-:W-:Y:S01]  /*c650*/  IMAD R19, R2, 0x4, R14 ;  /* 0x0000000402137824 */ /* 0x000fe200078e020e */
[----:B------:R-:W-:-:S03]  /*c660*/  LEA R28, P0, R3, R23, 0x1 ;  /* 0x00000017031c7211 */ /* 0x000fc600078008ff */
[----:B------:R0:W-:Y:S04]  /*c670*/  STL.64 [R1+0x9d0], R16 ;  /* 0x0009d01001007387 */ /* 0x0001e80000100a00 */
[----:B------:R1:W-:Y:S01]  /*c680*/  STL.64 [R1+0x9e0], R26 ;  /* 0x0009e01a01007387 */ /* 0x0003e20000100a00 */
[----:B------:R-:W-:-:S03]  /*c690*/  LEA.HI.X.SX32 R29, R3, R24, 0x1, P0 ;  /* 0x00000018031d7211 */ /* 0x000fc600000f0eff */
[----:B------:R-:W-:Y:S01]  /*c6a0*/  STL.64 [R1+0x9d8], R20 ;  /* 0x0009d81401007387 */ /* 0x000fe20000100a00 */
[----:B0-----:R-:W-:Y:S02]  /*c6b0*/  LEA R17, R2, R19, 0x2 ;  /* 0x0000001302117211 */ /* 0x001fe400078e10ff */
[----:B-1----:R-:W-:-:S04]  /*c6c0*/  LEA R26, P1, R0, R23, 0x1 ;  /* 0x00000017001a7211 */ /* 0x002fc800078208ff */
[----:B------:R-:W-:Y:S01]  /*c6d0*/  LEA.HI.X.SX32 R27, R0, R24, 0x1, P1 ;  /* 0x00000018001b7211 */ /* 0x000fe200008f0eff */
[----:B------:R-:W-:Y:S01]  /*c6e0*/  STL.64 [R1+0x9c8], R28 ;  /* 0x0009c81c01007387 */ /* 0x000fe20000100a00 */
[----:B------:R-:W-:-:S03]  /*c6f0*/  IMAD R16, R2, 0x4, R17 ;  /* 0x0000000402107824 */ /* 0x000fc600078e0211 */
[----:B------:R0:W-:Y:S02]  /*c700*/  STL.64 [R1+0x9c0], R26 ;  /* 0x0009c01a01007387 */ /* 0x0001e40000100a00 */
[----:B------:R-:W-:Y:S02]  /*c710*/  LEA R0, R2, R16, 0x2 ;  /* 0x0000001002007211 */ /* 0x000fe400078e10ff */
[----:B0-----:R-:W-:-:S04]  /*c720*/  LEA R26, P1, R7, R23, 0x1 ;  /* 0x00000017071a7211 */ /* 0x001fc800078208ff */
[----:B------:R-:W-:Y:S01]  /*c730*/  LEA.HI.X.SX32 R27, R7, R24, 0x1, P1 ;  /* 0x00000018071b7211 */ /* 0x000fe200008f0eff */
[----:B------:R-:W-:Y:S01]  /*c740*/  IMAD R3, R2, 0x4, R0 ;  /* 0x0000000402037824 */ /* 0x000fe200078e0200 */
[----:B--2---:R-:W-:-:S04]  /*c750*/  LEA R20, P2, R4, R23, 0x1 ;  /* 0x0000001704147211 */ /* 0x004fc800078408ff */
[----:B------:R-:W-:Y:S02]  /*c760*/  LEA.HI.X.SX32 R21, R4, R24, 0x1, P2 ;  /* 0x0000001804157211 */ /* 0x000fe400010f0eff */
[----:B------:R-:W-:-:S03]  /*c770*/  LEA R28, P0, R5, R23, 0x1 ;  /* 0x00000017051c7211 */ /* 0x000fc600078008ff */
[----:B------:R0:W-:Y:S01]  /*c780*/  STL.64 [R1+0x9b8], R20 ;  /* 0x0009b81401007387 */ /* 0x0001e20000100a00 */
[----:B------:R-:W-:Y:S02]  /*c790*/  LEA.HI.X.SX32 R29, R5, R24, 0x1, P0 ;  /* 0x00000018051d7211 */ /* 0x000fe400000f0eff */
[----:B0-----:R-:W-:-:S03]  /*c7a0*/  LEA R20, P2, R6, R23, 0x1 ;  /* 0x0000001706147211 */ /* 0x001fc600078408ff */
[----:B------:R0:W-:Y:S01]  /*c7b0*/  STL.64 [R1+0x9b0], R28 ;  /* 0x0009b01c01007387 */ /* 0x0001e20000100a00 */
[----:B------:R-:W-:-:S03]  /*c7c0*/  LEA.HI.X.SX32 R21, R6, R24, 0x1, P2 ;  /* 0x0000001806157211 */ /* 0x000fc600010f0eff */
[----:B------:R1:W-:Y:S04]  /*c7d0*/  STL.64 [R1+0x9a8], R26 ;  /* 0x0009a81a01007387 */ /* 0x0003e80000100a00 */
[----:B------:R2:W-:Y:S01]  /*c7e0*/  STL.64 [R1+0x9a0], R20 ;  /* 0x0009a01401007387 */ /* 0x0005e20000100a00 */
[CC--:B0-----:R-:W-:Y:S02]  /*c7f0*/  LEA R28, P0, R9.reuse, R23.reuse, 0x1 ;  /* 0x00000017091c7211 */ /* 0x0c1fe400078008ff */
[-C--:B-1----:R-:W-:Y:S02]  /*c800*/  LEA R26, P1, R8, R23.reuse, 0x1 ;  /* 0x00000017081a7211 */ /* 0x082fe400078208ff */
[----:B------:R-:W-:Y:S02]  /*c810*/  LEA.HI.X.SX32 R29, R9, R24, 0x1, P0 ;  /* 0x00000018091d7211 */ /* 0x000fe400000f0eff */
[----:B--2---:R-:W-:-:S02]  /*c820*/  LEA R20, P2, R10, R23, 0x1 ;  /* 0x000000170a147211 */ /* 0x004fc400078408ff */
[----:B------:R-:W-:Y:S02]  /*c830*/  LEA R4, R2, R3, 0x2 ;  /* 0x0000000302047211 */ /* 0x000fe400078e10ff */
[-C--:B------:R-:W-:Y:S02]  /*c840*/  LEA.HI.X.SX32 R27, R8, R24.reuse, 0x1, P1 ;  /* 0x00000018081b7211 */ /* 0x080fe400008f0eff */
[-C--:B------:R-:W-:Y:S01]  /*c850*/  LEA.HI.X.SX32 R21, R10, R24.reuse, 0x1, P2 ;  /* 0x000000180a157211 */ /* 0x080fe200010f0eff */
[----:B------:R-:W-:Y:S01]  /*c860*/  STL.64 [R1+0x998], R28 ;  /* 0x0009981c01007387 */ /* 0x000fe20000100a00 */
[----:B------:R-:W-:Y:S01]  /*c870*/  IMAD R5, R2, 0x4, R4 ;  /* 0x0000000402057824 */ /* 0x000fe200078e0204 */
[C---:B------:R-:W-:Y:S02]  /*c880*/  LEA R8, P2, R12.reuse, R23, 0x1 ;  /* 0x000000170c087211 */ /* 0x040fe400078408ff */
[----:B------:R0:W-:Y:S04]  /*c890*/  STL.64 [R1+0x990], R26 ;  /* 0x0009901a01007387 */ /* 0x0001e80000100a00 */
[----:B------:R1:W-:Y:S01]  /*c8a0*/  STL.64 [R1+0x988], R20 ;  /* 0x0009881401007387 */ /* 0x0003e20000100a00 */
[----:B------:R-:W-:-:S02]  /*c8b0*/  LEA.HI.X.SX32 R9, R12, R24, 0x1, P2 ;  /* 0x000000180c097211 */ /* 0x000fc400010f0eff */
[C---:B------:R-:W-:Y:S02]  /*c8c0*/  LEA R6, R2.reuse, R5, 0x2 ;  /* 0x0000000502067211 */ /* 0x040fe400078e10ff */
[-C--:B0-----:R-:W-:Y:S02]  /*c8d0*/  LEA R26, P0, R11, R23.reuse, 0x1 ;  /* 0x000000170b1a7211 */ /* 0x081fe400078008ff */
[-C--:B-1----:R-:W-:Y:S02]  /*c8e0*/  LEA R20, P1, R13, R23.reuse, 0x1 ;  /* 0x000000170d147211 */ /* 0x082fe400078208ff */
[-C--:B------:R-:W-:Y:S02]  /*c8f0*/  LEA.HI.X.SX32 R27, R11, R24.reuse, 0x1, P0 ;  /* 0x000000180b1b7211 */ /* 0x080fe400000f0eff */
[----:B------:R-:W-:Y:S01]  /*c900*/  LEA.HI.X.SX32 R21, R13, R24, 0x1, P1 ;  /* 0x000000180d157211 */ /* 0x000fe200008f0eff */
[----:B------:R0:W-:Y:S01]  /*c910*/  STL.64 [R1+0x970], R8 ;  /* 0x0009700801007387 */ /* 0x0001e20000100a00 */
[----:B------:R-:W-:Y:S01]  /*c920*/  IMAD R7, R2, 0x4, R6 ;  /* 0x0000000402077824 */ /* 0x000fe200078e0206 */
[----:B------:R-:W-:-:S02]  /*c930*/  LEA R10, P2, R14, R23, 0x1 ;  /* 0x000000170e0a7211 */ /* 0x000fc400078408ff */
[----:B------:R1:W-:Y:S04]  /*c940*/  STL.64 [R1+0x980], R26 ;  /* 0x0009801a01007387 */ /* 0x0003e80000100a00 */
[----:B------:R2:W-:Y:S01]  /*c950*/  STL.64 [R1+0x978], R20 ;  /* 0x0009781401007387 */ /* 0x0005e20000100a00 */
[----:B------:R-:W-:Y:S02]  /*c960*/  LEA.HI.X.SX32 R11, R14, R24, 0x1, P2 ;  /* 0x000000180e0b7211 */ /* 0x000fe400010f0eff */
[----:B0-----:R-:W-:Y:S02]  /*c970*/  LEA R8, R2, R7, 0x2 ;  /* 0x0000000702087211 */ /* 0x001fe400078e10ff */
[-C--:B-1----:R-:W-:Y:S02]  /*c980*/  LEA R26, P0, R18, R23.reuse, 0x1 ;  /* 0x00000017121a7211 */ /* 0x082fe400078008ff */
[----:B--2---:R-:W-:-:S02]  /*c990*/  LEA R20, P1, R15, R23, 0x1 ;  /* 0x000000170f147211 */ /* 0x004fc400078208ff */
[-C--:B------:R-:W-:Y:S02]  /*c9a0*/  LEA.HI.X.SX32 R27, R18, R24.reuse, 0x1, P0 ;  /* 0x00000018121b7211 */ /* 0x080fe400000f0eff */
[-C--:B------:R-:W-:Y:S01]  /*c9b0*/  LEA.HI.X.SX32 R21, R15, R24.reuse, 0x1, P1 ;  /* 0x000000180f157211 */ /* 0x080fe200008f0eff */
[----:B------:R0:W-:Y:S01]  /*c9c0*/  STL.64 [R1+0x958], R10 ;  /* 0x0009580a01007387 */ /* 0x0001e20000100a00 */
[----:B------:R-:W-:Y:S01]  /*c9d0*/  IMAD R9, R2, 0x4, R8 ;  /* 0x0000000402097824 */ /* 0x000fe200078e0208 */
[C---:B------:R-:W-:Y:S02]  /*c9e0*/  LEA R12, P2, R16.reuse, R23, 0x1 ;  /* 0x00000017100c7211 */ /* 0x040fe400078408ff */
[----:B------:R1:W-:Y:S04]  /*c9f0*/  STL.64 [R1+0x968], R26 ;  /* 0x0009681a01007387 */ /* 0x0003e80000100a00 */
[----:B------:R2:W-:Y:S01]  /*ca00*/  STL.64 [R1+0x960], R20 ;  /* 0x0009601401007387 */ /* 0x0005e20000100a00 */
[----:B------:R-:W-:-:S02]  /*ca10*/  LEA.HI.X.SX32 R13, R16, R24, 0x1, P2 ;  /* 0x00000018100d7211 */ /* 0x000fc400010f0eff */
[C---:B0-----:R-:W-:Y:S02]  /*ca20*/  LEA R10, R2.reuse, R9, 0x2 ;  /* 0x00000009020a7211 */ /* 0x041fe400078e10ff */
[-C--:B-1----:R-:W-:Y:S02]  /*ca30*/  LEA R26, P0, R19, R23.reuse, 0x1 ;  /* 0x00000017131a7211 */ /* 0x082fe400078008ff */
[----:B--2---:R-:W-:Y:S02]  /*ca40*/  LEA R20, P1, R17, R23, 0x1 ;  /* 0x0000001711147211 */ /* 0x004fe400078208ff */
[-C--:B------:R-:W-:Y:S02]  /*ca50*/  LEA.HI.X.SX32 R27, R19, R24.reuse, 0x1, P0 ;  /* 0x00000018131b7211 */ /* 0x080fe400000f0eff */
[----:B------:R-:W-:Y:S01]  /*ca60*/  LEA.HI.X.SX32 R21, R17, R24, 0x1, P1 ;  /* 0x0000001811157211 */ /* 0x000fe200008f0eff */
[----:B------:R0:W-:Y:S01]  /*ca70*/  STL.64 [R1+0x940], R12 ;  /* 0x0009400c01007387 */ /* 0x0001e20000100a00 */
[----:B------:R-:W-:-:S03]  /*ca80*/  IMAD R11, R2, 0x4, R10 ;  /* 0x00000004020b7824 */ /* 0x000fc600078e020a */
[----:B------:R-:W-:Y:S01]  /*ca90*/  STL.64 [R1+0x950], R26 ;  /* 0x0009501a01007387 */ /* 0x000fe20000100a00 */
[----:B------:R-:W-:-:S03]  /*caa0*/  LEA R18, P1, R3, R23, 0x1 ;  /* 0x0000001703127211 */ /* 0x000fc600078208ff */
[----:B------:R1:W-:Y:S01]  /*cab0*/  STL.64 [R1+0x948], R20 ;  /* 0x0009481401007387 */ /* 0x0003e20000100a00 */
[----:B------:R-:W-:Y:S02]  /*cac0*/  LEA R14, P2, R4, R23, 0x1 ;  /* 0x00000017040e7211 */ /* 0x000fe400078408ff */
[----:B0-----:R-:W-:Y:S02]  /*cad0*/  LEA R12, R2, R11, 0x2 ;  /* 0x0000000b020c7211 */ /* 0x001fe400078e10ff */
[----:B------:R-:W-:Y:S02]  /*cae0*/  LEA.HI.X.SX32 R19, R3, R24, 0x1, P1 ;  /* 0x0000001803137211 */ /* 0x000fe400008f0eff */
[----:B-1----:R-:W-:-:S04]  /*caf0*/  LEA R20, P0, R0, R23, 0x1 ;  /* 0x0000001700147211 */ /* 0x002fc800078008ff */
[-C--:B------:R-:W-:Y:S01]  /*cb00*/  LEA.HI.X.SX32 R21, R0, R24.reuse, 0x1, P0 ;  /* 0x0000001800157211 */ /* 0x080fe200000f0eff */
[----:B------:R-:W-:Y:S01]  /*cb10*/  IMAD R13, R2, 0x4, R12 ;  /* 0x00000004020d7824 */ /* 0x000fe200078e020c */
[----:B------:R-:W-:-:S03]  /*cb20*/  LEA.HI.X.SX32 R15, R4, R24, 0x1, P2 ;  /* 0x00000018040f7211 */ /* 0x000fc600010f0eff */
[----:B------:R-:W-:Y:S01]  /*cb30*/  STL.64 [R1+0x938], R20 ;  /* 0x0009381401007387 */ /* 0x000fe20000100a00 */
[----:B------:R-:W-:-:S03]  /*cb40*/  LEA R16, P1, R6, R23, 0x1 ;  /* 0x0000001706107211 */ /* 0x000fc600078208ff */
[----:B------:R0:W-:Y:S01]  /*cb50*/  STL.64 [R1+0x930], R18 ;  /* 0x0009301201007387 */ /* 0x0001e20000100a00 */
[----:B------:R-:W-:-:S03]  /*cb60*/  LEA R3, R2, R13, 0x2 ;  /* 0x0000000d02037211 */ /* 0x000fc600078e10ff */
[----:B------:R1:W-:Y:S01]  /*cb70*/  STL.64 [R1+0x928], R14 ;  /* 0x0009280e01007387 */ /* 0x0003e20000100a00 */
[-C--:B------:R-:W-:Y:S02]  /*cb80*/  LEA.HI.X.SX32 R17, R6, R24.reuse, 0x1, P1 ;  /* 0x0000001806117211 */ /* 0x080fe400008f0eff */
[-C--:B0-----:R-:W-:Y:S02]  /*cb90*/  LEA R18, P0, R5, R23.reuse, 0x1 ;  /* 0x0000001705127211 */ /* 0x081fe400078008ff */
[----:B-1----:R-:W-:Y:S02]  /*cba0*/  LEA R14, P2, R7, R23, 0x1 ;  /* 0x00000017070e7211 */ /* 0x002fe400078408ff */
[-C--:B------:R-:W-:Y:S01]  /*cbb0*/  LEA.HI.X.SX32 R19, R5, R24.reuse, 0x1, P0 ;  /* 0x0000001805137211 */ /* 0x080fe200000f0eff */
[----:B------:R-:W-:Y:S01]  /*cbc0*/  IMAD R0, R2, 0x4, R3 ;  /* 0x0000000402007824 */ /* 0x000fe200078e0203 */
[----:B------:R-:W-:-:S03]  /*cbd0*/  LEA.HI.X.SX32 R15, R7, R24, 0x1, P2 ;  /* 0x00000018070f7211 */ /* 0x000fc600010f0eff */
[----:B------:R0:W-:Y:S01]  /*cbe0*/  STL.64 [R1+0x920], R18 ;  /* 0x0009201201007387 */ /* 0x0001e20000100a00 */
[----:B------:R-:W-:-:S03]  /*cbf0*/  LEA R5, R2, R0, 0x2 ;  /* 0x0000000002057211 */ /* 0x000fc600078e10ff */
[----:B------:R1:W-:Y:S04]  /*cc00*/  STL.64 [R1+0x918], R16 ;  /* 0x0009181001007387 */ /* 0x0003e80000100a00 */
[----:B------:R2:W-:Y:S01]  /*cc10*/  STL.64 [R1+0x910], R14 ;  /* 0x0009100e01007387 */ /* 0x0005e20000100a00 */
[CC--:B0-----:R-:W-:Y:S02]  /*cc20*/  LEA R18, P0, R8.reuse, R23.reuse, 0x1 ;  /* 0x0000001708127211 */ /* 0x0c1fe400078008ff */
[-C--:B-1----:R-:W-:Y:S02]  /*cc30*/  LEA R16, P1, R9, R23.reuse, 0x1 ;  /* 0x0000001709107211 */ /* 0x082fe400078208ff */
[----:B------:R-:W-:Y:S02]  /*cc40*/  LEA.HI.X.SX32 R19, R8, R24, 0x1, P0 ;  /* 0x0000001808137211 */ /* 0x000fe400000f0eff */
[----:B--2---:R-:W-:-:S02]  /*cc50*/  LEA R14, P2, R10, R23, 0x1 ;  /* 0x000000170a0e7211 */ /* 0x004fc400078408ff */
[-C--:B------:R-:W-:Y:S01]  /*cc60*/  LEA.HI.X.SX32 R17, R9, R24.reuse, 0x1, P1 ;  /* 0x0000001809117211 */ /* 0x080fe200008f0eff */
[----:B------:R-:W-:Y:S01]  /*cc70*/  IMAD R4, R2, 0x4, R5 ;  /* 0x0000000402047824 */ /* 0x000fe200078e0205 */
[----:B------:R-:W-:Y:S01]  /*cc80*/  LEA.HI.X.SX32 R15, R10, R24, 0x1, P2 ;  /* 0x000000180a0f7211 */ /* 0x000fe200010f0eff */
[----:B------:R-:W-:Y:S01]  /*cc90*/  STL.64 [R1+0x908], R18 ;  /* 0x0009081201007387 */ /* 0x000fe20000100a00 */
[----:B------:R-:W-:-:S03]  /*cca0*/  LEA R8, P2, R13, R23, 0x1 ;  /* 0x000000170d087211 */ /* 0x000fc600078408ff */
[----:B------:R0:W-:Y:S01]  /*ccb0*/  STL.64 [R1+0x900], R16 ;  /* 0x0009001001007387 */ /* 0x0001e20000100a00 */
[----:B------:R-:W-:-:S03]  /*ccc0*/  LEA R7, R2, R4, 0x2 ;  /* 0x0000000402077211 */ /* 0x000fc600078e10ff */
[----:B------:R1:W-:Y:S01]  /*ccd0*/  STL.64 [R1+0x8f8], R14 ;  /* 0x0008f80e01007387 */ /* 0x0003e20000100a00 */
[-C--:B------:R-:W-:Y:S01]  /*cce0*/  LEA.HI.X.SX32 R9, R13, R24.reuse, 0x1, P2 ;  /* 0x000000180d097211 */ /* 0x080fe200010f0eff */
[----:B------:R-:W-:Y:S01]  /*ccf0*/  IMAD R6, R2, 0x4, R7 ;  /* 0x0000000402067824 */ /* 0x000fe200078e0207 */
[CC--:B0-----:R-:W-:Y:S02]  /*cd00*/  LEA R16, P0, R11.reuse, R23.reuse, 0x1 ;  /* 0x000000170b107211 */ /* 0x0c1fe400078008ff */
[CC--:B-1----:R-:W-:Y:S02]  /*cd10*/  LEA R14, P1, R12.reuse, R23.reuse, 0x1 ;  /* 0x000000170c0e7211 */ /* 0x0c2fe400078208ff */
[-C--:B------:R-:W-:Y:S02]  /*cd20*/  LEA.HI.X.SX32 R17, R11, R24.reuse, 0x1, P0 ;  /* 0x000000180b117211 */ /* 0x080fe400000f0eff */
[----:B------:R-:W-:Y:S01]  /*cd30*/  LEA.HI.X.SX32 R15, R12, R24, 0x1, P1 ;  /* 0x000000180c0f7211 */ /* 0x000fe200008f0eff */
[----:B------:R0:W-:Y:S04]  /*cd40*/  STL.64 [R1+0x8e0], R8 ;  /* 0x0008e00801007387 */ /* 0x0001e80000100a00 */
[----:B------:R1:W-:Y:S01]  /*cd50*/  STL.64 [R1+0x8f0], R16 ;  /* 0x0008f01001007387 */ /* 0x0003e20000100a00 */
[----:B------:R-:W-:-:S03]  /*cd60*/  LEA R10, P2, R5, R23, 0x1 ;  /* 0x00000017050a7211 */ /* 0x000fc600078408ff */
[----:B------:R2:W-:Y:S01]  /*cd70*/  STL.64 [R1+0x8e8], R14 ;  /* 0x0008e80e01007387 */ /* 0x0005e20000100a00 */
[----:B0-----:R-:W-:Y:S02]  /*cd80*/  LEA R8, R2, R6, 0x2 ;  /* 0x0000000602087211 */ /* 0x001fe400078e10ff */
[CC--:B-1----:R-:W-:Y:S02]  /*cd90*/  LEA R16, P0, R3.reuse, R23.reuse, 0x1 ;  /* 0x0000001703107211 */ /* 0x0c2fe400078008ff */
[----:B--2---:R-:W-:Y:S02]  /*cda0*/  LEA R14, P1, R0, R23, 0x1 ;  /* 0x00000017000e7211 */ /* 0x004fe400078208ff */
[-C--:B------:R-:W-:Y:S01]  /*cdb0*/  LEA.HI.X.SX32 R17, R3, R24.reuse, 0x1, P0 ;  /* 0x0000001803117211 */ /* 0x080fe200000f0eff */
[----:B------:R-:W-:Y:S01]  /*cdc0*/  IMAD R9, R2, 0x4, R8 ;  /* 0x0000000402097824 */ /* 0x000fe200078e0208 */
[-C--:B------:R-:W-:Y:S02]  /*cdd0*/  LEA.HI.X.SX32 R15, R0, R24.reuse, 0x1, P1 ;  /* 0x00000018000f7211 */ /* 0x080fe400008f0eff */
[----:B------:R-:W-:Y:S01]  /*cde0*/  LEA.HI.X.SX32 R11, R5, R24, 0x1, P2 ;  /* 0x00000018050b7211 */ /* 0x000fe200010f0eff */
[----:B------:R-:W-:Y:S01]  /*cdf0*/  STL.64 [R1+0x8d8], R16 ;  /* 0x0008d81001007387 */ /* 0x000fe20000100a00 */
[----:B------:R-:W-:-:S03]  /*ce00*/  LEA R5, R2, R9, 0x2 ;  /* 0x0000000902057211 */ /* 0x000fc600078e10ff */
[----:B------:R0:W-:Y:S01]  /*ce10*/  STL.64 [R1+0x8d0], R14 ;  /* 0x0008d00e01007387 */ /* 0x0001e20000100a00 */
[----:B------:R-:W-:-:S03]  /*ce20*/  LEA R12, P1, R7, R23, 0x1 ;  /* 0x00000017070c7211 */ /* 0x000fc600078208ff */
[----:B------:R1:W-:Y:S01]  /*ce30*/  STL.64 [R1+0x8c8], R10 ;  /* 0x0008c80a01007387 */ /* 0x0003e20000100a00 */
[----:B------:R-:W-:Y:S01]  /*ce40*/  IMAD R0, R2, 0x4, R5 ;  /* 0x0000000402007824 */ /* 0x000fe200078e0205 */
[-C--:B------:R-:W-:Y:S02]  /*ce50*/  LEA.HI.X.SX32 R13, R7, R24.reuse, 0x1, P1 ;  /* 0x00000018070d7211 */ /* 0x080fe400008f0eff */
[-C--:B0-----:R-:W-:Y:S02]  /*ce60*/  LEA R14, P0, R4, R23.reuse, 0x1 ;  /* 0x00000017040e7211 */ /* 0x081fe400078008ff */
[----:B-1----:R-:W-:Y:S02]  /*ce70*/  LEA R10, P2, R6, R23, 0x1 ;  /* 0x00000017060a7211 */ /* 0x002fe400078408ff */
[-C--:B------:R-:W-:Y:S02]  /*ce80*/  LEA.HI.X.SX32 R15, R4, R24.reuse, 0x1, P0 ;  /* 0x00000018040f7211 */ /* 0x080fe400000f0eff */
[----:B------:R-:W-:-:S02]  /*ce90*/  LEA.HI.X.SX32 R11, R6, R24, 0x1, P2 ;  /* 0x00000018060b7211 */ /* 0x000fc400010f0eff */
[----:B------:R-:W-:Y:S01]  /*cea0*/  LEA R3, R2, R0, 0x2 ;  /* 0x0000000002037211 */ /* 0x000fe200078e10ff */
[----:B------:R0:W-:Y:S04]  /*ceb0*/  STL.64 [R1+0x8c0], R14 ;  /* 0x0008c00e01007387 */ /* 0x0001e80000100a00 */
[----:B------:R1:W-:Y:S04]  /*cec0*/  STL.64 [R1+0x8b8], R12 ;  /* 0x0008b80c01007387 */ /* 0x0003e80000100a00 */
[----:B------:R2:W-:Y:S01]  /*ced0*/  STL.64 [R1+0x8b0], R10 ;  /* 0x0008b00a01007387 */ /* 0x0005e20000100a00 */
[----:B0-----:R-:W-:-:S02]  /*cee0*/  LEA R14, P0, R8, R23, 0x1 ;  /* 0x00000017080e7211 */ /* 0x001fc400078008ff */
[-C--:B-1----:R-:W-:Y:S01]  /*cef0*/  LEA R12, P1, R9, R23.reuse, 0x1 ;  /* 0x00000017090c7211 */ /* 0x082fe200078208ff */
[----:B------:R-:W-:Y:S01]  /*cf00*/  IMAD R4, R2, 0x4, R3 ;  /* 0x0000000402047824 */ /* 0x000fe200078e0203 */
[-C--:B------:R-:W-:Y:S02]  /*cf10*/  LEA.HI.X.SX32 R15, R8, R24.reuse, 0x1, P0 ;  /* 0x00000018080f7211 */ /* 0x080fe400000f0eff */
[----:B--2---:R-:W-:Y:S02]  /*cf20*/  LEA R10, P2, R5, R23, 0x1 ;  /* 0x00000017050a7211 */ /* 0x004fe400078408ff */
[-C--:B------:R-:W-:Y:S02]  /*cf30*/  LEA.HI.X.SX32 R13, R9, R24.reuse, 0x1, P1 ;  /* 0x00000018090d7211 */ /* 0x080fe400008f0eff */
[----:B------:R-:W-:Y:S01]  /*cf40*/  LEA.HI.X.SX32 R11, R5, R24, 0x1, P2 ;  /* 0x00000018050b7211 */ /* 0x000fe200010f0eff */
[----:B------:R-:W-:Y:S01]  /*cf50*/  STL.64 [R1+0x8a8], R14 ;  /* 0x0008a80e01007387 */ /* 0x000fe20000100a00 */
[----:B------:R-:W-:-:S03]  /*cf60*/  LEA R2, R2, R4, 0x2 ;  /* 0x0000000402027211 */ /* 0x000fc600078e10ff */
[----:B------:R0:W-:Y:S01]  /*cf70*/  STL.64 [R1+0x8a0], R12 ;  /* 0x0008a00c01007387 */ /* 0x0001e20000100a00 */
[----:B------:R-:W-:-:S03]  /*cf80*/  LEA R8, P2, R4, R23, 0x1 ;  /* 0x0000001704087211 */ /* 0x000fc600078408ff */
[----:B------:R1:W-:Y:S01]  /*cf90*/  STL.64 [R1+0x898], R10 ;  /* 0x0008980a01007387 */ /* 0x0003e20000100a00 */
[-C--:B------:R-:W-:Y:S02]  /*cfa0*/  LEA R6, P3, R2, R23.reuse, 0x1 ;  /* 0x0000001702067211 */ /* 0x080fe400078608ff */
[CC--:B0-----:R-:W-:Y:S02]  /*cfb0*/  LEA R12, P0, R0.reuse, R23.reuse, 0x1 ;  /* 0x00000017000c7211 */ /* 0x0c1fe400078008ff */
[C---:B-1----:R-:W-:Y:S02]  /*cfc0*/  LEA R10, P1, R3.reuse, R23, 0x1 ;  /* 0x00000017030a7211 */ /* 0x042fe400078208ff */
[-C--:B------:R-:W-:Y:S02]  /*cfd0*/  LEA.HI.X.SX32 R13, R0, R24.reuse, 0x1, P0 ;  /* 0x00000018000d7211 */ /* 0x080fe400000f0eff */
[-C--:B------:R-:W-:Y:S02]  /*cfe0*/  LEA.HI.X.SX32 R11, R3, R24.reuse, 0x1, P1 ;  /* 0x00000018030b7211 */ /* 0x080fe400008f0eff */
[----:B------:R-:W-:-:S02]  /*cff0*/  LEA.HI.X.SX32 R9, R4, R24, 0x1, P2 ;  /* 0x0000001804097211 */ /* 0x000fc400010f0eff */
[----:B------:R-:W-:Y:S01]  /*d000*/  LEA.HI.X.SX32 R7, R2, R24, 0x1, P3 ;  /* 0x0000001802077211 */ /* 0x000fe200018f0eff */
[----:B------:R-:W-:Y:S01]  /*d010*/  IMAD.MOV.U32 R2, RZ, RZ, 0x3f800000 ;  /* 0x3f800000ff027424 */ /* 0x000fe200078e00ff */
[----:B------:R-:W-:Y:S01]  /*d020*/  STL.64 [R1+0x890], R12 ;  /* 0x0008900c01007387 */ /* 0x000fe20000100a00 */
[----:B------:R-:W-:-:S03]  /*d030*/  MOV R4, 0xff800000 ;  /* 0xff80000000047802 */ /* 0x000fc60000000f00 */
[----:B------:R-:W-:Y:S04]  /*d040*/  STL.64 [R1+0x888], R10 ;  /* 0x0008880a01007387 */ /* 0x000fe80000100a00 */
[----:B------:R-:W-:Y:S04]  /*d050*/  STL.64 [R1+0x880], R8 ;  /* 0x0008800801007387 */ /* 0x000fe80000100a00 */
[----:B------:R-:W-:Y:S04]  /*d060*/  STL.64 [R1+0x878], R6 ;  /* 0x0008780601007387 */ /* 0x000fe80000100a00 */
[----:B------:R0:W-:Y:S04]  /*d070*/  STL [R1+0x854], R2 ;  /* 0x0008540201007387 */ /* 0x0001e80000100800 */
[----:B------:R-:W-:Y:S01]  /*d080*/  STL [R1+0x198], R4 ;  /* 0x0001980401007387 */ /* 0x000fe20000100800 */
[----:B0-----:R-:W-:-:S05]  /*d090*/  CS2R R2, SRZ ;  /* 0x0000000000027805 */ /* 0x001fca000001ff00 */
[----:B------:R0:W-:Y:S02]  /*d0a0*/  STL.64 [R1+0x1098], R2 ;  /* 0x0010980201007387 */ /* 0x0001e40000100a00 */
[----:B0-----:R-:W-:Y:S01]  /*d0b0*/  IMAD.MOV.U32 R2, RZ, RZ, -0x800000 ;  /* 0xff800000ff027424 */ /* 0x001fe200078e00ff */
[----:B------:R-:W-:-:S04]  /*d0c0*/  MOV R3, 0xff800000 ;  /* 0xff80000000037802 */ /* 0x000fc80000000f00 */
[----:B------:R-:W-:Y:S04]  /*d0d0*/  STL [R1+0x19c], R2 ;  /* 0x00019c0201007387 */ /* 0x000fe80000100800 */
[----:B------:R-:W-:Y:S04]  /*d0e0*/  STL [R1+0x1a0], R4 ;  /* 0x0001a00401007387 */ /* 0x000fe80000100800 */
[----:B------:R-:W-:Y:S04]  /*d0f0*/  STL [R1+0x1a4], R3 ;  /* 0x0001a40301007387 */ /* 0x000fe80000100800 */
[----:B------:R-:W-:Y:S04]  /*d100*/  STL [R1+0x1a8], R2 ;  /* 0x0001a80201007387 */ /* 0x000fe80000100800 */
[----:B------:R0:W-:Y:S04]  /*d110*/  STL [R1+0x844], R4 ;  /* 0x0008440401007387 */ /* 0x0001e80000100800 */
[----:B------:R1:W-:Y:S04]  /*d120*/  STL [R1+0x848], R3 ;  /* 0x0008480301007387 */ /* 0x0003e80000100800 */
[----:B------:R-:W-:Y:S01]  /*d130*/  STL [R1+0x850], RZ ;  /* 0x000850ff01007387 */ /* 0x000fe20000100800 */
[----:B0-----:R-:W-:-:S03]  /*d140*/  MOV R4, 0x3f800000 ;  /* 0x3f80000000047802 */ /* 0x001fc60000000f00 */
[----:B------:R0:W-:Y:S01]  /*d150*/  STL [R1+0x84c], R2 ;  /* 0x00084c0201007387 */ /* 0x0001e20000100800 */
[----:B-1----:R-:W-:Y:S02]  /*d160*/  IMAD.MOV.U32 R3, RZ, RZ, 0x3f800000 ;  /* 0x3f800000ff037424 */ /* 0x002fe400078e00ff */
[----:B0-----:R-:W-:-:S05]  /*d170*/  IMAD.MOV.U32 R2, RZ, RZ, 0x3f800000 ;  /* 0x3f800000ff027424 */ /* 0x001fca00078e00ff */
[----:B------:R-:W-:Y:S04]  /*d180*/  STL [R1+0x858], R2 ;  /* 0x0008580201007387 */ /* 0x000fe80000100800 */
[----:B------:R-:W-:Y:S04]  /*d190*/  STL [R1+0x85c], R4 ;  /* 0x00085c0401007387 */ /* 0x000fe80000100800 */
[----:B------:R-:W-:Y:S04]  /*d1a0*/  STL [R1+0x860], R3 ;  /* 0x0008600301007387 */ /* 0x000fe80000100800 */
[----:B------:R-:W-:Y:S04]  /*d1b0*/  STL [R1+0x864], R2 ;  /* 0x0008640201007387 */ /* 0x000fe80000100800 */
[----:B------:R-:W-:Y:S04]  /*d1c0*/  STL [R1+0x868], R4 ;  /* 0x0008680401007387 */ /* 0x000fe80000100800 */
[----:B------:R-:W-:Y:S04]  /*d1d0*/  STL [R1+0x86c], R3 ;  /* 0x00086c0301007387 */ /* 0x000fe80000100800 */
[----:B------:R-:W-:Y:S04]  /*d1e0*/  STL [R1+0x4d0], RZ ;  /* 0x0004d0ff01007387 */ /* 0x000fe80000100800 */
[----:B------:R0:W-:Y:S04]  /*d1f0*/  STL [R1+0x870], R2 ;  /* 0x0008700201007387 */ /* 0x0001e80000100800 */
        /* <DEDUP_REMOVED lines=246> */
[----:B------:R-:W-:Y:S01]  /*e160*/  STL [R1+0x6dc], RZ ;  /* 0x0006dcff01007387 */ /* 0x000fe20000100800 */
[----:B------:R-:W-:-:S03]  /*e170*/  IMAD.MOV.U32 R0, RZ, RZ, c[0x0][0x1a4] ;  /* 0x00006900ff007624 */ /* 0x000fc600078e00ff */
[----:B------:R-:W-:Y:S04]  /*e180*/  STL [R1+0x6e0], RZ ;  /* 0x0006e0ff01007387 */ /* 0x000fe80000100800 */
[----:B------:R-:W-:Y:S04]  /*e190*/  STL [R1+0x6e4], RZ ;  /* 0x0006e4ff01007387 */ /* 0x000fe80000100800 */
[----:B------:R-:W-:Y:S04]  /*e1a0*/  STL [R1+0x6e8], RZ ;  /* 0x0006e8ff01007387 */ /* 0x000fe80000100800 */
[----:B------:R-:W-:Y:S01]  /*e1b0*/  STL [R1+0x6ec], RZ ;  /* 0x0006ecff01007387 */ /* 0x000fe20000100800 */
[----:B------:R-:W-:-:S03]  /*e1c0*/  IMAD R8, R0, 0x6, RZ ;  /* 0x0000000600087824 */ /* 0x000fc600078e02ff */
[----:B------:R-:W-:Y:S01]  /*e1d0*/  STL [R1+0x6f0], RZ ;  /* 0x0006f0ff01007387 */ /* 0x000fe20000100800 */
[----:B------:R-:W-:-:S03]  /*e1e0*/  IMAD R9, R0, 0x7, RZ ;  /* 0x0000000700097824 */ /* 0x000fc600078e02ff */
[----:B------:R-:W-:Y:S01]  /*e1f0*/  STL [R1+0x6f4], RZ ;  /* 0x0006f4ff01007387 */ /* 0x000fe20000100800 */
[----:B------:R-:W-:-:S03]  /*e200*/  IMAD R28, R0, 0x1a, RZ ;  /* 0x0000001a001c7824 */ /* 0x000fc600078e02ff */
[----:B------:R-:W-:Y:S01]  /*e210*/  STL [R1+0x6f8], RZ ;  /* 0x0006f8ff01007387 */ /* 0x000fe20000100800 */
[----:B------:R-:W-:-:S03]  /*e220*/  IMAD R29, R0, 0x1b, RZ ;  /* 0x0000001b001d7824 */ /* 0x000fc600078e02ff */
[----:B------:R-:W-:Y:S04]  /*e230*/  STL [R1+0x6fc], RZ ;  /* 0x0006fcff01007387 */ /* 0x000fe80000100800 */
[----:B0-----:R-:W2:Y:S04]  /*e240*/  LDL.64 R2, [R1+0x500] ;  /* 0x0005000001027983 */ /* 0x001ea80000100a00 */
[----:B------:R-:W-:Y:S04]  /*e250*/  STL.64 [R1+0x10c0], R8 ;  /* 0x0010c00801007387 */ /* 0x000fe80000100a00 */
[----:B------:R0:W-:Y:S04]  /*e260*/  STL.64 [R1+0x10a0], R28 ;  /* 0x0010a01c01007387 */ /* 0x0001e80000100a00 */
[----:B0-----:R-:W3:Y:S04]  /*e270*/  LDL.64 R28, [R1+0x4f8] ;  /* 0x0004f800011c7983 */ /* 0x001ee80000100a00 */
[----:B------:R-:W0:Y:S04]  /*e280*/  S2R R21, SR_TID.X ;  /* 0x0000000000157919 */ /* 0x000e280000002100 */
[----:B------:R-:W1:Y:S04]  /*e290*/  S2R R8, SR_TID.X ;  /* 0x0000000000087919 */ /* 0x000e680000002100 */
[----:B------:R-:W4:Y:S01]  /*e2a0*/  S2R R9, SR_TID.X ;  /* 0x0000000000097919 */ /* 0x000f220000002100 */
[----:B0-----:R-:W-:-:S04]  /*e2b0*/  LOP3.LUT R20, R21, 0x7f, RZ, 0xc0, !PT ;  /* 0x0000007f15147812 */ /* 0x001fc800078ec0ff */
[----:B------:R-:W-:Y:S02]  /*e2c0*/  SHF.L.U32 R10, R20, 0x1, RZ ;  /* 0x00000001140a7819 */ /* 0x000fe400000006ff */
[----:B-1----:R-:W-:Y:S02]  /*e2d0*/  LOP3.LUT R5, R8, 0x7, RZ, 0xc0, !PT ;  /* 0x0000000708057812 */ /* 0x002fe400078ec0ff */
[C---:B------:R-:W-:Y:S02]  /*e2e0*/  LOP3.LUT R4, R10.reuse, 0x10, RZ, 0x3c, !PT ;  /* 0x000000100a047812 */ /* 0x040fe400078e3cff */
[C---:B------:R-:W-:Y:S02]  /*e2f0*/  LOP3.LUT R4, R10.reuse, 0x30, RZ, 0x3c, !PT ;  /* 0x000000300a047812 */ /* 0x040fe400078e3cff */
[----:B------:R-:W-:Y:S01]  /*e300*/  LOP3.LUT R6, R10, 0x20, RZ, 0x3c, !PT ;  /* 0x000000200a067812 */ /* 0x000fe200078e3cff */
[----:B------:R-:W-:Y:S01]  /*e310*/  IMAD.SHL.U32 R6, R8, 0x2, RZ ;  /* 0x0000000208067824 */ /* 0x000fe200078e00ff */
[C---:B------:R-:W-:Y:S01]  /*e320*/  LOP3.LUT R4, R10.reuse, 0x50, RZ, 0x3c, !PT ;  /* 0x000000500a047812 */ /* 0x040fe200078e3cff */
[----:B------:R-:W-:Y:S01]  /*e330*/  IMAD R4, R5, 0x90, RZ ;  /* 0x0000009005047824 */ /* 0x000fe200078e02ff */
[----:B------:R-:W-:-:S02]  /*e340*/  LOP3.LUT R7, R10, 0x40, RZ, 0x3c, !PT ;  /* 0x000000400a077812 */ /* 0x000fc400078e3cff */
[----:B----4-:R-:W-:Y:S02]  /*e350*/  LOP3.LUT R7, R9, 0x10, RZ, 0xc0, !PT ;  /* 0x0000001009077812 */ /* 0x010fe400078ec0ff */
[----:B------:R-:W-:Y:S02]  /*e360*/  LOP3.LUT R4, R4, 0x10, R6, 0x78, !PT ;  /* 0x0000001004047812 */ /* 0x000fe400078e7806 */
[----:B------:R-:W-:-:S04]  /*e370*/  SHF.L.U32 R7, R7, 0x6, RZ ;  /* 0x0000000607077819 */ /* 0x000fc800000006ff */
[----:B------:R-:W-:Y:S02]  /*e380*/  LOP3.LUT R4, R4, R7, RZ, 0xfc, !PT ;  /* 0x0000000704047212 */ /* 0x000fe400078efcff */
[----:B------:R-:W-:Y:S01]  /*e390*/  SHF.L.U32 R7, R8, 0x3, RZ ;  /* 0x0000000308077819 */ /* 0x000fe200000006ff */
[----:B------:R-:W-:-:S03]  /*e3a0*/  IMAD.SHL.U32 R9, R9, 0x40, RZ ;  /* 0x0000004009097824 */ /* 0x000fc600078e00ff */
[----:B------:R-:W-:-:S04]  /*e3b0*/  LOP3.LUT R7, R7, 0x30, RZ, 0xc0, !PT ;  /* 0x0000003007077812 */ /* 0x000fc800078ec0ff */
[----:B------:R-:W-:Y:S02]  /*e3c0*/  LOP3.LUT R7, R7, 0x3c0, R9, 0xf8, !PT ;  /* 0x000003c007077812 */ /* 0x000fe400078ef809 */
[----:B------:R-:W-:Y:S02]  /*e3d0*/  LOP3.LUT R9, R10, 0x60, RZ, 0x3c, !PT ;  /* 0x000000600a097812 */ /* 0x000fe400078e3cff */
[----:B------:R-:W-:-:S04]  /*e3e0*/  LOP3.LUT R9, R8, 0x60, RZ, 0xc0, !PT ;  /* 0x0000006008097812 */ /* 0x000fc800078ec0ff */
[----:B------:R-:W-:-:S05]  /*e3f0*/  LEA R9, R9, R5, 0x4 ;  /* 0x0000000509097211 */ /* 0x000fca00078e20ff */
[----:B------:R-:W-:-:S05]  /*e400*/  IMAD.SHL.U32 R9, R9, 0x10, RZ ;  /* 0x0000001009097824 */ /* 0x000fca00078e00ff */
[----:B------:R-:W-:Y:S02]  /*e410*/  LOP3.LUT R9, R9, 0x30, R6, 0x78, !PT ;  /* 0x0000003009097812 */ /* 0x000fe400078e7806 */
[----:B------:R-:W-:-:S03]  /*e420*/  LOP3.LUT R8, R7, 0x10, R8, 0x78, !PT ;  /* 0x0000001007087812 */ /* 0x000fc600078e7808 */
[----:B------:R-:W-:Y:S01]  /*e430*/  IMAD R9, R5, 0x400, R9 ;  /* 0x0000040005097824 */ /* 0x000fe200078e0209 */
[----:B------:R-:W-:-:S04]  /*e440*/  LOP3.LUT R8, R8, 0x20, RZ, 0x3c, !PT ;  /* 0x0000002008087812 */ /* 0x000fc800078e3cff */
[----:B------:R-:W-:-:S05]  /*e450*/  LOP3.LUT R9, R9, 0x40, RZ, 0x3c, !PT ;  /* 0x0000004009097812 */ /* 0x000fca00078e3cff */
[----:B------:R-:W-:Y:S04]  /*e460*/  STL [R1+0xca8], R9 ;  /* 0x000ca80901007387 */ /* 0x000fe80000100800 */
[----:B------:R2:W-:Y:S01]  /*e470*/  STL [R1+0xcac], R8 ;  /* 0x000cac0801007387 */ /* 0x0005e20000100800 */
[C---:B------:R-:W-:Y:S02]  /*e480*/  LOP3.LUT R7, R4.reuse, 0x20, RZ, 0x3c, !PT ;  /* 0x0000002004077812 */ /* 0x040fe400078e3cff */
[C---:B------:R-:W-:Y:S02]  /*e490*/  LOP3.LUT R5, R4.reuse, 0x40, RZ, 0x3c, !PT ;  /* 0x0000004004057812 */ /* 0x040fe400078e3cff */
[----:B------:R-:W-:Y:S02]  /*e4a0*/  LOP3.LUT R4, R4, 0x60, RZ, 0x3c, !PT ;  /* 0x0000006004047812 */ /* 0x000fe400078e3cff */
[C---:B------:R-:W-:Y:S01]  /*e4b0*/  SHF.L.U32 R4, R0.reuse, 0x1, RZ ;  /* 0x0000000100047819 */ /* 0x040fe200000006ff */
[C---:B------:R-:W-:Y:S01]  /*e4c0*/  IMAD R5, R0.reuse, 0x3, RZ ;  /* 0x0000000300057824 */ /* 0x040fe200078e02ff */
[C---:B------:R-:W-:Y:S01]  /*e4d0*/  SHF.L.U32 R6, R0.reuse, 0x2, RZ ;  /* 0x0000000200067819 */ /* 0x040fe200000006ff */
[----:B------:R-:W-:-:S02]  /*e4e0*/  IMAD R7, R0, 0x5, RZ ;  /* 0x0000000500077824 */ /* 0x000fc400078e02ff */
[----:B--2---:R-:W-:-:S05]  /*e4f0*/  IMAD.WIDE R8, R0, 0x2, R2 ;  /* 0x0000000200087825 */ /* 0x004fca00078e0202 */
[----:B------:R3:W-:Y:S02]  /*e500*/  STL.64 [R1+0x1088], R8 ;  /* 0x0010880801007387 */ /* 0x0007e40000100a00 */
[----:B---3--:R-:W-:-:S05]  /*e510*/  IMAD.WIDE R8, R0, 0x2, R28 ;  /* 0x0000000200087825 */ /* 0x008fca00078e021c */
[----:B------:R0:W-:Y:S02]  /*e520*/  STL.64 [R1+0x1080], R8 ;  /* 0x0010800801007387 */ /* 0x0001e40000100a00 */
[----:B0-----:R-:W-:-:S05]  /*e530*/  IMAD.WIDE R8, R4, 0x2, R2 ;  /* 0x0000000204087825 */ /* 0x001fca00078e0202 */
        /* <DEDUP_REMOVED lines=10> */
[----:B------:R0:W-:Y:S01]  /*e5e0*/  STL.64 [R1+0x1030], R8 ;  /* 0x0010300801007387 */ /* 0x0001e20000100a00 */
[----:B------:R-:W-:-:S04]  /*e5f0*/  IMAD.WIDE R28, R7, 0x2, R28 ;  /* 0x00000002071c7825 */ /* 0x000fc800078e021c */
[----:B0-----:R-:W-:-:S05]  /*e600*/  IMAD.WIDE R8, R7, 0x2, R2 ;  /* 0x0000000207087825 */ /* 0x001fca00078e0202 */
[----:B------:R0:W-:Y:S04]  /*e610*/  STL.64 [R1+0x1020], R8 ;  /* 0x0010200801007387 */ /* 0x0001e80000100a00 */
[----:B0-----:R-:W2:Y:S04]  /*e620*/  LDL.LU.64 R8, [R1+0x10c0] ;  /* 0x0010c00001087983 */ /* 0x001ea80000300a00 */
[----:B------:R0:W-:Y:S04]  /*e630*/  STL.64 [R1+0x10b8], R6 ;  /* 0x0010b80601007387 */ /* 0x0001e80000100a00 */
[----:B0-----:R-:W3:Y:S04]  /*e640*/  LDL.64 R6, [R1+0x4f8] ;  /* 0x0004f80001067983 */ /* 0x001ee80000100a00 */
[----:B------:R2:W-:Y:S02]  /*e650*/  STL.64 [R1+0x1018], R28 ;  /* 0x0010181c01007387 */ /* 0x0005e40000100a00 */
[----:B--2---:R-:W-:-:S05]  /*e660*/  IMAD.WIDE R28, R8, 0x2, R2 ;  /* 0x00000002081c7825 */ /* 0x004fca00078e0202 */
[----:B------:R3:W-:Y:S02]  /*e670*/  STL.64 [R1+0x1008], R28 ;  /* 0x0010081c01007387 */ /* 0x0007e40000100a00 */
[----:B---3--:R-:W-:-:S05]  /*e680*/  IMAD.WIDE R28, R8, 0x2, R6 ;  /* 0x00000002081c7825 */ /* 0x008fca00078e0206 */
[----:B------:R0:W-:Y:S04]  /*e690*/  STL.64 [R1+0x1000], R28 ;  /* 0x0010001c01007387 */ /* 0x0001e80000100a00 */
[----:B------:R1:W-:Y:S01]  /*e6a0*/  STL.64 [R1+0x10b0], R8 ;  /* 0x0010b00801007387 */ /* 0x0003e20000100a00 */
[----:B0-----:R-:W-:-:S04]  /*e6b0*/  IMAD.WIDE R28, R9, 0x2, R2 ;  /* 0x00000002091c7825 */ /* 0x001fc800078e0202 */
[----:B------:R-:W-:Y:S01]  /*e6c0*/  IMAD.WIDE R2, R9, 0x2, R6 ;  /* 0x0000000209027825 */ /* 0x000fe200078e0206 */
[----:B------:R-:W-:Y:S04]  /*e6d0*/  STL.64 [R1+0xff0], R28 ;  /* 0x000ff01c01007387 */ /* 0x000fe80000100a00 */
[----:B-1----:R-:W2:Y:S01]  /*e6e0*/  LDL.64 R8, [R1+0x500] ;  /* 0x0005000001087983 */ /* 0x002ea20000100a00 */
[----:B------:R-:W-:Y:S01]  /*e6f0*/  LOP3.LUT R10, R10, 0x70, RZ, 0x3c, !PT ;  /* 0x000000700a0a7812 */ /* 0x000fe200078e3cff */
[C---:B------:R-:W-:Y:S02]  /*e700*/  IMAD.SHL.U32 R10, R0.reuse, 0x8, RZ ;  /* 0x00000008000a7824 */ /* 0x040fe400078e00ff */
[----:B------:R0:W-:Y:S01]  /*e710*/  STL.64 [R1+0xfe8], R2 ;  /* 0x000fe80201007387 */ /* 0x0001e20000100a00 */
[----:B------:R-:W-:-:S02]  /*e720*/  IMAD R11, R0, 0x9, RZ ;  /* 0x00000009000b7824 */ /* 0x000fc400078e02ff */
[----:B------:R-:W-:Y:S02]  /*e730*/  IMAD R12, R0, 0xa, RZ ;  /* 0x0000000a000c7824 */ /* 0x000fe400078e02ff */
[----:B0-----:R-:W-:-:S04]  /*e740*/  IMAD.WIDE R2, R10, 0x2, R6 ;  /* 0x000000020a027825 */ /* 0x001fc800078e0206 */
[C---:B------:R-:W-:Y:S02]  /*e750*/  IMAD R13, R0.reuse, 0xb, RZ ;  /* 0x0000000b000d7824 */ /* 0x040fe400078e02ff */
[C---:B------:R-:W-:Y:S02]  /*e760*/  IMAD R14, R0.reuse, 0xc, RZ ;  /* 0x0000000c000e7824 */ /* 0x040fe400078e02ff */
[C---:B------:R-:W-:Y:S02]  /*e770*/  IMAD R15, R0.reuse, 0xd, RZ ;  /* 0x0000000d000f7824 */ /* 0x040fe400078e02ff */
[C---:B------:R-:W-:Y:S02]  /*e780*/  IMAD R16, R0.reuse, 0xe, RZ ;  /* 0x0000000e00107824 */ /* 0x040fe400078e02ff */
[C---:B------:R-:W-:Y:S01]  /*e790*/  IMAD R17, R0.reuse, 0xf, RZ ;  /* 0x0000000f00117824 */ /* 0x040fe200078e02ff */
[C---:B------:R-:W-:Y:S01]  /*e7a0*/  SHF.L.U32 R18, R0.reuse, 0x4, RZ ;  /* 0x0000000400127819 */ /* 0x040fe200000006ff */
[----:B------:R-:W-:-:S02]  /*e7b0*/  IMAD R19, R0, 0x11, RZ ;  /* 0x0000001100137824 */ /* 0x000fc400078e02ff */
[C---:B------:R-:W-:Y:S01]  /*e7c0*/  IMAD R20, R0.reuse, 0x12, RZ ;  /* 0x0000001200147824 */ /* 0x040fe200078e02ff */
[----:B------:R-:W-:Y:S01]  /*e7d0*/  LOP3.LUT P0, RZ, R21, 0x3, RZ, 0xc0, !PT ;  /* 0x0000000315ff7812 */ /* 0x000fe2000780c0ff */
[C---:B------:R-:W-:Y:S02]  /*e7e0*/  IMAD R21, R0.reuse, 0x13, RZ ;  /* 0x0000001300157824 */ /* 0x040fe400078e02ff */
[C---:B------:R-:W-:Y:S02]  /*e7f0*/  IMAD R22, R0.reuse, 0x14, RZ ;  /* 0x0000001400167824 */ /* 0x040fe400078e02ff */
[C---:B------:R-:W-:Y:S02]  /*e800*/  IMAD R23, R0.reuse, 0x15, RZ ;  /* 0x0000001500177824 */ /* 0x040fe400078e02ff */
[----:B------:R-:W-:Y:S02]  /*e810*/  IMAD R24, R0, 0x16, RZ ;  /* 0x0000001600187824 */ /* 0x000fe400078e02ff */
[----:B--2---:R-:W-:-:S05]  /*e820*/  IMAD.WIDE R28, R10, 0x2, R8 ;  /* 0x000000020a1c7825 */ /* 0x004fca00078e0208 */
[----:B------:R0:W-:Y:S04]  /*e830*/  STL.64 [R1+0xfd8], R28 ;  /* 0x000fd81c01007387 */ /* 0x0001e80000100a00 */
[----:B------:R1:W-:Y:S01]  /*e840*/  STL.64 [R1+0xfd0], R2 ;  /* 0x000fd00201007387 */ /* 0x0003e20000100a00 */
[----:B0-----:R-:W-:-:S04]  /*e850*/  IMAD.WIDE R28, R11, 0x2, R8 ;  /* 0x000000020b1c7825 */ /* 0x001fc800078e0208 */
[----:B-1----:R-:W-:Y:S01]  /*e860*/  IMAD.WIDE R2, R11, 0x2, R6 ;  /* 0x000000020b027825 */ /* 0x002fe200078e0206 */
[----:B------:R0:W-:Y:S04]  /*e870*/  STL.64 [R1+0xfc0], R28 ;  /* 0x000fc01c01007387 */ /* 0x0001e80000100a00 */
[----:B------:R1:W-:Y:S01]  /*e880*/  STL.64 [R1+0xfb8], R2 ;  /* 0x000fb80201007387 */ /* 0x0003e20000100a00 */
[----:B0-----:R-:W-:-:S04]  /*e890*/  IMAD.WIDE R28, R12, 0x2, R8 ;  /* 0x000000020c1c7825 */ /* 0x001fc800078e0208 */
[----:B-1----:R-:W-:Y:S01]  /*e8a0*/  IMAD.WIDE R2, R12, 0x2, R6 ;  /* 0x000000020c027825 */ /* 0x002fe200078e0206 */
[----:B------:R0:W-:Y:S04]  /*e8b0*/  STL.64 [R1+0xfa8], R28 ;  /* 0x000fa81c01007387 */ /* 0x0001e80000100a00 */
[----:B0-----:R-:W2:Y:S04]  /*e8c0*/  LDL.64 R28, [R1+0x4f0] ;  /* 0x0004f000011c7983 */ /* 0x001ea80000100a00 */
        /* <DEDUP_REMOVED lines=46> */
[----:B------:R0:W-:Y:S04]  /*ebb0*/  STL.64 [R1+0xe88], R2 ;  /* 0x000e880201007387 */ /* 0x0001e80000100a00 */
[----:B0-----:R-:W3:Y:S01]  /*ebc0*/  LDL.64 R2, [R1+0x4e8] ;  /* 0x0004e80001027983 */ /* 0x001ee20000100a00 */
[C---:B------:R-:W-:Y:S02]  /*ebd0*/  IMAD R25, R0.reuse, 0x17, RZ ;  /* 0x0000001700197824 */ /* 0x040fe400078e02ff */
[C---:B------:R-:W-:Y:S02]  /*ebe0*/  IMAD R26, R0.reuse, 0x18, RZ ;  /* 0x00000018001a7824 */ /* 0x040fe400078e02ff */
[----:B------:R-:W-:Y:S01]  /*ebf0*/  IMAD R27, R0, 0x19, RZ ;  /* 0x00000019001b7824 */ /* 0x000fe200078e02ff */
[----:B---3--:R0:W-:Y:S02]  /*ec00*/  STL.64 [R1+0x10a8], R2 ;  /* 0x0010a80201007387 */ /* 0x0081e40000100a00 */
        /* <DEDUP_REMOVED lines=8> */
[----:B0-----:R-:W-:Y:S02]  /*ec90*/  IMAD.WIDE R2, R26, 0x2, R6 ;  /* 0x000000021a027825 */ /* 0x001fe400078e0206 */
[----:B------:R-:W3:Y:S04]  /*eca0*/  LDL.LU.64 R6, [R1+0x10b8] ;  /* 0x0010b80001067983 */ /* 0x000ee80000300a00 */
[----:B------:R0:W-:Y:S02]  /*ecb0*/  STL.64 [R1+0xe50], R2 ;  /* 0x000e500201007387 */ /* 0x0001e40000100a00 */
[----:B0-----:R-:W-:-:S02]  /*ecc0*/  IMAD.WIDE R2, R27, 0x2, R8 ;  /* 0x000000021b027825 */ /* 0x001fc400078e0208 */
[----:B------:R-:W4:Y:S04]  /*ecd0*/  LDL.LU.64 R8, [R1+0x10b0] ;  /* 0x0010b00001087983 */ /* 0x000f280000300a00 */
[----:B------:R2:W-:Y:S02]  /*ece0*/  STL.64 [R1+0xe40], R2 ;  /* 0x000e400201007387 */ /* 0x0005e40000100a00 */
[----:B--2---:R-:W-:-:S05]  /*ecf0*/  IMAD.WIDE R2, R0, 0x2, R28 ;  /* 0x0000000200027825 */ /* 0x004fca00078e021c */
[----:B------:R0:W-:Y:S02]  /*ed00*/  STL.64 [R1+0x1078], R2 ;  /* 0x0010780201007387 */ /* 0x0001e40000100a00 */
[----:B0-----:R-:W-:-:S05]  /*ed10*/  IMAD.WIDE R2, R4, 0x2, R28 ;  /* 0x0000000204027825 */ /* 0x001fca00078e021c */
[----:B------:R0:W-:Y:S02]  /*ed20*/  STL.64 [R1+0x1058], R2 ;  /* 0x0010580201007387 */ /* 0x0001e40000100a00 */
[----:B0-----:R-:W-:-:S05]  /*ed30*/  IMAD.WIDE R2, R5, 0x2, R28 ;  /* 0x0000000205027825 */ /* 0x001fca00078e021c */
[----:B------:R3:W-:Y:S02]  /*ed40*/  STL.64 [R1+0x1040], R2 ;  /* 0x0010400201007387 */ /* 0x0007e40000100a00 */
[----:B---3--:R-:W-:-:S05]  /*ed50*/  IMAD.WIDE R2, R6, 0x2, R28 ;  /* 0x0000000206027825 */ /* 0x008fca00078e021c */
[----:B------:R0:W-:Y:S02]  /*ed60*/  STL.64 [R1+0x1028], R2 ;  /* 0x0010280201007387 */ /* 0x0001e40000100a00 */
[----:B0-----:R-:W-:-:S05]  /*ed70*/  IMAD.WIDE R2, R7, 0x2, R28 ;  /* 0x0000000207027825 */ /* 0x001fca00078e021c */
[----:B------:R4:W-:Y:S02]  /*ed80*/  STL.64 [R1+0x1010], R2 ;  /* 0x0010100201007387 */ /* 0x0009e40000100a00 */
[----:B----4-:R-:W-:-:S05]  /*ed90*/  IMAD.WIDE R2, R8, 0x2, R28 ;  /* 0x0000000208027825 */ /* 0x010fca00078e021c */
        /* <DEDUP_REMOVED lines=35> */
[----:B0-----:R-:W2:Y:S01]  /*efd0*/  LDL.LU.64 R2, [R1+0x10a8] ;  /* 0x0010a80001027983 */ /* 0x001ea20000300a00 */
[----:B------:R-:W-:-:S05]  /*efe0*/  IMAD.WIDE R28, R26, 0x2, R28 ;  /* 0x000000021a1c7825 */ /* 0x000fca00078e021c */
[----:B------:R2:W-:Y:S02]  /*eff0*/  STL.64 [R1+0xe48], R28 ;  /* 0x000e481c01007387 */ /* 0x0005e40000100a00 */
[----:B--2---:R-:W-:-:S05]  /*f000*/  IMAD.WIDE R28, R0, 0x2, R2 ;  /* 0x00000002001c7825 */ /* 0x004fca00078e0202 */
[----:B------:R0:W-:Y:S02]  /*f010*/  STL.64 [R1+0x1070], R28 ;  /* 0x0010701c01007387 */ /* 0x0001e40000100a00 */
[----:B0-----:R-:W-:-:S05]  /*f020*/  IMAD.WIDE R28, R4, 0x2, R2 ;  /* 0x00000002041c7825 */ /* 0x001fca00078e0202 */
[----:B------:R0:W-:Y:S02]  /*f030*/  STL.64 [R1+0xe38], R28 ;  /* 0x000e381c01007387 */ /* 0x0001e40000100a00 */
[--C-:B0-----:R-:W-:Y:S02]  /*f040*/  IMAD.WIDE R28, R5, 0x2, R2.reuse ;  /* 0x00000002051c7825 */ /* 0x101fe400078e0202 */
[----:B------:R-:W2:Y:S04]  /*f050*/  LDL.64 R4, [R1+0x4f0] ;  /* 0x0004f00001047983 */ /* 0x000ea80000100a00 */
[----:B------:R0:W-:Y:S02]  /*f060*/  STL.64 [R1+0xe30], R28 ;  /* 0x000e301c01007387 */ /* 0x0001e40000100a00 */
[----:B0-----:R-:W-:-:S05]  /*f070*/  IMAD.WIDE R28, R6, 0x2, R2 ;  /* 0x00000002061c7825 */ /* 0x001fca00078e0202 */
[----:B------:R0:W-:Y:S02]  /*f080*/  STL.64 [R1+0xe28], R28 ;  /* 0x000e281c01007387 */ /* 0x0001e40000100a00 */
[--C-:B0-----:R-:W-:Y:S02]  /*f090*/  IMAD.WIDE R28, R7, 0x2, R2.reuse ;  /* 0x00000002071c7825 */ /* 0x101fe400078e0202 */
[----:B------:R-:W3:Y:S04]  /*f0a0*/  LDL.64 R6, [R1+0x4f8] ;  /* 0x0004f80001067983 */ /* 0x000ee80000100a00 */
[----:B------:R0:W-:Y:S02]  /*f0b0*/  STL.64 [R1+0xe20], R28 ;  /* 0x000e201c01007387 */ /* 0x0001e40000100a00 */
[----:B0-----:R-:W-:-:S05]  /*f0c0*/  IMAD.WIDE R28, R8, 0x2, R2 ;  /* 0x00000002081c7825 */ /* 0x001fca00078e0202 */
[----:B------:R0:W-:Y:S02]  /*f0d0*/  STL.64 [R1+0xe18], R28 ;  /* 0x000e181c01007387 */ /* 0x0001e40000100a00 */
[--C-:B0-----:R-:W-:Y:S02]  /*f0e0*/  IMAD.WIDE R28, R9, 0x2, R2.reuse ;  /* 0x00000002091c7825 */ /* 0x101fe400078e0202 */
[----:B------:R-:W4:Y:S04]  /*f0f0*/  LDL.64 R8, [R1+0x500] ;  /* 0x0005000001087983 */ /* 0x000f280000100a00 */
[----:B------:R0:W-:Y:S02]  /*f100*/  STL.64 [R1+0xe10], R28 ;  /* 0x000e101c01007387 */ /* 0x0001e40000100a00 */
[----:B0-----:R-:W-:-:S05]  /*f110*/  IMAD.WIDE R28, R10, 0x2, R2 ;  /* 0x000000020a1c7825 */ /* 0x001fca00078e0202 */
[----:B------:R0:W-:Y:S04]  /*f120*/  STL.64 [R1+0xe08], R28 ;  /* 0x000e081c01007387 */ /* 0x0001e80000100a00 */
[----:B0-----:R-:W4:Y:S01]  /*f130*/  LDL.LU.64 R28, [R1+0x10a0] ;  /* 0x0010a000011c7983 */ /* 0x001f220000300a00 */
[----:B------:R-:W-:-:S05]  /*f140*/  IMAD.WIDE R10, R11, 0x2, R2 ;  /* 0x000000020b0a7825 */ /* 0x000fca00078e0202 */
[----:B------:R0:W-:Y:S02]  /*f150*/  STL.64 [R1+0xe00], R10 ;  /* 0x000e000a01007387 */ /* 0x0001e40000100a00 */
[----:B0-----:R-:W-:-:S04]  /*f160*/  IMAD.WIDE R10, R12, 0x2, R2 ;  /* 0x000000020c0a7825 */ /* 0x001fc800078e0202 */
[--C-:B------:R-:W-:Y:S01]  /*f170*/  IMAD.WIDE R12, R13, 0x2, R2.reuse ;  /* 0x000000020d0c7825 */ /* 0x100fe200078e0202 */
[----:B------:R0:W-:Y:S04]  /*f180*/  STL.64 [R1+0xdf8], R10 ;  /* 0x000df80a01007387 */ /* 0x0001e80000100a00 */
[----:B------:R1:W-:Y:S01]  /*f190*/  STL.64 [R1+0xdf0], R12 ;  /* 0x000df00c01007387 */ /* 0x0003e20000100a00 */
[----:B0-----:R-:W-:-:S04]  /*f1a0*/  IMAD.WIDE R10, R14, 0x2, R2 ;  /* 0x000000020e0a7825 */ /* 0x001fc800078e0202 */
[--C-:B------:R-:W-:Y:S01]  /*f1b0*/  IMAD.WIDE R14, R15, 0x2, R2.reuse ;  /* 0x000000020f0e7825 */ /* 0x100fe200078e0202 */
[----:B------:R0:W-:Y:S03]  /*f1c0*/  STL.64 [R1+0xde8], R10 ;  /* 0x000de80a01007387 */ /* 0x0001e60000100a00 */
[--C-:B-1----:R-:W-:Y:S01]  /*f1d0*/  IMAD.WIDE R12, R16, 0x2, R2.reuse ;  /* 0x00000002100c7825 */ /* 0x102fe200078e0202 */
[----:B------:R1:W-:Y:S04]  /*f1e0*/  STL.64 [R1+0xde0], R14 ;  /* 0x000de00e01007387 */ /* 0x0003e80000100a00 */
[----:B------:R1:W-:Y:S01]  /*f1f0*/  STL.64 [R1+0xdd8], R12 ;  /* 0x000dd80c01007387 */ /* 0x0003e20000100a00 */
[----:B0-----:R-:W-:-:S04]  /*f200*/  IMAD.WIDE R10, R17, 0x2, R2 ;  /* 0x00000002110a7825 */ /* 0x001fc800078e0202 */
[--C-:B-1----:R-:W-:Y:S01]  /*f210*/  IMAD.WIDE R14, R18, 0x2, R2.reuse ;  /* 0x00000002120e7825 */ /* 0x102fe200078e0202 */
[----:B------:R0:W-:Y:S03]  /*f220*/  STL.64 [R1+0xdd0], R10 ;  /* 0x000dd00a01007387 */ /* 0x0001e60000100a00 */
[--C-:B------:R-:W-:Y:S01]  /*f230*/  IMAD.WIDE R12, R19, 0x2, R2.reuse ;  /* 0x00000002130c7825 */ /* 0x100fe200078e0202 */
        /* <DEDUP_REMOVED lines=12> */
[----:B------:R-:W-:Y:S04]  /*f300*/  STL.64 [R1+0xd98], R14 ;  /* 0x000d980e01007387 */ /* 0x000fe80000100a00 */
[----:B------:R-:W-:Y:S01]  /*f310*/  STL.64 [R1+0xd90], R12 ;  /* 0x000d900c01007387 */ /* 0x000fe20000100a00 */
[----:B0-----:R-:W-:-:S05]  /*f320*/  IMAD.WIDE R10, R26, 0x2, R2 ;  /* 0x000000021a0a7825 */ /* 0x001fca00078e0202 */
[----:B------:R0:W-:Y:S02]  /*f330*/  STL.64 [R1+0xd88], R10 ;  /* 0x000d880a01007387 */ /* 0x0001e40000100a00 */
[----:B0-----:R-:W-:-:S04]  /*f340*/  IMAD.WIDE R10, R27, 0x2, R2 ;  /* 0x000000021b0a7825 */ /* 0x001fc800078e0202 */
[----:B------:R-:W-:Y:S02]  /*f350*/  IMAD R0, R0, 0x1d, RZ ;  /* 0x0000001d00007824 */ /* 0x000fe400078e02ff */
[----:B--2---:R-:W-:-:S04]  /*f360*/  IMAD.WIDE R12, R27, 0x2, R4 ;  /* 0x000000021b0c7825 */ /* 0x004fc800078e0204 */
[----:B---3--:R-:W-:-:S05]  /*f370*/  IMAD.WIDE R14, R27, 0x2, R6 ;  /* 0x000000021b0e7825 */ /* 0x008fca00078e0206 */
[----:B------:R4:W-:Y:S04]  /*f380*/  STL.64 [R1+0xd80], R14 ;  /* 0x000d800e01007387 */ /* 0x0009e80000100a00 */
[----:B------:R0:W-:Y:S04]  /*f390*/  STL.64 [R1+0xd78], R12 ;  /* 0x000d780c01007387 */ /* 0x0001e80000100a00 */
[----:B------:R1:W-:Y:S01]  /*f3a0*/  STL.64 [R1+0xd70], R10 ;  /* 0x000d700a01007387 */ /* 0x0003e20000100a00 */
[----:B----4-:R-:W-:-:S04]  /*f3b0*/  IMAD.WIDE R14, R28, 0x2, R8 ;  /* 0x000000021c0e7825 */ /* 0x010fc800078e0208 */
[C---:B0-----:R-:W-:Y:S01]  /*f3c0*/  IMAD.WIDE R12, R28.reuse, 0x2, R6 ;  /* 0x000000021c0c7825 */ /* 0x041fe200078e0206 */
[----:B------:R0:W-:Y:S03]  /*f3d0*/  STL.64 [R1+0xd68], R14 ;  /* 0x000d680e01007387 */ /* 0x0001e60000100a00 */
[C---:B-1----:R-:W-:Y:S01]  /*f3e0*/  IMAD.WIDE R10, R28.reuse, 0x2, R4 ;  /* 0x000000021c0a7825 */ /* 0x042fe200078e0204 */
[----:B------:R1:W-:Y:S04]  /*f3f0*/  STL.64 [R1+0xd60], R12 ;  /* 0x000d600c01007387 */ /* 0x0003e80000100a00 */
[----:B------:R2:W-:Y:S01]  /*f400*/  STL.64 [R1+0xd58], R10 ;  /* 0x000d580a01007387 */ /* 0x0005e20000100a00 */
[----:B0-----:R-:W-:-:S04]  /*f410*/  IMAD.WIDE R14, R28, 0x2, R2 ;  /* 0x000000021c0e7825 */ /* 0x001fc800078e0202 */
[C---:B-1----:R-:W-:Y:S01]  /*f420*/  IMAD.WIDE R12, R29.reuse, 0x2, R8 ;  /* 0x000000021d0c7825 */ /* 0x042fe200078e0208 */
[----:B------:R-:W-:Y:S03]  /*f430*/  STL.64 [R1+0xd50], R14 ;  /* 0x000d500e01007387 */ /* 0x000fe60000100a00 */
[----:B--2---:R-:W-:Y:S01]  /*f440*/  IMAD.MOV.U32 R10, RZ, RZ, c[0x0][0x1a4] ;  /* 0x00006900ff0a7624 */ /* 0x004fe200078e00ff */
[----:B------:R0:W-:Y:S01]  /*f450*/  STL.64 [R1+0xd48], R12 ;  /* 0x000d480c01007387 */ /* 0x0001e20000100a00 */
[----:B------:R-:W-:-:S04]  /*f460*/  IMAD.WIDE R16, R29, 0x2, R4 ;  /* 0x000000021d107825 */ /* 0x000fc800078e0204 */
[----:B------:R-:W-:Y:S02]  /*f470*/  IMAD R10, R10, 0x1c, RZ ;  /* 0x0000001c0a0a7824 */ /* 0x000fe400078e02ff */
[----:B0-----:R-:W-:-:S04]  /*f480*/  IMAD.WIDE R12, R29, 0x2, R6 ;  /* 0x000000021d0c7825 */ /* 0x001fc800078e0206 */
[----:B------:R-:W-:Y:S01]  /*f490*/  IMAD.WIDE R14, R29, 0x2, R2 ;  /* 0x000000021d0e7825 */ /* 0x000fe200078e0202 */
[----:B------:R0:W-:Y:S04]  /*f4a0*/  STL.64 [R1+0xd40], R12 ;  /* 0x000d400c01007387 */ /* 0x0001e80000100a00 */
[----:B------:R1:W-:Y:S04]  /*f4b0*/  STL.64 [R1+0xd38], R16 ;  /* 0x000d381001007387 */ /* 0x0003e80000100a00 */
[----:B------:R2:W-:Y:S01]  /*f4c0*/  STL.64 [R1+0xd30], R14 ;  /* 0x000d300e01007387 */ /* 0x0005e20000100a00 */
[----:B0-----:R-:W-:-:S05]  /*f4d0*/  IMAD.WIDE R12, R10, 0x2, R8 ;  /* 0x000000020a0c7825 */ /* 0x001fca00078e0208 */
[----:B------:R0:W-:Y:S01]  /*f4e0*/  STL.64 [R1+0xd28], R12 ;  /* 0x000d280c01007387 */ /* 0x0001e20000100a00 */
[----:B-1----:R-:W-:-:S04]  /*f4f0*/  IMAD.WIDE R16, R10, 0x2, R4 ;  /* 0x000000020a107825 */ /* 0x002fc800078e0204 */
[----:B--2---:R-:W-:-:S04]  /*f500*/  IMAD.WIDE R14, R10, 0x2, R2 ;  /* 0x000000020a0e7825 */ /* 0x004fc800078e0202 */
[----:B0-----:R-:W-:Y:S01]  /*f510*/  IMAD.WIDE R12, R10, 0x2, R6 ;  /* 0x000000020a0c7825 */ /* 0x001fe200078e0206 */
[----:B------:R-:W-:-:S04]  /*f520*/  MOV R10, c[0x0][0x1a4] ;  /* 0x00006900000a7a02 */ /* 0x000fc80000000f00 */
[----:B------:R0:W-:Y:S04]  /*f530*/  STL.64 [R1+0xd20], R12 ;  /* 0x000d200c01007387 */ /* 0x0001e80000100a00 */
[----:B------:R1:W-:Y:S04]  /*f540*/  STL.64 [R1+0xd18], R16 ;  /* 0x000d181001007387 */ /* 0x0003e80000100a00 */
[----:B------:R2:W-:Y:S01]  /*f550*/  STL.64 [R1+0xd10], R14 ;  /* 0x000d100e01007387 */ /* 0x0005e20000100a00 */
[----:B0-----:R-:W-:-:S05]  /*f560*/  IMAD.WIDE R12, R0, 0x2, R8 ;  /* 0x00000002000c7825 */ /* 0x001fca00078e0208 */
[----:B------:R0:W-:Y:S01]  /*f570*/  STL.64 [R1+0xd08], R12 ;  /* 0x000d080c01007387 */ /* 0x0001e20000100a00 */
[----:B------:R-:W-:Y:S02]  /*f580*/  IMAD R10, R10, 0x1e, RZ ;  /* 0x0000001e0a0a7824 */ /* 0x000fe400078e02ff */
[----:B-1----:R-:W-:-:S04]  /*f590*/  IMAD.WIDE R16, R0, 0x2, R4 ;  /* 0x0000000200107825 */ /* 0x002fc800078e0204 */
[----:B--2---:R-:W-:-:S04]  /*f5a0*/  IMAD.WIDE R14, R0, 0x2, R2 ;  /* 0x00000002000e7825 */ /* 0x004fc800078e0202 */
[----:B0-----:R-:W-:-:S04]  /*f5b0*/  IMAD.WIDE R12, R0, 0x2, R6 ;  /* 0x00000002000c7825 */ /* 0x001fc800078e0206 */
[----:B------:R-:W-:Y:S01]  /*f5c0*/  IMAD.MOV.U32 R0, RZ, RZ, c[0x0][0x1a4] ;  /* 0x00006900ff007624 */ /* 0x000fe200078e00ff */
[----:B------:R0:W-:Y:S03]  /*f5d0*/  STL.64 [R1+0xd00], R12 ;  /* 0x000d000c01007387 */ /* 0x0001e60000100a00 */
[----:B------:R-:W-:Y:S01]  /*f5e0*/  IMAD R0, R0, 0x1f, RZ ;  /* 0x0000001f00007824 */ /* 0x000fe200078e02ff */
[----:B------:R1:W-:Y:S04]  /*f5f0*/  STL.64 [R1+0xcf8], R16 ;  /* 0x000cf81001007387 */ /* 0x0003e80000100a00 */
[----:B------:R2:W-:Y:S01]  /*f600*/  STL.64 [R1+0xcf0], R14 ;  /* 0x000cf00e01007387 */ /* 0x0005e20000100a00 */
[----:B0-----:R-:W-:-:S04]  /*f610*/  IMAD.WIDE R12, R10, 0x2, R8 ;  /* 0x000000020a0c7825 */ /* 0x001fc800078e0208 */
[C---:B-1----:R-:W-:Y:S01]  /*f620*/  IMAD.WIDE R16, R10.reuse, 0x2, R6 ;  /* 0x000000020a107825 */ /* 0x042fe200078e0206 */
[----:B------:R0:W-:Y:S03]  /*f630*/  STL.64 [R1+0xce8], R12 ;  /* 0x000ce80c01007387 */ /* 0x0001e60000100a00 */
[C---:B--2---:R-:W-:Y:S01]  /*f640*/  IMAD.WIDE R14, R10.reuse, 0x2, R4 ;  /* 0x000000020a0e7825 */ /* 0x044fe200078e0204 */
[----:B------:R1:W-:Y:S04]  /*f650*/  STL.64 [R1+0xce0], R16 ;  /* 0x000ce01001007387 */ /* 0x0003e80000100a00 */
[----:B------:R1:W-:Y:S01]  /*f660*/  STL.64 [R1+0xcd8], R14 ;  /* 0x000cd80e01007387 */ /* 0x0003e20000100a00 */
[----:B0-----:R-:W-:-:S04]  /*f670*/  IMAD.WIDE R12, R10, 0x2, R2 ;  /* 0x000000020a0c7825 */ /* 0x001fc800078e0202 */
[C---:B------:R-:W-:Y:S01]  /*f680*/  IMAD.WIDE R10, R0.reuse, 0x2, R8 ;  /* 0x00000002000a7825 */ /* 0x040fe200078e0208 */
[----:B------:R1:W-:Y:S03]  /*f690*/  STL.64 [R1+0xcd0], R12 ;  /* 0x000cd00c01007387 */ /* 0x0003e60000100a00 */
[C---:B------:R-:W-:Y:S01]  /*f6a0*/  IMAD.WIDE R8, R0.reuse, 0x2, R6 ;  /* 0x0000000200087825 */ /* 0x040fe200078e0206 */
[----:B------:R1:W-:Y:S03]  /*f6b0*/  STL.64 [R1+0xcc8], R10 ;  /* 0x000cc80a01007387 */ /* 0x0003e60000100a00 */
[C---:B------:R-:W-:Y:S01]  /*f6c0*/  IMAD.WIDE R6, R0.reuse, 0x2, R4 ;  /* 0x0000000200067825 */ /* 0x040fe200078e0204 */
[----:B------:R1:W-:Y:S03]  /*f6d0*/  STL.64 [R1+0xcc0], R8 ;  /* 0x000cc00801007387 */ /* 0x0003e60000100a00 */
[----:B------:R-:W-:-:S02]  /*f6e0*/  IMAD.WIDE R4, R0, 0x2, R2 ;  /* 0x0000000200047825 */ /* 0x000fc400078e0202 */
[----:B------:R1:W5:Y:S04]  /*f6f0*/  LDL.LU.64 R2, [R1+0x1098] ;  /* 0x0010980001027983 */ /* 0x0003680000300a00 */
[----:B------:R1:W-:Y:S04]  /*f700*/  STL.64 [R1+0xcb8], R6 ;  /* 0x000cb80601007387 */ /* 0x0003e80000100a00 */
[----:B------:R1:W-:Y:S02]  /*f710*/  STL.64 [R1+0xcb0], R4 ;  /* 0x000cb00401007387 */ /* 0x0003e40000100a00 */
.L_x_1:
[----:B01----:R-:W2:Y:S04]  /*f720*/  LDL.64 R4, [R1+0x4f8] ;  /* 0x0004f80001047983 */ /* 0x003ea80000100a00 */
[----:B------:R-:W3:Y:S04]  /*f730*/  LDL.64 R8, [R1+0x500] ;  /* 0x0005000001087983 */ /* 0x000ee80000100a00 */
[----:B------:R-:W4:Y:S04]  /*f740*/  LDL.64 R6, [R1+0x4f0] ;  /* 0x0004f00001067983 */ /* 0x000f280000100a00 */
[----:B------:R-:W4:Y:S04]  /*f750*/  LDL.64 R16, [R1+0x4e8] ;  /* 0x0004e80001107983 */ /* 0x000f280000100a00 */
[----:B------:R-:W4:Y:S04]  /*f760*/  LDL.64 R10, [R1+0x1088] ;  /* 0x00108800010a7983 */ /* 0x000f280000100a00 */
[----:B------:R-:W4:Y:S04]  /*f770*/  LDL.64 R12, [R1+0x1080] ;  /* 0x00108000010c7983 */ /* 0x000f280000100a00 */
[----:B-----5:R0:W-:Y:S04]  /*f780*/  STL [R1+0x19ac], R2 ;  /* 0x0019ac0201007387 */ /* 0x0201e80000100800 */
[----:B------:R-:W4:Y:S04]  /*f790*/  LDL.64 R18, [R1+0x1078] ;  /* 0x0010780001127983 */ /* 0x000f280000100a00 */
[----:B------:R-:W4:Y:S04]  /*f7a0*/  LDL.64 R24, [R1+0x1070] ;  /* 0x0010700001187983 */ /* 0x000f280000100a00 */
[----:B------:R-:W4:Y:S04]  /*f7b0*/  LDL.64 R20, [R1+0x1058] ;  /* 0x0010580001147983 */ /* 0x000f280000100a00 */
[----:B------:R-:W4:Y:S04]  /*f7c0*/  LDL.64 R14, [R1+0x1068] ;  /* 0x00106800010e7983 */ /* 0x000f280000100a00 */
[----:B------:R-:W4:Y:S01]  /*f7d0*/  LDL.64 R22, [R1+0x1060] ;  /* 0x0010600001167983 */ /* 0x000f220000100a00 */
[----:B--2---:R-:W-:-:S04]  /*f7e0*/  IMAD.WIDE R4, R3, 0x2, R4 ;  /* 0x0000000203047825 */ /* 0x004fc800078e0204 */
[C---:B---3--:R-:W-:Y:S01]  /*f7f0*/  IMAD.WIDE R8, R3.reuse, 0x2, R8 ;  /* 0x0000000203087825 */ /* 0x048fe200078e0208 */
[----:B------:R1:W2:Y:S04]  /*f800*/  LDG.E.U16 R27, [R4.64] ;  /* 0x00000004041b7981 */ /* 0x0002a8000c1e1500 */
[----:B------:R3:W2:Y:S01]  /*f810*/  LDG.E.U16 R26, [R8.64] ;  /* 0x00000004081a7981 */ /* 0x0006a2000c1e1500 */
[----:B----4-:R-:W-:-:S05]  /*f820*/  IMAD.WIDE R6, R3, 0x2, R6 ;  /* 0x0000000203067825 */ /* 0x010fca00078e0206 */
[----:B------:R4:W2:Y:S01]  /*f830*/  LDG.E.U16 R0, [R6.64] ;  /* 0x0000000406007981 */ /* 0x0008a2000c1e1500 */
[----:B---3--:R-:W-:-:S03]  /*f840*/  IMAD.WIDE R8, R3, 0x2, R16 ;  /* 0x0000000203087825 */ /* 0x008fc600078e0210 */
[----:B------:R-:W3:Y:S04]  /*f850*/  LDL.64 R16, [R1+0xe38] ;  /* 0x000e380001107983 */ /* 0x000ee80000100a00 */
[----:B0-----:R0:W3:Y:S01]  /*f860*/  LDG.E.U16 R2, [R8.64] ;  /* 0x0000000408027981 */ /* 0x0010e2000c1e1500 */
[----:B------:R-:W-:-:S04]  /*f870*/  IMAD.WIDE R10, R3, 0x2, R10 ;  /* 0x00000002030a7825 */ /* 0x000fc800078e020a */
[C---:B------:R-:W-:Y:S01]  /*f880*/  IMAD.WIDE R12, R3.reuse, 0x2, R12 ;  /* 0x00000002030c7825 */ /* 0x040fe200078e020c */
[----:B------:R0:W3:Y:S03]  /*f890*/  LDG.E.U16 R28, [R10.64] ;  /* 0x000000040a1c7981 */ /* 0x0000e6000c1e1500 */
[C---:B-1----:R-:W-:Y:S01]  /*f8a0*/  IMAD.WIDE R4, R3.reuse, 0x2, R18 ;  /* 0x0000000203047825 */ /* 0x042fe200078e0212 */
[----:B------:R1:W3:Y:S03]  /*f8b0*/  LDG.E.U16 R29, [R12.64] ;  /* 0x000000040c1d7981 */ /* 0x0002e6000c1e1500 */
[----:B----4-:R-:W-:-:S04]  /*f8c0*/  IMAD.WIDE R6, R3, 0x2, R24 ;  /* 0x0000000203067825 */ /* 0x010fc800078e0218 */
[C---:B-1----:R-:W-:Y:S02]  /*f8d0*/  IMAD.WIDE R12, R3.reuse, 0x2, R20 ;  /* 0x00000002030c7825 */ /* 0x042fe400078e0214 */
[----:B------:R1:W4:Y:S02]  /*f8e0*/  LDG.E.U16 R21, [R4.64] ;  /* 0x0000000404157981 */ /* 0x000324000c1e1500 */
[C---:B0-----:R-:W-:Y:S02]  /*f8f0*/  IMAD.WIDE R8, R3.reuse, 0x2, R14 ;  /* 0x0000000203087825 */ /* 0x041fe400078e020e */
[----:B--2---:R-:W-:Y:S04]  /*f900*/  STL [R1+0x190], R27 ;  /* 0x0001901b01007387 */ /* 0x004fe80000100800 */
[----:B------:R0:W-:Y:S04]  /*f910*/  STL [R1+0x194], R26 ;  /* 0x0001941a01007387 */ /* 0x0001e80000100800 */
[----:B------:R-:W2:Y:S04]  /*f920*/  LDL.64 R24, [R1+0x1040] ;  /* 0x0010400001187983 */ /* 0x000ea80000100a00 */
[----:B------:R-:W2:Y:S04]  /*f930*/  LDL.64 R18, [R1+0x1048] ;  /* 0x0010480001127983 */ /* 0x000ea80000100a00 */
[----:B0-----:R-:W2:Y:S04]  /*f940*/  LDL.64 R26, [R1+0x1050] ;  /* 0x00105000011a7983 */ /* 0x001ea80000100a00 */
[----:B------:R-:W2:Y:S04]  /*f950*/  LDL.64 R14, [R1+0xe30] ;  /* 0x000e3000010e7983 */ /* 0x000ea80000100a00 */
[----:B------:R0:W-:Y:S04]  /*f960*/  STL [R1+0x18c], R0 ;  /* 0x00018c0001007387 */ /* 0x0001e80000100800 */
[----:B0-----:R0:W2:Y:S04]  /*f970*/  LDG.E.U16 R0, [R6.64] ;  /* 0x0000000406007981 */ /* 0x0010a8000c1e1500 */
[----:B---3--:R3:W-:Y:S04]  /*f980*/  STL [R1+0x188], R2 ;  /* 0x0001880201007387 */ /* 0x0087e80000100800 */
[----:B---3--:R3:W2:Y:S01]  /*f990*/  LDG.E.U16 R2, [R8.64] ;  /* 0x0000000408027981 */ /* 0x0086a2000c1e1500 */
[----:B------:R-:W-:-:S03]  /*f9a0*/  IMAD.WIDE R10, R3, 0x2, R22 ;  /* 0x00000002030a7825 */ /* 0x000fc600078e0216 */
[----:B------:R0:W-:Y:S01]  /*f9b0*/  STL [R1+0x184], R28 ;  /* 0x0001841c01007387 */ /* 0x0001e20000100800 */
[----:B-1----:R-:W-:-:S03]  /*f9c0*/  IMAD.WIDE R4, R3, 0x2, R16 ;  /* 0x0000000203047825 */ /* 0x002fc600078e0210 */
[----:B------:R-:W2:Y:S04]  /*f9d0*/  LDL.64 R22, [R1+0x1038] ;  /* 0x0010380001167983 */ /* 0x000ea80000100a00 */
[----:B------:R1:W-:Y:S04]  /*f9e0*/  STL [R1+0x180], R29 ;  /* 0x0001801d01007387 */ /* 0x0003e80000100800 */
[----:B0-----:R2:W2:Y:S04]  /*f9f0*/  LDG.E.U16 R28, [R10.64] ;  /* 0x000000040a1c7981 */ /* 0x0014a8000c1e1500 */
[----:B----4-:R0:W-:Y:S04]  /*fa00*/  STL [R1+0x17c], R21 ;  /* 0x00017c1501007387 */ /* 0x0101e80000100800 */
[----:B-1----:R1:W4:Y:S04]  /*fa10*/  LDG.E.U16 R29, [R12.64] ;  /* 0x000000040c1d7981 */ /* 0x002328000c1e1500 */
[----:B------:R-:W4:Y:S04]  /*fa20*/  LDL.64 R16, [R1+0x1028] ;  /* 0x0010280001107983 */ /* 0x000f280000100a00 */
[----:B0-----:R-:W4:Y:S01]  /*fa30*/  LDL.64 R20, [R1+0x1030] ;  /* 0x0010300001147983 */ /* 0x001f220000100a00 */
[----:B--2---:R-:W-:-:S03]  /*fa40*/  IMAD.WIDE R10, R3, 0x2, R24 ;  /* 0x00000002030a7825 */ /* 0x004fc600078e0218 */
[----:B------:R0:W2:Y:S01]  /*fa50*/  LDG.E.U16 R25, [R4.64] ;  /* 0x0000000404197981 */ /* 0x0000a2000c1e1500 */
[----:B------:R-:W-:-:S03]  /*fa60*/  IMAD.WIDE R6, R3, 0x2, R26 ;  /* 0x0000000203067825 */ /* 0x000fc600078e021a */
[----:B------:R-:W2:Y:S01]  /*fa70*/  LDL.64 R26, [R1+0xe28] ;  /* 0x000e2800011a7983 */ /* 0x000ea20000100a00 */
[----:B---3--:R-:W-:-:S03]  /*fa80*/  IMAD.WIDE R8, R3, 0x2, R18 ;  /* 0x0000000203087825 */ /* 0x008fc600078e0212 */
[----:B------:R-:W3:Y:S04]  /*fa90*/  LDL.64 R18, [R1+0x1020] ;  /* 0x0010200001127983 */ /* 0x000ee80000100a00 */
[----:B------:R0:W-:Y:S04]  /*faa0*/  STL [R1+0x178], R0 ;  /* 0x0001780001007387 */ /* 0x0001e80000100800 */
[----:B0-----:R0:W3:Y:S04]  /*fab0*/  LDG.E.U16 R0, [R6.64] ;  /* 0x0000000406007981 */ /* 0x0010e8000c1e1500 */
[----:B------:R0:W-:Y:S04]  /*fac0*/  STL [R1+0x174], R2 ;  /* 0x0001740201007387 */ /* 0x0001e80000100800 */
[----:B0-----:R0:W3:Y:S01]  /*fad0*/  LDG.E.U16 R2, [R8.64] ;  /* 0x0000000408027981 */ /* 0x0010e2000c1e1500 */
[----:B-1----:R-:W-:-:S04]  /*fae0*/  IMAD.WIDE R12, R3, 0x2, R14 ;  /* 0x00000002030c7825 */ /* 0x002fc800078e020e */
[C---:B------:R-:W-:Y:S01]  /*faf0*/  IMAD.WIDE R4, R3.reuse, 0x2, R22 ;  /* 0x0000000203047825 */ /* 0x040fe200078e0216 */
[----:B------:R1:W-:Y:S04]  /*fb00*/  STL [R1+0x170], R28 ;  /* 0x0001701c01007387 */ /* 0x0003e80000100800 */
[----:B------:R-:W3:Y:S04]  /*fb10*/  LDL.64 R14, [R1+0x1018] ;  /* 0x00101800010e7983 */ /* 0x000ee80000100a00 */
[----:B----4-:R4:W-:Y:S04]  /*fb20*/  STL [R1+0x16c], R29 ;  /* 0x00016c1d01007387 */ /* 0x0109e80000100800 */
[----:B-1----:R1:W3:Y:S01]  /*fb30*/  LDG.E.U16 R28, [R10.64] ;  /* 0x000000040a1c7981 */ /* 0x0022e2000c1e1500 */
[----:B------:R-:W-:-:S03]  /*fb40*/  IMAD.WIDE R6, R3, 0x2, R20 ;  /* 0x0000000203067825 */ /* 0x000fc600078e0214 */
[----:B----4-:R4:W3:Y:S01]  /*fb50*/  LDG.E.U16 R29, [R12.64] ;  /* 0x000000040c1d7981 */ /* 0x0108e2000c1e1500 */
[----:B0-----:R-:W-:-:S03]  /*fb60*/  IMAD.WIDE R8, R3, 0x2, R16 ;  /* 0x0000000203087825 */ /* 0x001fc600078e0210 */
[----:B--2---:R0:W-:Y:S04]  /*fb70*/  STL [R1+0x168], R25 ;  /* 0x0001681901007387 */ /* 0x0041e80000100800 */
[----:B------:R-:W2:Y:S01]  /*fb80*/  LDL.64 R20, [R1+0x1008] ;  /* 0x0010080001147983 */ /* 0x000ea20000100a00 */
[----:B-1----:R-:W-:-:S03]  /*fb90*/  IMAD.WIDE R10, R3, 0x2, R26 ;  /* 0x00000002030a7825 */ /* 0x002fc600078e021a */
[----:B------:R-:W2:Y:S04]  /*fba0*/  LDL.64 R22, [R1+0xe20] ;  /* 0x000e200001167983 */ /* 0x000ea80000100a00 */
[----:B0-----:R-:W2:Y:S04]  /*fbb0*/  LDL.64 R24, [R1+0x1010] ;  /* 0x0010100001187983 */ /* 0x001ea80000100a00 */
[----:B------:R0:W2:Y:S04]  /*fbc0*/  LDG.E.U16 R27, [R4.64] ;  /* 0x00000004041b7981 */ /* 0x0000a8000c1e1500 */
[----:B------:R-:W2:Y:S04]  /*fbd0*/  LDL.64 R16, [R1+0x1000] ;  /* 0x0010000001107983 */ /* 0x000ea80000100a00 */
[----:B---3--:R1:W-:Y:S04]  /*fbe0*/  STL [R1+0x164], R0 ;  /* 0x0001640001007387 */ /* 0x0083e80000100800 */
[----:B-1----:R1:W3:Y:S04]  /*fbf0*/  LDG.E.U16 R0, [R6.64] ;  /* 0x0000000406007981 */ /* 0x0022e8000c1e1500 */
[----:B------:R0:W-:Y:S04]  /*fc00*/  STL [R1+0x160], R2 ;  /* 0x0001600201007387 */ /* 0x0001e80000100800 */
[----:B0-----:R0:W3:Y:S01]  /*fc10*/  LDG.E.U16 R2, [R8.64] ;  /* 0x0000000408027981 */ /* 0x0010e2000c1e1500 */
[----:B----4-:R-:W-:-:S04]  /*fc20*/  IMAD.WIDE R12, R3, 0x2, R18 ;  /* 0x00000002030c7825 */ /* 0x010fc800078e0212 */
[C---:B------:R-:W-:Y:S01]  /*fc30*/  IMAD.WIDE R4, R3.reuse, 0x2, R14 ;  /* 0x0000000203047825 */ /* 0x040fe200078e020e */
[----:B------:R4:W-:Y:S04]  /*fc40*/  STL [R1+0x15c], R28 ;  /* 0x00015c1c01007387 */ /* 0x0009e80000100800 */
[----:B------:R-:W3:Y:S04]  /*fc50*/  LDL.64 R18, [R1+0xff8] ;  /* 0x000ff80001127983 */ /* 0x000ee80000100a00 */
[----:B------:R0:W-:Y:S04]  /*fc60*/  STL [R1+0x158], R29 ;  /* 0x0001581d01007387 */ /* 0x0001e80000100800 */
[----:B----4-:R2:W2:Y:S04]  /*fc70*/  LDG.E.U16 R28, [R10.64] ;  /* 0x000000040a1c7981 */ /* 0x0104a8000c1e1500 */
[----:B0-----:R0:W2:Y:S02]  /*fc80*/  LDG.E.U16 R29, [R12.64] ;  /* 0x000000040c1d7981 */ /* 0x0010a4000c1e1500 */
[----:B--2---:R-:W-:-:S02]  /*fc90*/  IMAD.WIDE R10, R3, 0x2, R20 ;  /* 0x00000002030a7825 */ /* 0x004fc400078e0214 */
[----:B------:R2:W4:Y:S02]  /*fca0*/  LDG.E.U16 R21, [R4.64] ;  /* 0x0000000404157981 */ /* 0x000524000c1e1500 */
[C---:B-1----:R-:W-:Y:S02]  /*fcb0*/  IMAD.WIDE R6, R3.reuse, 0x2, R24 ;  /* 0x0000000203067825 */ /* 0x042fe400078e0218 */
[----:B------:R1:W-:Y:S04]  /*fcc0*/  STL [R1+0x154], R27 ;  /* 0x0001541b01007387 */ /* 0x0003e80000100800 */
[----:B------:R-:W4:Y:S01]  /*fcd0*/  LDL.64 R24, [R1+0xfe8] ;  /* 0x000fe80001187983 */ /* 0x000f220000100a00 */
[----:B------:R-:W-:-:S03]  /*fce0*/  IMAD.WIDE R8, R3, 0x2, R22 ;  /* 0x0000000203087825 */ /* 0x000fc600078e0216 */
[----:B------:R-:W4:Y:S04]  /*fcf0*/  LDL.64 R14, [R1+0xff0] ;  /* 0x000ff000010e7983 */ /* 0x000f280000100a00 */
[----:B-1----:R-:W4:Y:S04]  /*fd00*/  LDL.64 R26, [R1+0xe18] ;  /* 0x000e1800011a7983 */ /* 0x002f280000100a00 */
[----:B------:R-:W4:Y:S04]  /*fd10*/  LDL.64 R22, [R1+0xfe0] ;  /* 0x000fe00001167983 */ /* 0x000f280000100a00 */
[----:B---3--:R1:W-:Y:S04]  /*fd20*/  STL [R1+0x150], R0 ;  /* 0x0001500001007387 */ /* 0x0083e80000100800 */
[----:B-1----:R1:W2:Y:S04]  /*fd30*/  LDG.E.U16 R0, [R6.64] ;  /* 0x0000000406007981 */ /* 0x0022a8000c1e1500 */
[----:B------:R0:W-:Y:S04]  /*fd40*/  STL [R1+0x14c], R2 ;  /* 0x00014c0201007387 */ /* 0x0001e80000100800 */
[----:B0-----:R0:W2:Y:S01]  /*fd50*/  LDG.E.U16 R2, [R8.64] ;  /* 0x0000000408027981 */ /* 0x0010a2000c1e1500 */
[----:B------:R-:W-:-:S04]  /*fd60*/  IMAD.WIDE R12, R3, 0x2, R16 ;  /* 0x00000002030c7825 */ /* 0x000fc800078e0210 */
[C---:B--2---:R-:W-:Y:S01]  /*fd70*/  IMAD.WIDE R4, R3.reuse, 0x2, R18 ;  /* 0x0000000203047825 */ /* 0x044fe200078e0212 */
[----:B------:R2:W-:Y:S04]  /*fd80*/  STL [R1+0x148], R28 ;  /* 0x0001481c01007387 */ /* 0x0005e80000100800 */
[----:B------:R-:W2:Y:S04]  /*fd90*/  LDL.64 R16, [R1+0xe10] ;  /* 0x000e100001107983 */ /* 0x000ea80000100a00 */
[----:B------:R0:W-:Y:S04]  /*fda0*/  STL [R1+0x144], R29 ;  /* 0x0001441d01007387 */ /* 0x0001e80000100800 */
[----:B--2---:R2:W2:Y:S04]  /*fdb0*/  LDG.E.U16 R28, [R10.64] ;  /* 0x000000040a1c7981 */ /* 0x0044a8000c1e1500 */
[----:B0-----:R0:W2:Y:S04]  /*fdc0*/  LDG.E.U16 R29, [R12.64] ;  /* 0x000000040c1d7981 */ /* 0x0010a8000c1e1500 */
[----:B----4-:R4:W-:Y:S04]  /*fdd0*/  STL [R1+0x140], R21 ;  /* 0x0001401501007387 */ /* 0x0109e80000100800 */
[----:B------:R-:W3:Y:S04]  /*fde0*/  LDL.64 R18, [R1+0xfd0] ;  /* 0x000fd00001127983 */ /* 0x000ee80000100a00 */
[----:B----4-:R-:W4:Y:S01]  /*fdf0*/  LDL.64 R20, [R1+0xfd8] ;  /* 0x000fd80001147983 */ /* 0x010f220000100a00 */
[----:B--2---:R-:W-:-:S03]  /*fe00*/  IMAD.WIDE R10, R3, 0x2, R24 ;  /* 0x00000002030a7825 */ /* 0x004fc600078e0218 */
[----:B------:R2:W4:Y:S01]  /*fe10*/  LDG.E.U16 R25, [R4.64] ;  /* 0x0000000404197981 */ /* 0x000522000c1e1500 */
[----:B-1----:R-:W-:-:S03]  /*fe20*/  IMAD.WIDE R6, R3, 0x2, R26 ;  /* 0x0000000203067825 */ /* 0x002fc600078e021a */
[----:B------:R-:W4:Y:S01]  /*fe30*/  LDL.64 R26, [R1+0xfc8] ;  /* 0x000fc800011a7983 */ /* 0x000f220000100a00 */
[----:B------:R-:W-:-:S03]  /*fe40*/  IMAD.WIDE R8, R3, 0x2, R14 ;  /* 0x0000000203087825 */ /* 0x000fc600078e020e */
[----:B------:R-:W4:Y:S04]  /*fe50*/  LDL.64 R14, [R1+0xe08] ;  /* 0x000e0800010e7983 */ /* 0x000f280000100a00 */
[----:B------:R1:W-:Y:S04]  /*fe60*/  STL [R1+0x13c], R0 ;  /* 0x00013c0001007387 */ /* 0x0003e80000100800 */
[----:B-1----:R1:W4:Y:S04]  /*fe70*/  LDG.E.U16 R0, [R6.64] ;  /* 0x0000000406007981 */ /* 0x002328000c1e1500 */
[----:B------:R0:W-:Y:S04]  /*fe80*/  STL [R1+0x138], R2 ;  /* 0x0001380201007387 */ /* 0x0001e80000100800 */
[----:B0-----:R3:W4:Y:S01]  /*fe90*/  LDG.E.U16 R2, [R8.64] ;  /* 0x0000000408027981 */ /* 0x001722000c1e1500 */
[----:B------:R-:W-:-:S04]  /*fea0*/  IMAD.WIDE R12, R3, 0x2, R22 ;  /* 0x00000002030c7825 */ /* 0x000fc800078e0216 */
[C---:B--2---:R-:W-:Y:S01]  /*feb0*/  IMAD.WIDE R4, R3.reuse, 0x2, R16 ;  /* 0x0000000203047825 */ /* 0x044fe200078e0210 */
[----:B------:R0:W-:Y:S04]  /*fec0*/  STL [R1+0x134], R28 ;  /* 0x0001341c01007387 */ /* 0x0001e80000100800 */
[----:B------:R-:W2:Y:S04]  /*fed0*/  LDL.64 R22, [R1+0xfc0] ;  /* 0x000fc00001167983 */ /* 0x000ea80000100a00 */
[----:B------:R1:W-:Y:S04]  /*fee0*/  STL [R1+0x130], R29 ;  /* 0x0001301d01007387 */ /* 0x0003e80000100800 */
[----:B0-----:R0:W2:Y:S04]  /*fef0*/  LDG.E.U16 R28, [R10.64] ;  /* 0x000000040a1c7981 */ /* 0x0010a8000c1e1500 */
[----:B-1----:R1:W2:Y:S01]  /*ff00*/  LDG.E.U16 R29, [R12.64] ;  /* 0x000000040c1d7981 */ /* 0x0022a2000c1e1500 */
[----:B---3--:R-:W-:-:S03]  /*ff10*/  IMAD.WIDE R8, R3, 0x2, R18 ;  /* 0x0000000203087825 */ /* 0x008fc600078e0212 */
[----:B----4-:R3:W-:Y:S04]  /*ff20*/  STL [R1+0x12c], R25 ;  /* 0x00012c1901007387 */ /* 0x0107e80000100800 */
[----:B------:R-:W4:Y:S01]  /*ff30*/  LDL.64 R18, [R1+0xfa8] ;  /* 0x000fa80001127983 */ /* 0x000f220000100a00 */
[----:B0-----:R-:W-:-:S03]  /*ff40*/  IMAD.WIDE R10, R3, 0x2, R26 ;  /* 0x00000002030a7825 */ /* 0x001fc600078e021a */
[----:B------:R-:W4:Y:S04]  /*ff50*/  LDL.64 R16, [R1+0xfb0] ;  /* 0x000fb00001107983 */ /* 0x000f280000100a00 */
[----:B---3--:R-:W3:Y:S04]  /*ff60*/  LDL.64 R24, [R1+0xfb8] ;  /* 0x000fb80001187983 */ /* 0x008ee80000100a00 */
[----:B------:R2:W3:Y:S01]  /*ff70*/  LDG.E.U16 R27, [R4.64] ;  /* 0x00000004041b7981 */ /* 0x0004e2000c1e1500 */
[----:B------:R-:W-:-:S03]  /*ff80*/  IMAD.WIDE R6, R3, 0x2, R20 ;  /* 0x0000000203067825 */ /* 0x000fc600078e0214 */
[----:B------:R-:W3:Y:S04]  /*ff90*/  LDL.64 R20, [R1+0xe00] ;  /* 0x000e000001147983 */ /* 0x000ee80000100a00 */
[----:B------:R0:W-:Y:S04]  /*ffa0*/  STL [R1+0x128], R0 ;  /* 0x0001280001007387 */ /* 0x0001e80000100800 */
[----:B0-----:R3:W3:Y:S04]  /*ffb0*/  LDG.E.U16 R0, [R6.64] ;  /* 0x0000000406007981 */ /* 0x0016e8000c1e1500 */
[----:B------:R0:W-:Y:S04]  /*ffc0*/  STL [R1+0x124], R2 ;  /* 0x0001240201007387 */ /* 0x0001e80000100800 */
[----:B0-----:R0:W3:Y:S01]  /*ffd0*/  LDG.E.U16 R2, [R8.64] ;  /* 0x0000000408027981 */ /* 0x0010e2000c1e1500 */
[----:B-1----:R-:W-:-:S04]  /*ffe0*/  IMAD.WIDE R12, R3, 0x2, R14 ;  /* 0x00000002030c7825 */ /* 0x002fc800078e020e */
[C---:B--2---:R-:W-:Y:S01]  /*fff0*/  IMAD.WIDE R4, R3.reuse, 0x2, R22 ;  /* 0x0000000203047825 */ /* 0x044fe200078e0216 */
[----:B------:R1:W-:Y:S04]  /*10000*/  STL [R1+0x120], R28 ;  /* 0x0001201c01007387 */ /* 0x0003e80000100800 */
[----:B------:R-:W2:Y:S04]  /*10010*/  LDL.64 R14, [R1+0xfa0] ;  /* 0x000fa000010e7983 */ /* 0x000ea80000100a00 */
[----:B------:R0:W-:Y:S04]  /*10020*/  STL [R1+0x11c], R29 ;  /* 0x00011c1d01007387 */ /* 0x0001e80000100800 */
[----:B-1----:R1:W2:Y:S04]  /*10030*/  LDG.E.U16 R28, [R10.64] ;  /* 0x000000040a1c7981 */ /* 0x0022a8000c1e1500 */
[----:B0-----:R4:W2:Y:S02]  /*10040*/  LDG.E.U16 R29, [R12.64] ;  /* 0x000000040c1d7981 */ /* 0x0018a4000c1e1500 */
[----:B----4-:R-:W-:-:S02]  /*10050*/  IMAD.WIDE R12, R3, 0x2, R18 ;  /* 0x00000002030c7825 */ /* 0x010fc400078e0212 */
[----:B------:R2:W4:Y:S02]  /*10060*/  LDG.E.U16 R19, [R4.64] ;  /* 0x0000000404137981 */ /* 0x000524000c1e1500 */
[C---:B---3--:R-:W-:Y:S02]  /*10070*/  IMAD.WIDE R6, R3.reuse, 0x2, R24 ;  /* 0x0000000203067825 */ /* 0x048fe400078e0218 */
[----:B------:R0:W-:Y:S04]  /*10080*/  STL [R1+0x118], R27 ;  /* 0x0001181b01007387 */ /* 0x0001e80000100800 */
[----:B------:R-:W3:Y:S04]  /*10090*/  LDL.64 R24, [R1+0xf90] ;  /* 0x000f900001187983 */ /* 0x000ee80000100a00 */
[----:B------:R-:W3:Y:S01]  /*100a0*/  LDL.64 R22, [R1+0xdf8] ;  /* 0x000df80001167983 */ /* 0x000ee20000100a00 */
[----:B------:R-:W-:-:S03]  /*100b0*/  IMAD.WIDE R8, R3, 0x2, R16 ;  /* 0x0000000203087825 */ /* 0x000fc600078e0210 */
[----:B0-----:R-:W3:Y:S04]  /*100c0*/  LDL.64 R26, [R1+0xf98] ;  /* 0x000f9800011a7983 */ /* 0x001ee80000100a00 */
        /* <DEDUP_REMOVED lines=11> */
[----:B0-----:R0:W2:Y:S04]  /*10180*/  LDG.E.U16 R29, [R12.64] ;  /* 0x000000040c1d7981 */ /* 0x0010a8000c1e1500 */
[----:B----4-:R1:W-:Y:S04]  /*10190*/  STL [R1+0x104], R19 ;  /* 0x0001041301007387 */ /* 0x0103e80000100800 */
[----:B------:R-:W4:Y:S04]  /*101a0*/  LDL.64 R14, [R1+0xf78] ;  /* 0x000f7800010e7983 */ /* 0x000f280000100a00 */
[----:B-1----:R-:W4:Y:S01]  /*101b0*/  LDL.64 R18, [R1+0xdf0] ;  /* 0x000df00001127983 */ /* 0x002f220000100a00 */
[----:B---3--:R-:W-:-:S03]  /*101c0*/  IMAD.WIDE R10, R3, 0x2, R24 ;  /* 0x00000002030a7825 */ /* 0x008fc600078e0218 */
[----:B------:R2:W3:Y:S01]  /*101d0*/  LDG.E.U16 R25, [R4.64] ;  /* 0x0000000404197981 */ /* 0x0004e2000c1e1500 */
[----:B------:R-:W-:-:S03]  /*101e0*/  IMAD.WIDE R8, R3, 0x2, R22 ;  /* 0x0000000203087825 */ /* 0x000fc600078e0216 */
[----:B------:R-:W3:Y:S01]  /*101f0*/  LDL.64 R22, [R1+0xf68] ;  /* 0x000f680001167983 */ /* 0x000ee20000100a00 */
[----:B------:R-:W-:-:S03]  /*10200*/  IMAD.WIDE R6, R3, 0x2, R26 ;  /* 0x0000000203067825 */ /* 0x000fc600078e021a */
[----:B------:R-:W3:Y:S04]  /*10210*/  LDL.64 R26, [R1+0xf70] ;  /* 0x000f7000011a7983 */ /* 0x000ee80000100a00 */
[----:B------:R1:W-:Y:S04]  /*10220*/  STL [R1+0x100], R0 ;  /* 0x0001000001007387 */ /* 0x0003e80000100800 */
[----:B-1----:R1:W3:Y:S04]  /*10230*/  LDG.E.U16 R0, [R6.64] ;  /* 0x0000000406007981 */ /* 0x0022e8000c1e1500 */
[----:B------:R0:W-:Y:S04]  /*10240*/  STL [R1+0xfc], R2 ;  /* 0x0000fc0201007387 */ /* 0x0001e80000100800 */
[----:B0-----:R4:W3:Y:S01]  /*10250*/  LDG.E.U16 R2, [R8.64] ;  /* 0x0000000408027981 */ /* 0x0018e2000c1e1500 */
[----:B------:R-:W-:-:S03]  /*10260*/  IMAD.WIDE R12, R3, 0x2, R16 ;  /* 0x00000002030c7825 */ /* 0x000fc600078e0210 */
[----:B------:R-:W3:Y:S01]  /*10270*/  LDL.64 R16, [R1+0xde8] ;  /* 0x000de80001107983 */ /* 0x000ee20000100a00 */
[----:B--2---:R-:W-:-:S03]  /*10280*/  IMAD.WIDE R4, R3, 0x2, R20 ;  /* 0x0000000203047825 */ /* 0x004fc600078e0214 */
[----:B------:R0:W-:Y:S04]  /*10290*/  STL [R1+0xf8], R28 ;  /* 0x0000f81c01007387 */ /* 0x0001e80000100800 */
[----:B------:R2:W-:Y:S04]  /*102a0*/  STL [R1+0xf4], R29 ;  /* 0x0000f41d01007387 */ /* 0x0005e80000100800 */
[----:B0-----:R0:W3:Y:S04]  /*102b0*/  LDG.E.U16 R28, [R10.64] ;  /* 0x000000040a1c7981 */ /* 0x0010e8000c1e1500 */
[----:B--2---:R2:W3:Y:S01]  /*102c0*/  LDG.E.U16 R29, [R12.64] ;  /* 0x000000040c1d7981 */ /* 0x0044e2000c1e1500 */
[----:B----4-:R-:W-:-:S04]  /*102d0*/  IMAD.WIDE R8, R3, 0x2, R14 ;  /* 0x0000000203087825 */ /* 0x010fc800078e020e */
[C---:B-1----:R-:W-:Y:S01]  /*102e0*/  IMAD.WIDE R6, R3.reuse, 0x2, R18 ;  /* 0x0000000203067825 */ /* 0x042fe200078e0212 */
[----:B---3--:R1:W-:Y:S04]  /*102f0*/  STL [R1+0xf0], R25 ;  /* 0x0000f01901007387 */ /* 0x0083e80000100800 */
[----:B------:R-:W3:Y:S01]  /*10300*/  LDL.64 R20, [R1+0xf58] ;  /* 0x000f580001147983 */ /* 0x000ee20000100a00 */
[----:B--2---:R-:W-:-:S03]  /*10310*/  IMAD.WIDE R12, R3, 0x2, R22 ;  /* 0x00000002030c7825 */ /* 0x004fc600078e0216 */
[----:B------:R2:W4:Y:S04]  /*10320*/  LDG.E.U16 R23, [R4.64] ;  /* 0x0000000404177981 */ /* 0x000528000c1e1500 */
[----:B-1----:R-:W4:Y:S01]  /*10330*/  LDL.64 R24, [R1+0xf60] ;  /* 0x000f600001187983 */ /* 0x002f220000100a00 */
[----:B0-----:R-:W-:-:S03]  /*10340*/  IMAD.WIDE R10, R3, 0x2, R26 ;  /* 0x00000002030a7825 */ /* 0x001fc600078e021a */
[----:B------:R3:W4:Y:S04]  /*10350*/  LDG.E.U16 R27, [R8.64] ;  /* 0x00000004081b7981 */ /* 0x000728000c1e1500 */
[----:B------:R-:W4:Y:S04]  /*10360*/  LDL.64 R18, [R1+0xf50] ;  /* 0x000f500001127983 */ /* 0x000f280000100a00 */
[----:B------:R4:W4:Y:S04]  /*10370*/  LDG.E.U16 R26, [R6.64] ;  /* 0x00000004061a7981 */ /* 0x000928000c1e1500 */
[----:B------:R-:W4:Y:S04]  /*10380*/  LDL.64 R14, [R1+0xde0] ;  /* 0x000de000010e7983 */ /* 0x000f280000100a00 */
[----:B------:R0:W-:Y:S04]  /*10390*/  STL [R1+0xec], R0 ;  /* 0x0000ec0001007387 */ /* 0x0001e80000100800 */
[----:B0-----:R0:W4:Y:S04]  /*103a0*/  LDG.E.U16 R0, [R10.64] ;  /* 0x000000040a007981 */ /* 0x001128000c1e1500 */
[----:B------:R1:W-:Y:S04]  /*103b0*/  STL [R1+0xe8], R2 ;  /* 0x0000e80201007387 */ /* 0x0003e80000100800 */
[----:B-1----:R1:W4:Y:S01]  /*103c0*/  LDG.E.U16 R2, [R12.64] ;  /* 0x000000040c027981 */ /* 0x002322000c1e1500 */
[----:B--2---:R-:W-:-:S06]  /*103d0*/  IMAD.WIDE R4, R3, 0x2, R16 ;  /* 0x0000000203047825 */ /* 0x004fcc00078e0210 */
[----:B------:R-:W2:Y:S04]  /*103e0*/  LDG.E.U16 R5, [R4.64] ;  /* 0x0000000404057981 */ /* 0x000ea8000c1e1500 */
[----:B------:R-:W-:Y:S04]  /*103f0*/  STL [R1+0xe0], R29 ;  /* 0x0000e01d01007387 */ /* 0x000fe80000100800 */
[----:B------:R0:W-:Y:S04]  /*10400*/  STL [R1+0xe4], R28 ;  /* 0x0000e41c01007387 */ /* 0x0001e80000100800 */
[----:B0-----:R-:W2:Y:S01]  /*10410*/  LDL.64 R28, [R1+0xf48] ;  /* 0x000f4800011c7983 */ /* 0x001ea20000100a00 */
[----:B---3--:R-:W-:-:S04]  /*10420*/  IMAD.WIDE R8, R3, 0x2, R20 ;  /* 0x0000000203087825 */ /* 0x008fc800078e0214 */
[C---:B----4-:R-:W-:Y:S01]  /*10430*/  IMAD.WIDE R6, R3.reuse, 0x2, R24 ;  /* 0x0000000203067825 */ /* 0x050fe200078e0218 */
[----:B------:R0:W-:Y:S04]  /*10440*/  STL [R1+0xdc], R23 ;  /* 0x0000dc1701007387 */ /* 0x0001e80000100800 */
[----:B------:R-:W3:Y:S04]  /*10450*/  LDG.E.U16 R9, [R8.64] ;  /* 0x0000000408097981 */ /* 0x000ee8000c1e1500 */
[----:B------:R-:W4:Y:S01]  /*10460*/  LDG.E.U16 R7, [R6.64] ;  /* 0x0000000406077981 */ /* 0x000f22000c1e1500 */
[----:B------:R-:W-:-:S03]  /*10470*/  IMAD.WIDE R10, R3, 0x2, R18 ;  /* 0x00000002030a7825 */ /* 0x000fc600078e0212 */
[----:B0-----:R-:W3:Y:S04]  /*10480*/  LDL.64 R22, [R1+0xf40] ;  /* 0x000f400001167983 */ /* 0x001ee80000100a00 */
[----:B------:R-:W3:Y:S01]  /*10490*/  LDL.64 R16, [R1+0xf38] ;  /* 0x000f380001107983 */ /* 0x000ee20000100a00 */
[----:B-1----:R-:W-:-:S03]  /*104a0*/  IMAD.WIDE R12, R3, 0x2, R14 ;  /* 0x00000002030c7825 */ /* 0x002fc600078e020e */
[----:B------:R-:W-:Y:S04]  /*104b0*/  STL [R1+0xd4], R27 ;  /* 0x0000d41b01007387 */ /* 0x000fe80000100800 */
[----:B------:R0:W-:Y:S04]  /*104c0*/  STL [R1+0xd8], R26 ;  /* 0x0000d81a01007387 */ /* 0x0001e80000100800 */
[----:B------:R-:W3:Y:S04]  /*104d0*/  LDL.64 R20, [R1+0xf30] ;  /* 0x000f300001147983 */ /* 0x000ee80000100a00 */
[----:B------:R-:W3:Y:S04]  /*104e0*/  LDL.64 R14, [R1+0xf28] ;  /* 0x000f2800010e7983 */ /* 0x000ee80000100a00 */
[----:B0-----:R-:W3:Y:S04]  /*104f0*/  LDL.64 R26, [R1+0xdd8] ;  /* 0x000dd800011a7983 */ /* 0x001ee80000100a00 */
[----:B------:R0:W-:Y:S04]  /*10500*/  STL [R1+0xd0], R0 ;  /* 0x0000d00001007387 */ /* 0x0001e80000100800 */
[----:B0-----:R0:W3:Y:S04]  /*10510*/  LDG.E.U16 R0, [R10.64] ;  /* 0x000000040a007981 */ /* 0x0010e8000c1e1500 */
[----:B------:R1:W-:Y:S04]  /*10520*/  STL [R1+0xcc], R2 ;  /* 0x0000cc0201007387 */ /* 0x0003e80000100800 */
[----:B------:R-:W3:Y:S04]  /*10530*/  LDL.64 R24, [R1+0xf20] ;  /* 0x000f200001187983 */ /* 0x000ee80000100a00 */
[----:B------:R-:W3:Y:S04]  /*10540*/  LDL.64 R18, [R1+0xdd0] ;  /* 0x000dd00001127983 */ /* 0x000ee80000100a00 */
[----:B-1----:R1:W3:Y:S04]  /*10550*/  LDG.E.U16 R2, [R12.64] ;  /* 0x000000040c027981 */ /* 0x0022e8000c1e1500 */
[----:B--2---:R2:W-:Y:S02]  /*10560*/  STL [R1+0xc8], R5 ;  /* 0x0000c80501007387 */ /* 0x0045e40000100800 */
[----:B--2---:R-:W-:-:S05]  /*10570*/  IMAD.WIDE R4, R3, 0x2, R28 ;  /* 0x0000000203047825 */ /* 0x004fca00078e021c */
[----:B------:R2:W3:Y:S04]  /*10580*/  LDG.E.U16 R29, [R4.64] ;  /* 0x00000004041d7981 */ /* 0x0004e8000c1e1500 */
[----:B----4-:R4:W-:Y:S04]  /*10590*/  STL [R1+0xc4], R7 ;  /* 0x0000c40701007387 */ /* 0x0109e80000100800 */
[----:B---3--:R3:W-:Y:S01]  /*105a0*/  STL [R1+0xc0], R9 ;  /* 0x0000c00901007387 */ /* 0x0087e20000100800 */
[----:B----4-:R-:W-:-:S03]  /*105b0*/  IMAD.WIDE R6, R3, 0x2, R22 ;  /* 0x0000000203067825 */ /* 0x010fc600078e0216 */
[----:B------:R-:W4:Y:S01]  /*105c0*/  LDL.64 R22, [R1+0xf18] ;  /* 0x000f180001167983 */ /* 0x000f220000100a00 */
[----:B---3--:R-:W-:-:S03]  /*105d0*/  IMAD.WIDE R8, R3, 0x2, R16 ;  /* 0x0000000203087825 */ /* 0x008fc600078e0210 */
[----:B------:R-:W3:Y:S01]  /*105e0*/  LDL.64 R16, [R1+0xf10] ;  /* 0x000f100001107983 */ /* 0x000ee20000100a00 */
[----:B-1----:R-:W-:-:S04]  /*105f0*/  IMAD.WIDE R12, R3, 0x2, R20 ;  /* 0x00000002030c7825 */ /* 0x002fc800078e0214 */
[C---:B0-----:R-:W-:Y:S02]  /*10600*/  IMAD.WIDE R10, R3.reuse, 0x2, R26 ;  /* 0x00000002030a7825 */ /* 0x041fe400078e021a */
[----:B------:R0:W3:Y:S04]  /*10610*/  LDG.E.U16 R27, [R8.64] ;  /* 0x00000004081b7981 */ /* 0x0000e8000c1e1500 */
[----:B------:R1:W3:Y:S01]  /*10620*/  LDG.E.U16 R26, [R6.64] ;  /* 0x00000004061a7981 */ /* 0x0002e2000c1e1500 */
[----:B--2---:R-:W-:-:S06]  /*10630*/  IMAD.WIDE R4, R3, 0x2, R14 ;  /* 0x0000000203047825 */ /* 0x004fcc00078e020e */
[----:B------:R-:W2:Y:S04]  /*10640*/  LDG.E.U16 R5, [R4.64] ;  /* 0x0000000404057981 */ /* 0x000ea8000c1e1500 */
[----:B------:R0:W-:Y:S04]  /*10650*/  STL [R1+0xbc], R0 ;  /* 0x0000bc0001007387 */ /* 0x0001e80000100800 */
[----:B0-----:R4:W2:Y:S04]  /*10660*/  LDG.E.U16 R0, [R10.64] ;  /* 0x000000040a007981 */ /* 0x0018a8000c1e1500 */
[----:B------:R0:W-:Y:S01]  /*10670*/  STL [R1+0xb8], R2 ;  /* 0x0000b80201007387 */ /* 0x0001e20000100800 */
[----:B-1----:R-:W-:-:S03]  /*10680*/  IMAD.WIDE R6, R3, 0x2, R24 ;  /* 0x0000000203067825 */ /* 0x002fc600078e0218 */
[----:B------:R-:W2:Y:S04]  /*10690*/  LDL.64 R20, [R1+0xf08] ;  /* 0x000f080001147983 */ /* 0x000ea80000100a00 */
[----:B------:R-:W2:Y:S04]  /*106a0*/  LDG.E.U16 R7, [R6.64] ;  /* 0x0000000406077981 */ /* 0x000ea8000c1e1500 */
[----:B0-----:R3:W2:Y:S01]  /*106b0*/  LDG.E.U16 R2, [R12.64] ;  /* 0x000000040c027981 */ /* 0x0016a2000c1e1500 */
[----:B------:R-:W-:-:S03]  /*106c0*/  IMAD.WIDE R8, R3, 0x2, R18 ;  /* 0x0000000203087825 */ /* 0x000fc600078e0212 */
[----:B------:R-:W2:Y:S04]  /*106d0*/  LDL.64 R14, [R1+0xdc8] ;  /* 0x000dc800010e7983 */ /* 0x000ea80000100a00 */
[----:B------:R-:W2:Y:S04]  /*106e0*/  LDG.E.U16 R9, [R8.64] ;  /* 0x0000000408097981 */ /* 0x000ea8000c1e1500 */
[----:B------:R0:W-:Y:S04]  /*106f0*/  STL [R1+0xb4], R29 ;  /* 0x0000b41d01007387 */ /* 0x0001e80000100800 */
[----:B0-----:R-:W2:Y:S01]  /*10700*/  LDL.64 R28, [R1+0xf00] ;  /* 0x000f0000011c7983 */ /* 0x001ea20000100a00 */
[----:B----4-:R-:W-:-:S04]  /*10710*/  IMAD.WIDE R10, R3, 0x2, R22 ;  /* 0x00000002030a7825 */ /* 0x010fc800078e0216 */
[C---:B---3--:R-:W-:Y:S01]  /*10720*/  IMAD.WIDE R12, R3.reuse, 0x2, R16 ;  /* 0x00000002030c7825 */ /* 0x048fe200078e0210 */
[----:B------:R-:W-:Y:S04]  /*10730*/  STL [R1+0xac], R27 ;  /* 0x0000ac1b01007387 */ /* 0x000fe80000100800 */
[----:B------:R0:W-:Y:S04]  /*10740*/  STL [R1+0xb0], R26 ;  /* 0x0000b01a01007387 */ /* 0x0001e80000100800 */
[----:B------:R-:W3:Y:S04]  /*10750*/  LDL.64 R18, [R1+0xef0] ;  /* 0x000ef00001127983 */ /* 0x000ee80000100a00 */
[----:B0-----:R-:W4:Y:S04]  /*10760*/  LDL.64 R26, [R1+0xef8] ;  /* 0x000ef800011a7983 */ /* 0x001f280000100a00 */
[----:B--2---:R0:W-:Y:S04]  /*10770*/  STL [R1+0xa8], R0 ;  /* 0x0000a80001007387 */ /* 0x0041e80000100800 */
[----:B------:R-:W2:Y:S04]  /*10780*/  LDL.64 R24, [R1+0xdc0] ;  /* 0x000dc00001187983 */ /* 0x000ea80000100a00 */
[----:B------:R-:W2:Y:S04]  /*10790*/  LDL.64 R22, [R1+0xee8] ;  /* 0x000ee80001167983 */ /* 0x000ea80000100a00 */
[----:B0-----:R4:W2:Y:S04]  /*107a0*/  LDG.E.U16 R0, [R10.64] ;  /* 0x000000040a007981 */ /* 0x0018a8000c1e1500 */
[----:B------:R-:W2:Y:S04]  /*107b0*/  LDL.64 R16, [R1+0xee0] ;  /* 0x000ee00001107983 */ /* 0x000ea80000100a00 */
[----:B------:R0:W-:Y:S04]  /*107c0*/  STL [R1+0xa4], R2 ;  /* 0x0000a40201007387 */ /* 0x0001e80000100800 */
[----:B0-----:R3:W2:Y:S04]  /*107d0*/  LDG.E.U16 R2, [R12.64] ;  /* 0x000000040c027981 */ /* 0x0016a8000c1e1500 */
[----:B------:R0:W-:Y:S04]  /*107e0*/  STL [R1+0xa0], R5 ;  /* 0x0000a00501007387 */ /* 0x0001e80000100800 */
[----:B------:R1:W-:Y:S01]  /*107f0*/  STL [R1+0x9c], R7 ;  /* 0x00009c0701007387 */ /* 0x0003e20000100800 */
[----:B0-----:R-:W-:-:S03]  /*10800*/  IMAD.WIDE R4, R3, 0x2, R20 ;  /* 0x0000000203047825 */ /* 0x001fc600078e0214 */
[----:B------:R-:W2:Y:S04]  /*10810*/  LDL.64 R20, [R1+0xed8] ;  /* 0x000ed80001147983 */ /* 0x000ea80000100a00 */
[----:B------:R-:W2:Y:S01]  /*10820*/  LDG.E.U16 R5, [R4.64] ;  /* 0x0000000404057981 */ /* 0x000ea2000c1e1500 */
[----:B-1----:R-:W-:-:S03]  /*10830*/  IMAD.WIDE R6, R3, 0x2, R14 ;  /* 0x0000000203067825 */ /* 0x002fc600078e020e */
[----:B------:R-:W2:Y:S04]  /*10840*/  LDL.64 R14, [R1+0xdb8] ;  /* 0x000db800010e7983 */ /* 0x000ea80000100a00 */
[----:B------:R0:W-:Y:S02]  /*10850*/  STL [R1+0x98], R9 ;  /* 0x0000980901007387 */ /* 0x0001e40000100800 */
[----:B0-----:R-:W-:-:S04]  /*10860*/  IMAD.WIDE R8, R3, 0x2, R28 ;  /* 0x0000000203087825 */ /* 0x001fc800078e021c */
[----:B---3--:R-:W-:-:S04]  /*10870*/  IMAD.WIDE R12, R3, 0x2, R18 ;  /* 0x00000002030c7825 */ /* 0x008fc800078e0212 */
[C---:B----4-:R-:W-:Y:S02]  /*10880*/  IMAD.WIDE R10, R3.reuse, 0x2, R26 ;  /* 0x00000002030a7825 */ /* 0x050fe400078e021a */
[----:B------:R0:W3:Y:S04]  /*10890*/  LDG.E.U16 R27, [R12.64] ;  /* 0x000000040c1b7981 */ /* 0x0000e8000c1e1500 */
[----:B------:R1:W4:Y:S04]  /*108a0*/  LDG.E.U16 R26, [R10.64] ;  /* 0x000000040a1a7981 */ /* 0x000328000c1e1500 */
[----:B--2---:R2:W-:Y:S04]  /*108b0*/  STL [R1+0x94], R0 ;  /* 0x0000940001007387 */ /* 0x0045e80000100800 */
[----:B--2---:R2:W3:Y:S04]  /*108c0*/  LDG.E.U16 R0, [R6.64] ;  /* 0x0000000406007981 */ /* 0x0044e8000c1e1500 */
[----:B------:R0:W-:Y:S01]  /*108d0*/  STL [R1+0x90], R2 ;  /* 0x0000900201007387 */ /* 0x0001e20000100800 */
[----:B-1----:R-:W-:-:S03]  /*108e0*/  IMAD.WIDE R10, R3, 0x2, R22 ;  /* 0x00000002030a7825 */ /* 0x002fc600078e0216 */
[----:B------:R-:W4:Y:S01]  /*108f0*/  LDL.64 R18, [R1+0xed0] ;  /* 0x000ed00001127983 */ /* 0x000f220000100a00 */
[----:B0-----:R-:W-:-:S03]  /*10900*/  IMAD.WIDE R12, R3, 0x2, R24 ;  /* 0x00000002030c7825 */ /* 0x001fc600078e0218 */
[----:B------:R-:W4:Y:S04]  /*10910*/  LDL.64 R28, [R1+0xec0] ;  /* 0x000ec000011c7983 */ /* 0x000f280000100a00 */
[----:B------:R0:W4:Y:S04]  /*10920*/  LDG.E.U16 R2, [R8.64] ;  /* 0x0000000408027981 */ /* 0x000128000c1e1500 */
[----:B------:R-:W4:Y:S01]  /*10930*/  LDL.64 R24, [R1+0xdb0] ;  /* 0x000db00001187983 */ /* 0x000f220000100a00 */
[----:B--2---:R-:W-:-:S03]  /*10940*/  IMAD.WIDE R6, R3, 0x2, R20 ;  /* 0x0000000203067825 */ /* 0x004fc600078e0214 */
[----:B------:R1:W2:Y:S01]  /*10950*/  LDG.E.U16 R21, [R10.64] ;  /* 0x000000040a157981 */ /* 0x0002a2000c1e1500 */
[----:B0-----:R-:W-:-:S03]  /*10960*/  IMAD.WIDE R8, R3, 0x2, R16 ;  /* 0x0000000203087825 */ /* 0x001fc600078e0210 */
[----:B------:R-:W2:Y:S04]  /*10970*/  LDL.64 R16, [R1+0xeb8] ;  /* 0x000eb80001107983 */ /* 0x000ea80000100a00 */
[----:B------:R0:W-:Y:S04]  /*10980*/  STL [R1+0x8c], R5 ;  /* 0x00008c0501007387 */ /* 0x0001e80000100800 */
[----:B-1----:R-:W2:Y:S04]  /*10990*/  LDL.64 R10, [R1+0xec8] ;  /* 0x000ec800010a7983 */ /* 0x002ea80000100a00 */
[----:B------:R4:W2:Y:S04]  /*109a0*/  LDG.E.U16 R20, [R12.64] ;  /* 0x000000040c147981 */ /* 0x0008a8000c1e1500 */
[----:B------:R-:W2:Y:S01]  /*109b0*/  LDG.E.U16 R9, [R8.64] ;  /* 0x0000000408097981 */ /* 0x000ea2000c1e1500 */
[----:B0-----:R-:W-:-:S03]  /*109c0*/  IMAD.WIDE R4, R3, 0x2, R14 ;  /* 0x0000000203047825 */ /* 0x001fc600078e020e */
[----:B---3--:R0:W-:Y:S04]  /*109d0*/  STL [R1+0x88], R0 ;  /* 0x0000880001007387 */ /* 0x0081e80000100800 */
[----:B0-----:R0:W3:Y:S01]  /*109e0*/  LDG.E.U16 R0, [R6.64] ;  /* 0x0000000406007981 */ /* 0x0010e2000c1e1500 */
[----:B----4-:R-:W-:-:S06]  /*109f0*/  IMAD.WIDE R12, R3, 0x2, R18 ;  /* 0x00000002030c7825 */ /* 0x010fcc00078e0212 */
[----:B------:R-:W4:Y:S04]  /*10a00*/  LDG.E.U16 R13, [R12.64] ;  /* 0x000000040c0d7981 */ /* 0x000f28000c1e1500 */
[----:B------:R1:W-:Y:S04]  /*10a10*/  STL [R1+0x84], R2 ;  /* 0x0000840201007387 */ /* 0x0003e80000100800 */
[----:B------:R-:W4:Y:S04]  /*10a20*/  LDL.64 R14, [R1+0xeb0] ;  /* 0x000eb000010e7983 */ /* 0x000f280000100a00 */
[----:B-1----:R1:W4:Y:S04]  /*10a30*/  LDG.E.U16 R2, [R4.64] ;  /* 0x0000000404027981 */ /* 0x002328000c1e1500 */
[----:B------:R-:W-:Y:S04]  /*10a40*/  STL [R1+0x7c], R27 ;  /* 0x00007c1b01007387 */ /* 0x000fe80000100800 */
[----:B------:R0:W-:Y:S01]  /*10a50*/  STL [R1+0x80], R26 ;  /* 0x0000801a01007387 */ /* 0x0001e20000100800 */
[----:B--2---:R-:W-:-:S03]  /*10a60*/  IMAD.WIDE R10, R3, 0x2, R10 ;  /* 0x00000002030a7825 */ /* 0x004fc600078e020a */
[----:B------:R-:W2:Y:S04]  /*10a70*/  LDL.64 R22, [R1+0xda8] ;  /* 0x000da80001167983 */ /* 0x000ea80000100a00 */
[----:B0-----:R-:W2:Y:S04]  /*10a80*/  LDL.64 R26, [R1+0xea8] ;  /* 0x000ea800011a7983 */ /* 0x001ea80000100a00 */
[----:B------:R-:W-:Y:S04]  /*10a90*/  STL [R1+0x74], R21 ;  /* 0x0000741501007387 */ /* 0x000fe80000100800 */
[----:B------:R0:W-:Y:S04]  /*10aa0*/  STL [R1+0x78], R20 ;  /* 0x0000781401007387 */ /* 0x0001e80000100800 */
[----:B------:R-:W2:Y:S04]  /*10ab0*/  LDL.64 R18, [R1+0xe98] ;  /* 0x000e980001127983 */ /* 0x000ea80000100a00 */
[----:B0-----:R-:W2:Y:S04]  /*10ac0*/  LDL.64 R20, [R1+0xea0] ;  /* 0x000ea00001147983 */ /* 0x001ea80000100a00 */
[----:B------:R0:W-:Y:S02]  /*10ad0*/  STL [R1+0x70], R9 ;  /* 0x0000700901007387 */ /* 0x0001e40000100800 */
[----:B0-----:R-:W-:-:S02]  /*10ae0*/  IMAD.WIDE R8, R3, 0x2, R28 ;  /* 0x0000000203087825 */ /* 0x001fc400078e021c */
[----:B------:R-:W2:Y:S02]  /*10af0*/  LDG.E.U16 R28, [R10.64] ;  /* 0x000000040a1c7981 */ /* 0x000ea4000c1e1500 */
[----:B------:R-:W-:-:S04]  /*10b00*/  IMAD.WIDE R6, R3, 0x2, R24 ;  /* 0x0000000203067825 */ /* 0x000fc800078e0218 */
[----:B-1----:R-:W-:-:S05]  /*10b10*/  IMAD.WIDE R4, R3, 0x2, R16 ;  /* 0x0000000203047825 */ /* 0x002fca00078e0210 */
[----:B------:R0:W2:Y:S04]  /*10b20*/  LDG.E.U16 R29, [R4.64] ;  /* 0x00000004041d7981 */ /* 0x0000a8000c1e1500 */
[----:B---3--:R1:W-:Y:S04]  /*10b30*/  STL [R1+0x6c], R0 ;  /* 0x00006c0001007387 */ /* 0x0083e80000100800 */
[----:B-1----:R2:W3:Y:S04]  /*10b40*/  LDG.E.U16 R0, [R8.64] ;  /* 0x0000000408007981 */ /* 0x0024e8000c1e1500 */
[----:B----4-:R1:W-:Y:S04]  /*10b50*/  STL [R1+0x68], R2 ;  /* 0x0000680201007387 */ /* 0x0103e80000100800 */
[----:B------:R-:W4:Y:S04]  /*10b60*/  LDL.64 R16, [R1+0xda0] ;  /* 0x000da00001107983 */ /* 0x000f280000100a00 */
[----:B------:R-:W4:Y:S04]  /*10b70*/  LDL.64 R24, [R1+0xe90] ;  /* 0x000e900001187983 */ /* 0x000f280000100a00 */
[----:B-1----:R1:W4:Y:S04]  /*10b80*/  LDG.E.U16 R2, [R6.64] ;  /* 0x0000000406027981 */ /* 0x002328000c1e1500 */
[----:B------:R0:W-:Y:S01]  /*10b90*/  STL [R1+0x64], R13 ;  /* 0x0000640d01007387 */ /* 0x0001e20000100800 */
[----:B--2---:R-:W-:-:S03]  /*10ba0*/  IMAD.WIDE R8, R3, 0x2, R22 ;  /* 0x0000000203087825 */ /* 0x004fc600078e0216 */
[----:B------:R-:W4:Y:S01]  /*10bb0*/  LDL.64 R22, [R1+0xe80] ;  /* 0x000e800001167983 */ /* 0x000f220000100a00 */
[----:B0-----:R-:W-:-:S03]  /*10bc0*/  IMAD.WIDE R12, R3, 0x2, R14 ;  /* 0x00000002030c7825 */ /* 0x001fc600078e020e */
[----:B------:R-:W4:Y:S01]  /*10bd0*/  LDL.64 R14, [R1+0xe88] ;  /* 0x000e8800010e7983 */ /* 0x000f220000100a00 */
[----:B-1----:R-:W-:-:S03]  /*10be0*/  IMAD.WIDE R6, R3, 0x2, R20 ;  /* 0x0000000203067825 */ /* 0x002fc600078e0214 */
[----:B------:R-:W4:Y:S04]  /*10bf0*/  LDL.64 R20, [R1+0xe78] ;  /* 0x000e780001147983 */ /* 0x000f280000100a00 */
[----:B------:R0:W-:Y:S04]  /*10c00*/  STL [R1+0x60], R28 ;  /* 0x0000601c01007387 */ /* 0x0001e80000100800 */
[----:B0-----:R0:W4:Y:S01]  /*10c10*/  LDG.E.U16 R28, [R12.64] ;  /* 0x000000040c1c7981 */ /* 0x001122000c1e1500 */
[----:B------:R-:W-:-:S03]  /*10c20*/  IMAD.WIDE R10, R3, 0x2, R26 ;  /* 0x00000002030a7825 */ /* 0x000fc600078e021a */
[----:B------:R4:W4:Y:S01]  /*10c30*/  LDG.E.U16 R26, [R6.64] ;  /* 0x00000004061a7981 */ /* 0x000922000c1e1500 */
[----:B------:R-:W-:-:S03]  /*10c40*/  IMAD.WIDE R4, R3, 0x2, R18 ;  /* 0x0000000203047825 */ /* 0x000fc600078e0212 */
[----:B------:R1:W4:Y:S04]  /*10c50*/  LDG.E.U16 R27, [R10.64] ;  /* 0x000000040a1b7981 */ /* 0x000328000c1e1500 */
[----:B---3--:R3:W-:Y:S04]  /*10c60*/  STL [R1+0x5c], R0 ;  /* 0x00005c0001007387 */ /* 0x0087e80000100800 */
[----:B------:R-:W2:Y:S04]  /*10c70*/  LDL.64 R18, [R1+0xd98] ;  /* 0x000d980001127983 */ /* 0x000ea80000100a00 */
[----:B---3--:R3:W2:Y:S01]  /*10c80*/  LDG.E.U16 R0, [R8.64] ;  /* 0x0000000408007981 */ /* 0x0086a2000c1e1500 */
[----:B----4-:R-:W-:-:S03]  /*10c90*/  IMAD.WIDE R6, R3, 0x2, R16 ;  /* 0x0000000203067825 */ /* 0x010fc600078e0210 */
[----:B------:R4:W-:Y:S04]  /*10ca0*/  STL [R1+0x58], R2 ;  /* 0x0000580201007387 */ /* 0x0009e80000100800 */
[----:B0-----:R-:W2:Y:S04]  /*10cb0*/  LDL.64 R12, [R1+0xe70] ;  /* 0x000e7000010c7983 */ /* 0x001ea80000100a00 */
[----:B------:R-:W2:Y:S04]  /*10cc0*/  LDL.64 R16, [R1+0xe68] ;  /* 0x000e680001107983 */ /* 0x000ea80000100a00 */
[----:B----4-:R0:W4:Y:S02]  /*10cd0*/  LDG.E.U16 R2, [R4.64] ;  /* 0x0000000404027981 */ /* 0x010124000c1e1500 */
[----:B0-----:R-:W-:-:S02]  /*10ce0*/  IMAD.WIDE R4, R3, 0x2, R14 ;  /* 0x0000000203047825 */ /* 0x001fc400078e020e */
[----:B------:R-:W4:Y:S04]  /*10cf0*/  LDL.64 R14, [R1+0xe60] ;  /* 0x000e6000010e7983 */ /* 0x000f280000100a00 */
[----:B------:R0:W-:Y:S01]  /*10d00*/  STL [R1+0x54], R29 ;  /* 0x0000541d01007387 */ /* 0x0001e20000100800 */
[----:B---3--:R-:W-:-:S05]  /*10d10*/  IMAD.WIDE R8, R3, 0x2, R24 ;  /* 0x0000000203087825 */ /* 0x008fca00078e0218 */
[----:B------:R3:W4:Y:S04]  /*10d20*/  LDG.E.U16 R25, [R8.64] ;  /* 0x0000000408197981 */ /* 0x000728000c1e1500 */
[----:B0-----:R0:W4:Y:S04]  /*10d30*/  LDG.E.U16 R29, [R6.64] ;  /* 0x00000004061d7981 */ /* 0x001128000c1e1500 */
[----:B------:R0:W-:Y:S04]  /*10d40*/  STL [R1+0x50], R28 ;  /* 0x0000501c01007387 */ /* 0x0001e80000100800 */
[----:B-1----:R-:W4:Y:S04]  /*10d50*/  LDL.64 R10, [R1+0xd90] ;  /* 0x000d9000010a7983 */ /* 0x002f280000100a00 */
[----:B0-----:R0:W4:Y:S04]  /*10d60*/  LDG.E.U16 R28, [R4.64] ;  /* 0x00000004041c7981 */ /* 0x001128000c1e1500 */
[----:B------:R1:W-:Y:S01]  /*10d70*/  STL [R1+0x4c], R27 ;  /* 0x00004c1b01007387 */ /* 0x0003e20000100800 */
[----:B0-----:R-:W-:-:S04]  /*10d80*/  IMAD.WIDE R4, R3, 0x2, R20 ;  /* 0x0000000203047825 */ /* 0x001fc800078e0214 */
[----:B------:R-:W-:-:S05]  /*10d90*/  IMAD.WIDE R6, R3, 0x2, R22 ;  /* 0x0000000203067825 */ /* 0x000fca00078e0216 */
[----:B-1----:R0:W4:Y:S04]  /*10da0*/  LDG.E.U16 R27, [R6.64] ;  /* 0x00000004061b7981 */ /* 0x002128000c1e1500 */
[----:B--2---:R1:W-:Y:S04]  /*10db0*/  STL [R1+0x48], R0 ;  /* 0x0000480001007387 */ /* 0x0043e80000100800 */
[----:B---3--:R-:W2:Y:S04]  /*10dc0*/  LDL.64 R8, [R1+0xe58] ;  /* 0x000e580001087983 */ /* 0x008ea80000100a00 */
[----:B-1----:R1:W3:Y:S04]  /*10dd0*/  LDG.E.U16 R0, [R4.64] ;  /* 0x0000000404007981 */ /* 0x0022e8000c1e1500 */
[----:B------:R1:W-:Y:S04]  /*10de0*/  STL [R1+0x44], R26 ;  /* 0x0000441a01007387 */ /* 0x0003e80000100800 */
[----:B0-----:R-:W3:Y:S01]  /*10df0*/  LDL.64 R6, [R1+0xe48] ;  /* 0x000e480001067983 */ /* 0x001ee20000100a00 */
[----:B-1----:R-:W-:-:S03]  /*10e00*/  IMAD.WIDE R4, R3, 0x2, R18 ;  /* 0x0000000203047825 */ /* 0x002fc600078e0212 */
[----:B------:R-:W3:Y:S04]  /*10e10*/  LDL.64 R18, [R1+0xd88] ;  /* 0x000d880001127983 */ /* 0x000ee80000100a00 */
[----:B------:R0:W3:Y:S02]  /*10e20*/  LDG.E.U16 R26, [R4.64] ;  /* 0x00000004041a7981 */ /* 0x0000e4000c1e1500 */
[C---:B0-----:R-:W-:Y:S02]  /*10e30*/  IMAD.WIDE R4, R3.reuse, 0x2, R12 ;  /* 0x0000000203047825 */ /* 0x041fe400078e020c */
[----:B------:R-:W3:Y:S04]  /*10e40*/  LDL.64 R12, [R1+0xe50] ;  /* 0x000e5000010c7983 */ /* 0x000ee80000100a00 */
[----:B------:R0:W3:Y:S02]  /*10e50*/  LDG.E.U16 R24, [R4.64] ;  /* 0x0000000404187981 */ /* 0x0000e4000c1e1500 */
[----:B0-----:R-:W-:-:S02]  /*10e60*/  IMAD.WIDE R4, R3, 0x2, R16 ;  /* 0x0000000203047825 */ /* 0x001fc400078e0210 */
[----:B------:R-:W3:Y:S04]  /*10e70*/  LDL.64 R16, [R1+0xe40] ;  /* 0x000e400001107983 */ /* 0x000ee80000100a00 */
[----:B------:R4:W3:Y:S02]  /*10e80*/  LDG.E.U16 R23, [R4.64] ;  /* 0x0000000404177981 */ /* 0x0008e4000c1e1500 */
[C---:B----4-:R-:W-:Y:S02]  /*10e90*/  IMAD.WIDE R4, R3.reuse, 0x2, R14 ;  /* 0x0000000203047825 */ /* 0x050fe400078e020e */
[----:B------:R-:W4:Y:S04]  /*10ea0*/  LDL.64 R14, [R1+0xd80] ;  /* 0x000d8000010e7983 */ /* 0x000f280000100a00 */
[----:B------:R0:W4:Y:S02]  /*10eb0*/  LDG.E.U16 R22, [R4.64] ;  /* 0x0000000404167981 */ /* 0x000124000c1e1500 */
[----:B0-----:R-:W-:-:S02]  /*10ec0*/  IMAD.WIDE R4, R3, 0x2, R10 ;  /* 0x0000000203047825 */ /* 0x001fc400078e020a */
[----:B------:R-:W4:Y:S04]  /*10ed0*/  LDL.64 R10, [R1+0xd78] ;  /* 0x000d7800010a7983 */ /* 0x000f280000100a00 */
[----:B------:R0:W-:Y:S04]  /*10ee0*/  STL [R1+0x40], R2 ;  /* 0x0000400201007387 */ /* 0x0001e80000100800 */
[----:B0-----:R2:W4:Y:S02]  /*10ef0*/  LDG.E.U16 R2, [R4.64] ;  /* 0x0000000404027981 */ /* 0x001524000c1e1500 */
[----:B--2---:R-:W-:-:S05]  /*10f00*/  IMAD.WIDE R4, R3, 0x2, R8 ;  /* 0x0000000203047825 */ /* 0x004fca00078e0208 */
[----:B------:R3:W2:Y:S02]  /*10f10*/  LDG.E.U16 R21, [R4.64] ;  /* 0x0000000404157981 */ /* 0x0006a4000c1e1500 */
[C---:B---3--:R-:W-:Y:S02]  /*10f20*/  IMAD.WIDE R4, R3.reuse, 0x2, R12 ;  /* 0x0000000203047825 */ /* 0x048fe400078e020c */
[----:B----4-:R-:W-:Y:S04]  /*10f30*/  STL [R1+0x2310], R2 ;  /* 0x0023100201007387 */ /* 0x010fe80000100800 */
[----:B------:R-:W3:Y:S04]  /*10f40*/  LDL.64 R8, [R1+0xd70] ;  /* 0x000d700001087983 */ /* 0x000ee80000100a00 */
[----:B------:R0:W-:Y:S04]  /*10f50*/  STL [R1+0x3c], R25 ;  /* 0x00003c1901007387 */ /* 0x0001e80000100800 */
[----:B------:R-:W4:Y:S04]  /*10f60*/  LDL.64 R12, [R1+0xd68] ;  /* 0x000d6800010c7983 */ /* 0x000f280000100a00 */
[----:B0-----:R0:W2:Y:S02]  /*10f70*/  LDG.E.U16 R25, [R4.64] ;  /* 0x0000000404197981 */ /* 0x0010a4000c1e1500 */
[----:B0-----:R-:W-:-:S05]  /*10f80*/  IMAD.WIDE R4, R3, 0x2, R6 ;  /* 0x0000000203047825 */ /* 0x001fca00078e0206 */
[----:B------:R0:W2:Y:S02]  /*10f90*/  LDG.E.U16 R20, [R4.64] ;  /* 0x0000000404147981 */ /* 0x0000a4000c1e1500 */
[----:B0-----:R-:W-:-:S05]  /*10fa0*/  IMAD.WIDE R4, R3, 0x2, R18 ;  /* 0x0000000203047825 */ /* 0x001fca00078e0212 */
[----:B------:R0:W2:Y:S04]  /*10fb0*/  LDG.E.U16 R18, [R4.64] ;  /* 0x0000000404127981 */ /* 0x0000a8000c1e1500 */
[----:B------:R-:W-:Y:S01]  /*10fc0*/  STL [R1+0x38], R29 ;  /* 0x0000381d01007387 */ /* 0x000fe20000100800 */
[----:B0-----:R-:W-:-:S03]  /*10fd0*/  IMAD.WIDE R4, R3, 0x2, R16 ;  /* 0x0000000203047825 */ /* 0x001fc600078e0210 */
[----:B------:R-:W-:Y:S04]  /*10fe0*/  STL [R1+0x34], R28 ;  /* 0x0000341c01007387 */ /* 0x000fe80000100800 */
[----:B------:R0:W2:Y:S04]  /*10ff0*/  LDG.E.U16 R2, [R4.64] ;  /* 0x0000000404027981 */ /* 0x0000a8000c1e1500 */
[----:B------:R-:W2:Y:S01]  /*11000*/  LDL.64 R6, [R1+0xd60] ;  /* 0x000d600001067983 */ /* 0x000ea20000100a00 */
[----:B0-----:R-:W-:-:S03]  /*11010*/  IMAD.WIDE R4, R3, 0x2, R14 ;  /* 0x0000000203047825 */ /* 0x001fc600078e020e */
[----:B------:R-:W-:Y:S04]  /*11020*/  STL [R1+0x30], R27 ;  /* 0x0000301b01007387 */ /* 0x000fe80000100800 */
[----:B------:R0:W-:Y:S04]  /*11030*/  STL [R1+0x2c], R0 ;  /* 0x00002c0001007387 */ /* 0x0001e80000100800 */
[----:B0-----:R0:W2:Y:S02]  /*11040*/  LDG.E.U16 R0, [R4.64] ;  /* 0x0000000404007981 */ /* 0x0010a4000c1e1500 */
[----:B0-----:R-:W-:-:S05]  /*11050*/  IMAD.WIDE R4, R3, 0x2, R10 ;  /* 0x0000000203047825 */ /* 0x001fca00078e020a */
[----:B------:R3:W2:Y:S04]  /*11060*/  LDG.E.U16 R29, [R4.64] ;  /* 0x00000004041d7981 */ /* 0x0006a8000c1e1500 */
[----:B------:R0:W-:Y:S04]  /*11070*/  STL [R1+0x28], R26 ;  /* 0x0000281a01007387 */ /* 0x0001e80000100800 */
[----:B------:R-:W2:Y:S04]  /*11080*/  LDL.64 R14, [R1+0xd58] ;  /* 0x000d5800010e7983 */ /* 0x000ea80000100a00 */
[----:B------:R-:W2:Y:S01]  /*11090*/  LDL.64 R10, [R1+0xd50] ;  /* 0x000d5000010a7983 */ /* 0x000ea20000100a00 */
[----:B---3--:R-:W-:-:S05]  /*110a0*/  IMAD.WIDE R4, R3, 0x2, R8 ;  /* 0x0000000203047825 */ /* 0x008fca00078e0208 */
[----:B------:R4:W3:Y:S02]  /*110b0*/  LDG.E.U16 R28, [R4.64] ;  /* 0x00000004041c7981 */ /* 0x0008e4000c1e1500 */
[----:B----4-:R-:W-:-:S05]  /*110c0*/  IMAD.WIDE R4, R3, 0x2, R12 ;  /* 0x0000000203047825 */ /* 0x010fca00078e020c */
[----:B0-----:R2:W4:Y:S04]  /*110d0*/  LDG.E.U16 R26, [R4.64] ;  /* 0x00000004041a7981 */ /* 0x001528000c1e1500 */
[----:B------:R0:W-:Y:S01]  /*110e0*/  STL [R1+0x24], R24 ;  /* 0x0000241801007387 */ /* 0x0001e20000100800 */
[----:B--2---:R-:W-:-:S05]  /*110f0*/  IMAD.WIDE R4, R3, 0x2, R6 ;  /* 0x0000000203047825 */ /* 0x004fca00078e0206 */
[----:B0-----:R0:W2:Y:S04]  /*11100*/  LDG.E.U16 R24, [R4.64] ;  /* 0x0000000404187981 */ /* 0x0010a8000c1e1500 */
[----:B------:R-:W-:Y:S04]  /*11110*/  STL [R1+0x2360], R29 ;  /* 0x0023601d01007387 */ /* 0x000fe80000100800 */
[----:B------:R-:W-:Y:S04]  /*11120*/  STL [R1+0x20], R23 ;  /* 0x0000201701007387 */ /* 0x000fe80000100800 */
[----:B------:R-:W2:Y:S01]  /*11130*/  LDL.64 R8, [R1+0xd48] ;  /* 0x000d480001087983 */ /* 0x000ea20000100a00 */
[----:B0-----:R-:W-:-:S03]  /*11140*/  IMAD.WIDE R4, R3, 0x2, R14 ;  /* 0x0000000203047825 */ /* 0x001fc600078e020e */
[----:B---3--:R-:W-:Y:S04]  /*11150*/  STL [R1+0x2364], R28 ;  /* 0x0023641c01007387 */ /* 0x008fe80000100800 */
[----:B------:R0:W-:Y:S04]  /*11160*/  STL [R1+0x1c], R22 ;  /* 0x00001c1601007387 */ /* 0x0001e80000100800 */
[----:B----4-:R-:W-:Y:S04]  /*11170*/  STL [R1+0x2344], R26 ;  /* 0x0023441a01007387 */ /* 0x010fe80000100800 */
[----:B0-----:R-:W3:Y:S04]  /*11180*/  LDL.64 R22, [R1+0xd40] ;  /* 0x000d400001167983 */ /* 0x001ee80000100a00 */
[----:B------:R-:W4:Y:S04]  /*11190*/  LDL.64 R12, [R1+0xd38] ;  /* 0x000d3800010c7983 */ /* 0x000f280000100a00 */
[----:B------:R-:W4:Y:S04]  /*111a0*/  LDL.64 R6, [R1+0xd30] ;  /* 0x000d300001067983 */ /* 0x000f280000100a00 */
[----:B------:R0:W-:Y:S04]  /*111b0*/  STL [R1+0x14], R21 ;  /* 0x0000141501007387 */ /* 0x0001e80000100800 */
[----:B0-----:R0:W4:Y:S02]  /*111c0*/  LDG.E.U16 R21, [R4.64] ;  /* 0x0000000404157981 */ /* 0x001124000c1e1500 */
[----:B0-----:R-:W-:-:S05]  /*111d0*/  IMAD.WIDE R4, R3, 0x2, R10 ;  /* 0x0000000203047825 */ /* 0x001fca00078e020a */
[----:B------:R0:W4:Y:S04]  /*111e0*/  LDG.E.U16 R19, [R4.64] ;  /* 0x0000000404137981 */ /* 0x000128000c1e1500 */
[----:B--2---:R-:W-:Y:S04]  /*111f0*/  STL [R1+0x2348], R24 ;  /* 0x0023481801007387 */ /* 0x004fe80000100800 */
[----:B------:R-:W-:Y:S01]  /*11200*/  STL [R1+0x10], R25 ;  /* 0x0000101901007387 */ /* 0x000fe20000100800 */
[----:B0-----:R-:W-:-:S05]  /*11210*/  IMAD.WIDE R4, R3, 0x2, R8 ;  /* 0x0000000203047825 */ /* 0x001fca00078e0208 */
[----:B------:R3:W2:Y:S02]  /*11220*/  LDG.E.U16 R16, [R4.64] ;  /* 0x0000000404107981 */ /* 0x0006a4000c1e1500 */
[C---:B---3--:R-:W-:Y:S02]  /*11230*/  IMAD.WIDE R4, R3.reuse, 0x2, R22 ;  /* 0x0000000203047825 */ /* 0x048fe400078e0216 */
[----:B----4-:R-:W-:Y:S04]  /*11240*/  STL [R1+0x234c], R21 ;  /* 0x00234c1501007387 */ /* 0x010fe80000100800 */
[----:B------:R-:W3:Y:S04]  /*11250*/  LDL.64 R14, [R1+0xd28] ;  /* 0x000d2800010e7983 */ /* 0x000ee80000100a00 */
[----:B------:R0:W-:Y:S04]  /*11260*/  STL [R1+0xc], R20 ;  /* 0x00000c1401007387 */ /* 0x0001e80000100800 */
[----:B------:R-:W-:Y:S04]  /*11270*/  STL [R1+0x2350], R19 ;  /* 0x0023501301007387 */ /* 0x000fe80000100800 */
[----:B------:R-:W-:Y:S04]  /*11280*/  STL [R1+0x8], R18 ;  /* 0x0000081201007387 */ /* 0x000fe80000100800 */
[----:B------:R-:W4:Y:S04]  /*11290*/  LDL.64 R8, [R1+0xd20] ;  /* 0x000d200001087983 */ /* 0x000f280000100a00 */
[----:B0-----:R-:W4:Y:S04]  /*112a0*/  LDL.64 R20, [R1+0xd18] ;  /* 0x000d180001147983 */ /* 0x001f280000100a00 */
[----:B------:R-:W-:Y:S04]  /*112b0*/  STL [R1+0x4], R2 ;  /* 0x0000040201007387 */ /* 0x000fe80000100800 */
[----:B------:R-:W4:Y:S04]  /*112c0*/  LDL.64 R10, [R1+0xd10] ;  /* 0x000d1000010a7983 */ /* 0x000f280000100a00 */
[----:B------:R0:W-:Y:S01]  /*112d0*/  STL [R1], R0 ;  /* 0x0000000001007387 */ /* 0x0001e20000100800 */
[----:B------:R-:W-:-:S03]  /*112e0*/  IMAD.WIDE R6, R3, 0x2, R6 ;  /* 0x0000000203067825 */ /* 0x000fc600078e0206 */
[----:B0-----:R0:W4:Y:S02]  /*112f0*/  LDG.E.U16 R0, [R4.64] ;  /* 0x0000000404007981 */ /* 0x001124000c1e1500 */
[----:B0-----:R-:W-:-:S06]  /*11300*/  IMAD.WIDE R4, R3, 0x2, R12 ;  /* 0x0000000203047825 */ /* 0x001fcc00078e020c */
[----:B------:R0:W4:Y:S04]  /*11310*/  LDG.E.U16 R4, [R4.64] ;  /* 0x0000000404047981 */ /* 0x000128000c1e1500 */
[----:B0-----:R3:W4:Y:S04]  /*11320*/  LDG.E.U16 R5, [R6.64] ;  /* 0x0000000406057981 */ /* 0x001728000c1e1500 */
[----:B--2---:R-:W-:Y:S01]  /*11330*/  STL [R1+0x2354], R16 ;  /* 0x0023541001007387 */ /* 0x004fe20000100800 */
[----:B---3--:R-:W-:-:S06]  /*11340*/  IMAD.WIDE R6, R3, 0x2, R14 ;  /* 0x0000000203067825 */ /* 0x008fcc00078e020e */
[----:B------:R0:W2:Y:S04]  /*11350*/  LDG.E.U16 R6, [R6.64] ;  /* 0x0000000406067981 */ /* 0x0000a8000c1e1500 */
[----:B----4-:R-:W-:Y:S04]  /*11360*/  STL [R1+0x2358], R0 ;  /* 0x0023580001007387 */ /* 0x010fe80000100800 */
[----:B------:R-:W3:Y:S04]  /*11370*/  LDL.64 R18, [R1+0xd08] ;  /* 0x000d080001127983 */ /* 0x000ee80000100a00 */
[----:B------:R-:W-:Y:S04]  /*11380*/  STL [R1+0x235c], R4 ;  /* 0x00235c0401007387 */ /* 0x000fe80000100800 */
[----:B------:R-:W4:Y:S04]  /*11390*/  LDL.64 R12, [R1+0xd00] ;  /* 0x000d0000010c7983 */ /* 0x000f280000100a00 */
[----:B------:R1:W-:Y:S04]  /*113a0*/  STL [R1+0x2368], R5 ;  /* 0x0023680501007387 */ /* 0x0003e80000100800 */
[----:B------:R-:W4:Y:S01]  /*113b0*/  LDL.64 R14, [R1+0xcf8] ;  /* 0x000cf800010e7983 */ /* 0x000f220000100a00 */
[----:B------:R-:W-:-:S05]  /*113c0*/  IMAD.WIDE R8, R3, 0x2, R8 ;  /* 0x0000000203087825 */ /* 0x000fca00078e0208 */
[----:B0-----:R0:W4:Y:S01]  /*113d0*/  LDG.E.U16 R7, [R8.64] ;  /* 0x0000000408077981 */ /* 0x001122000c1e1500 */
[----:B------:R-:W-:-:S04]  /*113e0*/  IMAD.WIDE R10, R3, 0x2, R10 ;  /* 0x00000002030a7825 */ /* 0x000fc800078e020a */
[----:B0-----:R-:W-:-:S06]  /*113f0*/  IMAD.WIDE R8, R3, 0x2, R20 ;  /* 0x0000000203087825 */ /* 0x001fcc00078e0214 */
[----:B------:R0:W4:Y:S04]  /*11400*/  LDG.E.U16 R8, [R8.64] ;  /* 0x0000000408087981 */ /* 0x000128000c1e1500 */
[----:B0-----:R3:W4:Y:S04]  /*11410*/  LDG.E.U16 R9, [R10.64] ;  /* 0x000000040a097981 */ /* 0x001728000c1e1500 */
[----:B--2---:R-:W-:Y:S04]  /*11420*/  STL [R1+0x2328], R6 ;  /* 0x0023280601007387 */ /* 0x004fe80000100800 */
[----:B-1----:R-:W2:Y:S01]  /*11430*/  LDL.64 R4, [R1+0xcf0] ;  /* 0x000cf00001047983 */ /* 0x002ea20000100a00 */
[----:B---3--:R-:W-:-:S06]  /*11440*/  IMAD.WIDE R10, R3, 0x2, R18 ;  /* 0x00000002030a7825 */ /* 0x008fcc00078e0212 */
[----:B------:R0:W3:Y:S01]  /*11450*/  LDG.E.U16 R10, [R10.64] ;  /* 0x000000040a0a7981 */ /* 0x0000e2000c1e1500 */
[----:B----4-:R-:W-:-:S05]  /*11460*/  IMAD.WIDE R12, R3, 0x2, R12 ;  /* 0x00000002030c7825 */ /* 0x010fca00078e020c */
[----:B0-----:R0:W4:Y:S02]  /*11470*/  LDG.E.U16 R11, [R12.64] ;  /* 0x000000040c0b7981 */ /* 0x001124000c1e1500 */
[----:B0-----:R-:W-:-:S06]  /*11480*/  IMAD.WIDE R12, R3, 0x2, R14 ;  /* 0x00000002030c7825 */ /* 0x001fcc00078e020e */
[----:B------:R0:W4:Y:S04]  /*11490*/  LDG.E.U16 R12, [R12.64] ;  /* 0x000000040c0c7981 */ /* 0x000128000c1e1500 */
[----:B------:R1:W-:Y:S04]  /*114a0*/  STL [R1+0x232c], R7 ;  /* 0x00232c0701007387 */ /* 0x0003e80000100800 */
[----:B------:R-:W-:Y:S04]  /*114b0*/  STL [R1+0x2330], R8 ;  /* 0x0023300801007387 */ /* 0x000fe80000100800 */
[----:B------:R-:W4:Y:S04]  /*114c0*/  LDL.64 R16, [R1+0xce8] ;  /* 0x000ce80001107983 */ /* 0x000f280000100a00 */
[----:B------:R0:W-:Y:S04]  /*114d0*/  STL [R1+0x2334], R9 ;  /* 0x0023340901007387 */ /* 0x0001e80000100800 */
[----:B------:R-:W4:Y:S01]  /*114e0*/  LDL.64 R18, [R1+0xce0] ;  /* 0x000ce00001127983 */ /* 0x000f220000100a00 */
[----:B--2---:R-:W-:-:S05]  /*114f0*/  IMAD.WIDE R14, R3, 0x2, R4 ;  /* 0x00000002030e7825 */ /* 0x004fca00078e0204 */
[----:B0-----:R0:W2:Y:S04]  /*11500*/  LDG.E.U16 R13, [R14.64] ;  /* 0x000000040e0d7981 */ /* 0x0010a8000c1e1500 */
[----:B---3--:R-:W-:Y:S04]  /*11510*/  STL [R1+0x2338], R10 ;  /* 0x0023380a01007387 */ /* 0x008fe80000100800 */
[----:B-1----:R-:W3:Y:S04]  /*11520*/  LDL.64 R6, [R1+0xcd8] ;  /* 0x000cd80001067983 */ /* 0x002ee80000100a00 */
[----:B----4-:R1:W-:Y:S04]  /*11530*/  STL [R1+0x233c], R11 ;  /* 0x00233c0b01007387 */ /* 0x0103e80000100800 */
[----:B------:R-:W4:Y:S04]  /*11540*/  LDL.64 R22, [R1+0xcd0] ;  /* 0x000cd00001167983 */ /* 0x000f280000100a00 */
[----:B------:R-:W-:Y:S04]  /*11550*/  STL [R1+0x2340], R12 ;  /* 0x0023400c01007387 */ /* 0x000fe80000100800 */
[----:B------:R-:W2:Y:S01]  /*11560*/  LDL.64 R4, [R1+0xcc8] ;  /* 0x000cc80001047983 */ /* 0x000ea20000100a00 */
[----:B0-----:R-:W-:-:S05]  /*11570*/  IMAD.WIDE R14, R3, 0x2, R16 ;  /* 0x00000002030e7825 */ /* 0x001fca00078e0210 */
[----:B------:R0:W2:Y:S02]  /*11580*/  LDG.E.U16 R17, [R14.64] ;  /* 0x000000040e117981 */ /* 0x0000a4000c1e1500 */
[----:B0-----:R-:W-:-:S05]  /*11590*/  IMAD.WIDE R14, R3, 0x2, R18 ;  /* 0x00000002030e7825 */ /* 0x001fca00078e0212 */
[----:B------:R3:W2:Y:S02]  /*115a0*/  LDG.E.U16 R18, [R14.64] ;  /* 0x000000040e127981 */ /* 0x0006a4000c1e1500 */
[----:B---3--:R-:W-:-:S05]  /*115b0*/  IMAD.WIDE R14, R3, 0x2, R6 ;  /* 0x00000002030e7825 */ /* 0x008fca00078e0206 */
[----:B------:R4:W3:Y:S02]  /*115c0*/  LDG.E.U16 R20, [R14.64] ;  /* 0x000000040e147981 */ /* 0x0008e4000c1e1500 */
[----:B----4-:R-:W-:-:S05]  /*115d0*/  IMAD.WIDE R14, R3, 0x2, R22 ;  /* 0x00000002030e7825 */ /* 0x010fca00078e0216 */
[----:B------:R2:W4:Y:S02]  /*115e0*/  LDG.E.U16 R22, [R14.64] ;  /* 0x000000040e167981 */ /* 0x000524000c1e1500 */
[----:B--2---:R-:W-:-:S05]  /*115f0*/  IMAD.WIDE R14, R3, 0x2, R4 ;  /* 0x00000002030e7825 */ /* 0x004fca00078e0204 */
[----:B------:R-:W2:Y:S04]  /*11600*/  LDG.E.U16 R23, [R14.64] ;  /* 0x000000040e177981 */ /* 0x000ea8000c1e1500 */
[----:B------:R0:W-:Y:S04]  /*11610*/  STL [R1+0x236c], R13 ;  /* 0x00236c0d01007387 */ /* 0x0001e80000100800 */
[----:B------:R-:W2:Y:S04]  /*11620*/  LDL.64 R8, [R1+0xcc0] ;  /* 0x000cc00001087983 */ /* 0x000ea80000100a00 */
[----:B------:R-:W-:Y:S04]  /*11630*/  STL [R1+0x2314], R17 ;  /* 0x0023141101007387 */ /* 0x000fe80000100800 */
[----:B-1----:R-:W2:Y:S04]  /*11640*/  LDL.64 R10, [R1+0xcb8] ;  /* 0x000cb800010a7983 */ /* 0x002ea80000100a00 */
[----:B------:R-:W-:Y:S04]  /*11650*/  STL [R1+0x2318], R18 ;  /* 0x0023181201007387 */ /* 0x000fe80000100800 */
[----:B------:R-:W2:Y:S04]  /*11660*/  LDL.64 R6, [R1+0xcb0] ;  /* 0x000cb00001067983 */ /* 0x000ea80000100a00 */
[----:B---3--:R-:W-:Y:S04]  /*11670*/  STL [R1+0x231c], R20 ;  /* 0x00231c1401007387 */ /* 0x008fe80000100800 */
[----:B----4-:R1:W-:Y:S04]  /*11680*/  STL [R1+0x2320], R22 ;  /* 0x0023201601007387 */ /* 0x0103e80000100800 */
[----:B--2---:R2:W-:Y:S04]  /*11690*/  STL [R1+0x2324], R23 ;  /* 0x0023241701007387 */ /* 0x0045e80000100800 */
[----:B0-----:R-:W3:Y:S04]  /*116a0*/  LDL.LU R13, [R1+0x194] ;  /* 0x00019400010d7983 */ /* 0x001ee80000300800 */
[----:B------:R-:W4:Y:S04]  /*116b0*/  LDL.LU R5, [R1+0x190] ;  /* 0x0001900001057983 */ /* 0x000f280000300800 */
[----:B------:R-:W4:Y:S04]  /*116c0*/  LDL.LU R21, [R1+0x18c] ;  /* 0x00018c0001157983 */ /* 0x000f280000300800 */
[----:B------:R-:W4:Y:S04]  /*116d0*/  LDL.LU R2, [R1+0x188] ;  /* 0x0001880001027983 */ /* 0x000f280000300800 */
[----:B------:R-:W4:Y:S04]  /*116e0*/  LDL.LU R24, [R1+0x114] ;  /* 0x0001140001187983 */ /* 0x000f280000300800 */
[----:B------:R-:W4:Y:S01]  /*116f0*/  LDL.LU R26, [R1+0x110] ;  /* 0x00011000011a7983 */ /* 0x000f220000300800 */
[----:B------:R-:W-:-:S03]  /*11700*/  IMAD.WIDE R14, R3, 0x2, R8 ;  /* 0x00000002030e7825 */ /* 0x000fc600078e0208 */
[----:B------:R-:W0:Y:S04]  /*11710*/  S2R R4, SR_TID.X ;  /* 0x0000000000047919 */ /* 0x000e280000002100 */
[----:B------:R1:W4:Y:S04]  /*11720*/  LDG.E.U16 R25, [R14.64] ;  /* 0x000000040e197981 */ /* 0x000328000c1e1500 */
[----:B------:R-:W4:Y:S01]  /*11730*/  LDL.LU R28, [R1+0x10c] ;  /* 0x00010c00011c7983 */ /* 0x000f220000300800 */
[----:B-1----:R-:W-:-:S03]  /*11740*/  IMAD.WIDE R14, R3, 0x2, R10 ;  /* 0x00000002030e7825 */ /* 0x002fc600078e020a */
[----:B------:R-:W4:Y:S04]  /*11750*/  LDL.LU R11, [R1+0x108] ;  /* 0x00010800010b7983 */ /* 0x000f280000300800 */
[----:B------:R1:W4:Y:S04]  /*11760*/  LDG.E.U16 R27, [R14.64] ;  /* 0x000000040e1b7981 */ /* 0x000328000c1e1500 */
[----:B------:R-:W4:Y:S04]  /*11770*/  LDL.LU R10, [R1+0x94] ;  /* 0x00009400010a7983 */ /* 0x000f280000300800 */
[----:B------:R-:W4:Y:S01]  /*11780*/  LDL.LU R9, [R1+0x90] ;  /* 0x0000900001097983 */ /* 0x000f220000300800 */
[----:B-1----:R-:W-:-:S03]  /*11790*/  IMAD.WIDE R14, R3, 0x2, R6 ;  /* 0x00000002030e7825 */ /* 0x002fc600078e0206 */
[----:B------:R-:W4:Y:S04]  /*117a0*/  LDL.LU R29, [R1+0x8c] ;  /* 0x00008c00011d7983 */ /* 0x000f280000300800 */
[----:B------:R1:W4:Y:S04]  /*117b0*/  LDG.E.U16 R14, [R14.64] ;  /* 0x000000040e0e7981 */ /* 0x000328000c1e1500 */
        /* <DEDUP_REMOVED lines=9> */
[----:B------:R-:W4:Y:S01]  /*11850*/  LDL.LU R19, [R1+0xfc] ;  /* 0x0000fc0001137983 */ /* 0x000f220000300800 */
[----:B0-----:R-:W-:-:S03]  /*11860*/  LOP3.LUT R8, R4, 0x7f, RZ, 0xc0, !PT ;  /* 0x0000007f04087812 */ /* 0x001fc600078ec0ff */
[----:B------:R0:W-:Y:S01]  /*11870*/  STL [R1+0x11d8], R3 ;  /* 0x0011d80301007387 */ /* 0x0001e20000100800 */
[----:B--2---:R-:W-:-:S03]  /*11880*/  SHF.L.U32 R23, R8, 0x1, RZ ;  /* 0x0000000108177819 */ /* 0x004fc600000006ff */
[----:B------:R-:W-:Y:S06]  /*11890*/  BAR.SYNC.DEFER_BLOCKING 0x0 ;  /* 0x0000000000007b1d */ /* 0x000fec0000010000 */
[----:B0-----:R-:W2:Y:S04]  /*118a0*/  LDL.LU R3, [R1+0x14] ;  /* 0x0000140001037983 */ /* 0x001ea80000300800 */
[----:B-1----:R-:W2:Y:S04]  /*118b0*/  LDL.LU R15, [R1+0x88] ;  /* 0x00008800010f7983 */ /* 0x002ea80000300800 */
[----:B---3--:R0:W-:Y:S04]  /*118c0*/  STS.U16 [R23+0x10000], R13 ;  /* 0x0100000d17007388 */ /* 0x0081e80000000400 */
[----:B----4-:R1:W-:Y:S04]  /*118d0*/  STS.U16 [R23+0x10100], R5 ;  /* 0x0101000517007388 */ /* 0x0103e80000000400 */
[----:B------:R3:W-:Y:S04]  /*118e0*/  STS.U16 [R23+0x10200], R21 ;  /* 0x0102001517007388 */ /* 0x0007e80000000400 */
[----:B0-----:R-:W4:Y:S04]  /*118f0*/  LDL.LU R13, [R1+0x236c] ;  /* 0x00236c00010d7983 */ /* 0x001f280000300800 */
[----:B-1----:R-:W4:Y:S04]  /*11900*/  LDL.LU R5, [R1+0x2368] ;  /* 0x0023680001057983 */ /* 0x002f280000300800 */
[----:B------:R0:W-:Y:S04]  /*11910*/  STS.U16 [R23+0x10300], R2 ;  /* 0x0103000217007388 */ /* 0x0001e80000000400 */
[----:B---3--:R-:W3:Y:S04]  /*11920*/  LDL.LU R21, [R1+0xf8] ;  /* 0x0000f80001157983 */ /* 0x008ee80000300800 */
[----:B------:R1:W-:Y:S04]  /*11930*/  STS.U16 [R23+0x12000], R24 ;  /* 0x0120001817007388 */ /* 0x0003e80000000400 */
[----:B0-----:R-:W4:Y:S04]  /*11940*/  LDL.LU R2, [R1+0x84] ;  /* 0x0000840001027983 */ /* 0x001f280000300800 */
[----:B------:R0:W-:Y:S04]  /*11950*/  STS.U16 [R23+0x12100], R26 ;  /* 0x0121001a17007388 */ /* 0x0001e80000000400 */
[----:B-1----:R-:W4:Y:S04]  /*11960*/  LDL.LU R24, [R1+0x80] ;  /* 0x0000800001187983 */ /* 0x002f280000300800 */
[----:B0-----:R-:W4:Y:S01]  /*11970*/  LDL.LU R26, [R1+0x7c] ;  /* 0x00007c00011a7983 */ /* 0x001f220000300800 */
[----:B------:R-:W-:-:S03]  /*11980*/  LOP3.LUT R4, R4, 0x7f, RZ, 0xc0, !PT ;  /* 0x0000007f04047812 */ /* 0x000fc600078ec0ff */
[----:B------:R0:W-:Y:S02]  /*11990*/  STS.U16 [R23+0x12200], R28 ;  /* 0x0122001c17007388 */ /* 0x0001e40000000400 */
[----:B------:R-:W-:Y:S02]  /*119a0*/  IMAD.SHL.U32 R4, R4, 0x2, RZ ;  /* 0x0000000204047824 */ /* 0x000fe400078e00ff */
[----:B------:R1:W-:Y:S04]  /*119b0*/  STS.U16 [R23+0x12300], R11 ;  /* 0x0123000b17007388 */ /* 0x0003e80000000400 */
[----:B------:R0:W-:Y:S01]  /*119c0*/  STS.U16 [R23+0x14000], R10 ;  /* 0x0140000a17007388 */ /* 0x0001e20000000400 */
[----:B------:R-:W-:-:S03]  /*119d0*/  LOP3.LUT R4, R4, 0x10, RZ, 0x3c, !PT ;  /* 0x0000001004047812 */ /* 0x000fc600078e3cff */
[----:B------:R1:W-:Y:S04]  /*119e0*/  STS.U16 [R23+0x14100], R9 ;  /* 0x0141000917007388 */ /* 0x0003e80000000400 */
[----:B------:R1:W-:Y:S04]  /*119f0*/  STS.U16 [R23+0x14200], R29 ;  /* 0x0142001d17007388 */ /* 0x0003e80000000400 */
[----:B0-----:R-:W4:Y:S04]  /*11a00*/  LDL.LU R28, [R1+0x2364] ;  /* 0x00236400011c7983 */ /* 0x001f280000300800 */
[----:B-1----:R-:W4:Y:S04]  /*11a10*/  LDL.LU R11, [R1+0x78] ;  /* 0x00007800010b7983 */ /* 0x002f280000300800 */
[----:B------:R-:W4:Y:S04]  /*11a20*/  LDL.LU R10, [R1+0x4] ;  /* 0x00000400010a7983 */ /* 0x000f280000300800 */
[----:B------:R-:W4:Y:S04]  /*11a30*/  LDL.LU R9, [R1] ;  /* 0x0000000001097983 */ /* 0x000f280000300800 */
[----:B------:R-:W4:Y:S04]  /*11a40*/  LDL.LU R29, [R1+0x2360] ;  /* 0x00236000011d7983 */ /* 0x000f280000300800 */
[----:B--2---:R-:W-:Y:S04]  /*11a50*/  STS.U16 [R23+0x14300], R15 ;  /* 0x0143000f17007388 */ /* 0x004fe80000000400 */
        /* <DEDUP_REMOVED lines=9> */
[----:B------:R1:W-:Y:S04]  /*11af0*/  STS.U16 [R4+0x12500], R16 ;  /* 0x0125001004007388 */ /* 0x0003e80000000400 */
[----:B------:R-:W-:Y:S04]  /*11b00*/  STS.U16 [R4+0x12600], R19 ;  /* 0x0126001304007388 */ /* 0x000fe80000000400 */
[----:B0-----:R-:W2:Y:S04]  /*11b10*/  LDL.LU R0, [R1+0x174] ;  /* 0x0001740001007983 */ /* 0x001ea80000300800 */
[----:B-1----:R-:W2:Y:S04]  /*11b20*/  LDL.LU R16, [R1+0x170] ;  /* 0x0001700001107983 */ /* 0x002ea80000300800 */
[----:B------:R-:W2:Y:S04]  /*11b30*/  LDL.LU R7, [R1+0x16c] ;  /* 0x00016c0001077983 */ /* 0x000ea80000300800 */
[----:B------:R-:W2:Y:S04]  /*11b40*/  LDL.LU R6, [R1+0x168] ;  /* 0x0001680001067983 */ /* 0x000ea80000300800 */
[----:B------:R-:W2:Y:S04]  /*11b50*/  LDL.LU R17, [R1+0xf4] ;  /* 0x0000f40001117983 */ /* 0x000ea80000300800 */
[----:B---3--:R-:W-:Y:S04]  /*11b60*/  STS.U16 [R4+0x12700], R21 ;  /* 0x0127001504007388 */ /* 0x008fe80000000400 */
[----:B----4-:R0:W-:Y:S04]  /*11b70*/  STS.U16 [R4+0x14400], R2 ;  /* 0x0144000204007388 */ /* 0x0101e80000000400 */
[----:B------:R1:W-:Y:S04]  /*11b80*/  STS.U16 [R4+0x14500], R24 ;  /* 0x0145001804007388 */ /* 0x0003e80000000400 */
[----:B0-----:R-:W3:Y:S04]  /*11b90*/  LDL.LU R2, [R1+0xf0] ;  /* 0x0000f00001027983 */ /* 0x001ee80000300800 */
[----:B------:R-:W4:Y:S04]  /*11ba0*/  LDL.LU R19, [R1+0xec] ;  /* 0x0000ec0001137983 */ /* 0x000f280000300800 */
[----:B------:R-:W4:Y:S04]  /*11bb0*/  LDL.LU R21, [R1+0xe8] ;  /* 0x0000e80001157983 */ /* 0x000f280000300800 */
[----:B------:R0:W-:Y:S04]  /*11bc0*/  STS.U16 [R4+0x14600], R26 ;  /* 0x0146001a04007388 */ /* 0x0001e80000000400 */
[----:B-1----:R-:W4:Y:S04]  /*11bd0*/  LDL.LU R24, [R1+0x74] ;  /* 0x0000740001187983 */ /* 0x002f280000300800 */
[----:B0-----:R-:W4:Y:S01]  /*11be0*/  LDL.LU R26, [R1+0x70] ;  /* 0x00007000011a7983 */ /* 0x001f220000300800 */
[----:B------:R-:W-:-:S03]  /*11bf0*/  SHF.L.U32 R12, R8, 0x1, RZ ;  /* 0x00000001080c7819 */ /* 0x000fc600000006ff */
[----:B------:R-:W4:Y:S04]  /*11c00*/  LDL.LU R3, [R1+0x164] ;  /* 0x0001640001037983 */ /* 0x000f280000300800 */
[----:B------:R-:W4:Y:S01]  /*11c10*/  LDL.LU R22, [R1+0x160] ;  /* 0x0001600001167983 */ /* 0x000f220000300800 */
[----:B------:R-:W-:-:S03]  /*11c20*/  LOP3.LUT R15, R12, 0x20, RZ, 0x3c, !PT ;  /* 0x000000200c0f7812 */ /* 0x000fc600078e3cff */
[----:B------:R-:W4:Y:S04]  /*11c30*/  LDL.LU R20, [R1+0x15c] ;  /* 0x00015c0001147983 */ /* 0x000f280000300800 */
[----:B------:R0:W-:Y:S04]  /*11c40*/  STS.U16 [R4+0x14700], R11 ;  /* 0x0147000b04007388 */ /* 0x0001e80000000400 */
[----:B------:R-:W4:Y:S04]  /*11c50*/  LDL.LU R18, [R1+0x158] ;  /* 0x0001580001127983 */ /* 0x000f280000300800 */
[----:B------:R1:W-:Y:S04]  /*11c60*/  STS.U16 [R4+0x16400], R10 ;  /* 0x0164000a04007388 */ /* 0x0003e80000000400 */
[----:B0-----:R-:W4:Y:S04]  /*11c70*/  LDL.LU R11, [R1+0xe4] ;  /* 0x0000e400010b7983 */ /* 0x001f280000300800 */
[----:B------:R0:W-:Y:S04]  /*11c80*/  STS.U16 [R4+0x16500], R9 ;  /* 0x0165000904007388 */ /* 0x0001e80000000400 */
[----:B-1----:R-:W4:Y:S04]  /*11c90*/  LDL.LU R10, [R1+0xe0] ;  /* 0x0000e000010a7983 */ /* 0x002f280000300800 */
[----:B------:R1:W-:Y:S04]  /*11ca0*/  STS.U16 [R4+0x16600], R29 ;  /* 0x0166001d04007388 */ /* 0x0003e80000000400 */
[----:B0-----:R-:W4:Y:S04]  /*11cb0*/  LDL.LU R9, [R1+0xdc] ;  /* 0x0000dc0001097983 */ /* 0x001f280000300800 */
[----:B------:R-:W4:Y:S04]  /*11cc0*/  LDL.LU R8, [R1+0xd8] ;  /* 0x0000d80001087983 */ /* 0x000f280000300800 */
[----:B-1----:R-:W4:Y:S04]  /*11cd0*/  LDL.LU R29, [R1+0x68] ;  /* 0x00006800011d7983 */ /* 0x002f280000300800 */
[----:B------:R0:W-:Y:S04]  /*11ce0*/  STS.U16 [R4+0x16700], R28 ;  /* 0x0167001c04007388 */ /* 0x0001e80000000400 */
[----:B0-----:R-:W4:Y:S04]  /*11cf0*/  LDL.LU R4, [R1+0x235c] ;  /* 0x00235c0001047983 */ /* 0x001f280000300800 */
[----:B------:R-:W4:Y:S04]  /*11d00*/  LDL.LU R28, [R1+0x6c] ;  /* 0x00006c00011c7983 */ /* 0x000f280000300800 */
[----:B--2---:R0:W-:Y:S04]  /*11d10*/  STS.U16 [R15+0x10800], R0 ;  /* 0x010800000f007388 */ /* 0x0041e80000000400 */
[----:B------:R1:W-:Y:S04]  /*11d20*/  STS.U16 [R15+0x10900], R16 ;  /* 0x010900100f007388 */ /* 0x0003e80000000400 */
[----:B------:R2:W-:Y:S04]  /*11d30*/  STS.U16 [R15+0x10a00], R7 ;  /* 0x010a00070f007388 */ /* 0x0005e80000000400 */
[----:B0-----:R-:W4:Y:S04]  /*11d40*/  LDL.LU R0, [R1+0x2358] ;  /* 0x0023580001007983 */ /* 0x001f280000300800 */
[----:B-1----:R-:W4:Y:S04]  /*11d50*/  LDL.LU R16, [R1+0x2354] ;  /* 0x0023540001107983 */ /* 0x002f280000300800 */
[----:B------:R0:W-:Y:S04]  /*11d60*/  STS.U16 [R15+0x10b00], R6 ;  /* 0x010b00060f007388 */ /* 0x0001e80000000400 */
[----:B--2---:R-:W2:Y:S04]  /*11d70*/  LDL.LU R7, [R1+0x64] ;  /* 0x0000640001077983 */ /* 0x004ea80000300800 */
[----:B------:R1:W-:Y:S04]  /*11d80*/  STS.U16 [R15+0x12800], R17 ;  /* 0x012800110f007388 */ /* 0x0003e80000000400 */
[----:B0-----:R-:W2:Y:S04]  /*11d90*/  LDL.LU R6, [R1+0x60] ;  /* 0x0000600001067983 */ /* 0x001ea80000300800 */
[----:B-1----:R-:W2:Y:S04]  /*11da0*/  LDL.LU R17, [R1+0x5c] ;  /* 0x00005c0001117983 */ /* 0x002ea80000300800 */
[----:B---3--:R0:W-:Y:S04]  /*11db0*/  STS.U16 [R15+0x12900], R2 ;  /* 0x012900020f007388 */ /* 0x0081e80000000400 */
[----:B----4-:R1:W-:Y:S04]  /*11dc0*/  STS.U16 [R15+0x12a00], R19 ;  /* 0x012a00130f007388 */ /* 0x0103e80000000400 */
[----:B------:R3:W-:Y:S04]  /*11dd0*/  STS.U16 [R15+0x12b00], R21 ;  /* 0x012b00150f007388 */ /* 0x0007e80000000400 */
[----:B0-----:R-:W4:Y:S04]  /*11de0*/  LDL.LU R2, [R1+0x58] ;  /* 0x0000580001027983 */ /* 0x001f280000300800 */
[----:B-1----:R-:W2:Y:S04]  /*11df0*/  LDL.LU R19, [R1+0x2350] ;  /* 0x0023500001137983 */ /* 0x002ea80000300800 */
[----:B---3--:R-:W3:Y:S04]  /*11e00*/  LDL.LU R21, [R1+0x234c] ;  /* 0x00234c0001157983 */ /* 0x008ee80000300800 */
[----:B------:R0:W-:Y:S04]  /*11e10*/  STS.U16 [R15+0x14800], R24 ;  /* 0x014800180f007388 */ /* 0x0001e80000000400 */
[----:B------:R1:W-:Y:S04]  /*11e20*/  STS.U16 [R15+0x14900], R26 ;  /* 0x0149001a0f007388 */ /* 0x0003e80000000400 */
[----:B0-----:R-:W2:Y:S04]  /*11e30*/  LDL.LU R24, [R1+0x2348] ;  /* 0x0023480001187983 */ /* 0x001ea80000300800 */
[----:B-1----:R-:W2:Y:S01]  /*11e40*/  LDL.LU R26, [R1+0x2344] ;  /* 0x00234400011a7983 */ /* 0x002ea20000300800 */
[----:B------:R-:W-:-:S03]  /*11e50*/  LOP3.LUT R12, R12, 0x30, RZ, 0x3c, !PT ;  /* 0x000000300c0c7812 */ /* 0x000fc600078e3cff */
[----:B------:R-:W-:Y:S04]  /*11e60*/  STS.U16 [R15+0x14a00], R28 ;  /* 0x014a001c0f007388 */ /* 0x000fe80000000400 */
[----:B------:R-:W-:Y:S04]  /*11e70*/  STS.U16 [R15+0x14b00], R29 ;  /* 0x014b001d0f007388 */ /* 0x000fe80000000400 */
[----:B--2---:R-:W-:Y:S04]  /*11e80*/  STS.U16 [R15+0x16800], R26 ;  /* 0x0168001a0f007388 */ /* 0x004fe80000000400 */
[----:B------:R-:W-:Y:S04]  /*11e90*/  STS.U16 [R15+0x16900], R24 ;  /* 0x016900180f007388 */ /* 0x000fe80000000400 */
[----:B---3--:R-:W-:Y:S04]  /*11ea0*/  STS.U16 [R15+0x16a00], R21 ;  /* 0x016a00150f007388 */ /* 0x008fe80000000400 */
[----:B------:R-:W-:Y:S04]  /*11eb0*/  STS.U16 [R15+0x16b00], R19 ;  /* 0x016b00130f007388 */ /* 0x000fe80000000400 */
[----:B------:R-:W-:Y:S04]  /*11ec0*/  STS.U16 [R12+0x10c00], R3 ;  /* 0x010c00030c007388 */ /* 0x000fe80000000400 */
[----:B------:R-:W-:Y:S04]  /*11ed0*/  STS.U16 [R12+0x10d00], R22 ;  /* 0x010d00160c007388 */ /* 0x000fe80000000400 */
[----:B------:R-:W-:Y:S04]  /*11ee0*/  STS.U16 [R12+0x10e00], R20 ;  /* 0x010e00140c007388 */ /* 0x000fe80000000400 */
[----:B------:R-:W-:Y:S04]  /*11ef0*/  STS.U16 [R12+0x10f00], R18 ;  /* 0x010f00120c007388 */ /* 0x000fe80000000400 */
[----:B------:R0:W-:Y:S04]  /*11f00*/  STS.U16 [R12+0x12c00], R11 ;  /* 0x012c000b0c007388 */ /* 0x0001e80000000400 */
[----:B------:R1:W-:Y:S04]  /*11f10*/  STS.U16 [R12+0x12d00], R10 ;  /* 0x012d000a0c007388 */ /* 0x0003e80000000400 */
[----:B------:R2:W-:Y:S04]  /*11f20*/  STS.U16 [R12+0x12e00], R9 ;  /* 0x012e00090c007388 */ /* 0x0005e80000000400 */
[----:B0-----:R-:W3:Y:S04]  /*11f30*/  LDL.LU R11, [R1+0x154] ;  /* 0x00015400010b7983 */ /* 0x001ee80000300800 */
[----:B-1----:R-:W3:Y:S04]  /*11f40*/  LDL.LU R10, [R1+0x150] ;  /* 0x00015000010a7983 */ /* 0x002ee80000300800 */
[----:B------:R0:W-:Y:S04]  /*11f50*/  STS.U16 [R12+0x12f00], R8 ;  /* 0x012f00080c007388 */ /* 0x0001e80000000400 */
[----:B--2---:R-:W2:Y:S04]  /*11f60*/  LDL.LU R9, [R1+0x14c] ;  /* 0x00014c0001097983 */ /* 0x004ea80000300800 */
[----:B------:R1:W-:Y:S04]  /*11f70*/  STS.U16 [R12+0x14c00], R7 ;  /* 0x014c00070c007388 */ /* 0x0003e80000000400 */
[----:B0-----:R-:W2:Y:S04]  /*11f80*/  LDL.LU R8, [R1+0x148] ;  /* 0x0001480001087983 */ /* 0x001ea80000300800 */
[----:B------:R-:W2:Y:S04]  /*11f90*/  LDL.LU R15, [R1+0xd4] ;  /* 0x0000d400010f7983 */ /* 0x000ea80000300800 */
[----:B------:R-:W2:Y:S04]  /*11fa0*/  LDL.LU R3, [R1+0xd0] ;  /* 0x0000d00001037983 */ /* 0x000ea80000300800 */
[----:B------:R0:W-:Y:S04]  /*11fb0*/  STS.U16 [R12+0x14d00], R6 ;  /* 0x014d00060c007388 */ /* 0x0001e80000000400 */
[----:B-1----:R-:W2:Y:S04]  /*11fc0*/  LDL.LU R7, [R1+0xcc] ;  /* 0x0000cc0001077983 */ /* 0x002ea80000300800 */
[----:B0-----:R-:W2:Y:S04]  /*11fd0*/  LDL.LU R6, [R1+0xc8] ;  /* 0x0000c80001067983 */ /* 0x001ea80000300800 */
[----:B------:R-:W2:Y:S04]  /*11fe0*/  LDL.LU R21, [R1+0x144] ;  /* 0x0001440001157983 */ /* 0x000ea80000300800 */
[----:B------:R-:W2:Y:S04]  /*11ff0*/  LDL.LU R24, [R1+0x140] ;  /* 0x0001400001187983 */ /* 0x000ea80000300800 */
[----:B------:R-:W2:Y:S04]  /*12000*/  LDL.LU R26, [R1+0x13c] ;  /* 0x00013c00011a7983 */ /* 0x000ea80000300800 */
[----:B------:R-:W2:Y:S04]  /*12010*/  LDL.LU R28, [R1+0x138] ;  /* 0x00013800011c7983 */ /* 0x000ea80000300800 */
[----:B------:R-:W2:Y:S04]  /*12020*/  LDL.LU R29, [R1+0xc4] ;  /* 0x0000c400011d7983 */ /* 0x000ea80000300800 */
[----:B------:R-:W2:Y:S01]  /*12030*/  LDL.LU R22, [R1+0xc0] ;  /* 0x0000c00001167983 */ /* 0x000ea20000300800 */
[----:B------:R-:W-:-:S03]  /*12040*/  LOP3.LUT R19, R23, 0x40, RZ, 0x3c, !PT ;  /* 0x0000004017137812 */ /* 0x000fc600078e3cff */
[----:B------:R-:W2:Y:S04]  /*12050*/  LDL.LU R20, [R1+0xbc] ;  /* 0x0000bc0001147983 */ /* 0x000ea80000300800 */
[----:B------:R0:W-:Y:S04]  /*12060*/  STS.U16 [R12+0x14e00], R17 ;  /* 0x014e00110c007388 */ /* 0x0001e80000000400 */
[----:B------:R-:W2:Y:S04]  /*12070*/  LDL.LU R18, [R1+0xb8] ;  /* 0x0000b80001127983 */ /* 0x000ea80000300800 */
        /* <DEDUP_REMOVED lines=8> */
[----:B------:R1:W-:Y:S04]  /*12100*/  STS.U16 [R12+0x16f00], R5 ;  /* 0x016f00050c007388 */ /* 0x0003e80000000400 */
[----:B0-----:R-:W4:Y:S04]  /*12110*/  LDL.LU R4, [R1+0x50] ;  /* 0x0000500001047983 */ /* 0x001f280000300800 */
[----:B-1----:R-:W4:Y:S04]  /*12120*/  LDL.LU R12, [R1+0x2340] ;  /* 0x00234000010c7983 */ /* 0x002f280000300800 */
[----:B------:R-:W4:Y:S04]  /*12130*/  LDL.LU R5, [R1+0x54] ;  /* 0x0000540001057983 */ /* 0x000f280000300800 */
[----:B---3--:R0:W-:Y:S04]  /*12140*/  STS.U16 [R19+0x11000], R11 ;  /* 0x0110000b13007388 */ /* 0x0081e80000000400 */
[----:B------:R1:W-:Y:S04]  /*12150*/  STS.U16 [R19+0x11100], R10 ;  /* 0x0111000a13007388 */ /* 0x0003e80000000400 */
[----:B0-----:R-:W3:Y:S04]  /*12160*/  LDL.LU R11, [R1+0x233c] ;  /* 0x00233c00010b7983 */ /* 0x001ee80000300800 */
[----:B-1----:R-:W3:Y:S04]  /*12170*/  LDL.LU R10, [R1+0x2338] ;  /* 0x00233800010a7983 */ /* 0x002ee80000300800 */
[----:B--2---:R0:W-:Y:S04]  /*12180*/  STS.U16 [R19+0x11200], R9 ;  /* 0x0112000913007388 */ /* 0x0041e80000000400 */
        /* <DEDUP_REMOVED lines=8> */
[----:B------:R0:W-:Y:S04]  /*12210*/  STS.U16 [R19+0x13300], R6 ;  /* 0x0133000613007388 */ /* 0x0001e80000000400 */
[----:B-1----:R-:W2:Y:S04]  /*12220*/  LDL.LU R7, [R1+0x232c] ;  /* 0x00232c0001077983 */ /* 0x002ea80000300800 */
[----:B0-----:R-:W2:Y:S01]  /*12230*/  LDL.LU R6, [R1+0x2328] ;  /* 0x0023280001067983 */ /* 0x001ea20000300800 */
[----:B------:R-:W-:-:S03]  /*12240*/  LOP3.LUT R23, R23, 0x50, RZ, 0x3c, !PT ;  /* 0x0000005017177812 */ /* 0x000fc600078e3cff */
[----:B----4-:R-:W-:Y:S04]  /*12250*/  STS.U16 [R19+0x15000], R5 ;  /* 0x0150000513007388 */ /* 0x010fe80000000400 */
[----:B------:R-:W-:Y:S04]  /*12260*/  STS.U16 [R19+0x15100], R4 ;  /* 0x0151000413007388 */ /* 0x000fe80000000400 */
        /* <DEDUP_REMOVED lines=15> */
[----:B-1----:R-:W4:Y:S04]  /*12360*/  LDL.LU R20, [R1+0x130] ;  /* 0x0001300001147983 */ /* 0x002f280000300800 */
[----:B------:R0:W-:Y:S04]  /*12370*/  STS.U16 [R23+0x15400], R17 ;  /* 0x0154001117007388 */ /* 0x0001e80000000400 */
[----:B--2---:R-:W2:Y:S04]  /*12380*/  LDL.LU R18, [R1+0x12c] ;  /* 0x00012c0001127983 */ /* 0x004ea80000300800 */
[----:B0-----:R-:W2:Y:S04]  /*12390*/  LDL.LU R17, [R1+0x128] ;  /* 0x0001280001117983 */ /* 0x001ea80000300800 */
[----:B------:R0:W-:Y:S04]  /*123a0*/  STS.U16 [R23+0x15500], R2 ;  /* 0x0155000217007388 */ /* 0x0001e80000000400 */
[----:B0-----:R-:W2:Y:S04]  /*123b0*/  LDL.LU R2, [R1+0xb4] ;  /* 0x0000b40001027983 */ /* 0x001ea80000300800 */
[----:B------:R-:W-:Y:S04]  /*123c0*/  STS.U16 [R23+0x15600], R15 ;  /* 0x0156000f17007388 */ /* 0x000fe80000000400 */
[----:B------:R0:W-:Y:S04]  /*123d0*/  STS.U16 [R23+0x15700], R3 ;  /* 0x0157000317007388 */ /* 0x0001e80000000400 */
[----:B------:R-:W2:Y:S04]  /*123e0*/  LDL.LU R9, [R1+0x30] ;  /* 0x0000300001097983 */ /* 0x000ea80000300800 */
[----:B------:R-:W2:Y:S04]  /*123f0*/  LDL.LU R8, [R1+0x2c] ;  /* 0x00002c0001087983 */ /* 0x000ea80000300800 */
[----:B0-----:R-:W0:Y:S04]  /*12400*/  S2R R3, SR_TID.X ;  /* 0x0000000000037919 */ /* 0x001e280000002100 */
[----:B------:R-:W2:Y:S04]  /*12410*/  LDL.LU R7, [R1+0x28] ;  /* 0x0000280001077983 */ /* 0x000ea80000300800 */
[----:B------:R-:W2:Y:S04]  /*12420*/  LDL.LU R5, [R1+0x124] ;  /* 0x0001240001057983 */ /* 0x000ea80000300800 */
[----:B------:R-:W2:Y:S04]  /*12430*/  LDL.LU R4, [R1+0x120] ;  /* 0x0001200001047983 */ /* 0x000ea80000300800 */
[----:B------:R-:W2:Y:S04]  /*12440*/  LDL.LU R16, [R1+0x11c] ;  /* 0x00011c0001107983 */ /* 0x000ea80000300800 */
[----:B------:R-:W2:Y:S01]  /*12450*/  LDL.LU R19, [R1+0x118] ;  /* 0x0001180001137983 */ /* 0x000ea20000300800 */
[----:B0-----:R-:W-:-:S03]  /*12460*/  LOP3.LUT R3, R3, 0x7f, RZ, 0xc0, !PT ;  /* 0x0000007f03037812 */ /* 0x001fc600078ec0ff */
[----:B------:R-:W2:Y:S04]  /*12470*/  LDL.LU R21, [R1+0xa4] ;  /* 0x0000a40001157983 */ /* 0x000ea80000300800 */
[----:B------:R-:W2:Y:S01]  /*12480*/  LDL.LU R24, [R1+0xa0] ;  /* 0x0000a00001187983 */ /* 0x000ea20000300800 */
[----:B------:R-:W-:-:S03]  /*12490*/  IMAD.SHL.U32 R0, R3, 0x2, RZ ;  /* 0x0000000203007824 */ /* 0x000fc600078e00ff */
[----:B------:R-:W2:Y:S04]  /*124a0*/  LDL.LU R26, [R1+0x9c] ;  /* 0x00009c00011a7983 */ /* 0x000ea80000300800 */
[----:B------:R-:W2:Y:S04]  /*124b0*/  LDL.LU R28, [R1+0x98] ;  /* 0x00009800011c7983 */ /* 0x000ea80000300800 */
[----:B------:R-:W2:Y:S04]  /*124c0*/  LDL.LU R29, [R1+0x24] ;  /* 0x00002400011d7983 */ /* 0x000ea80000300800 */
[----:B------:R-:W2:Y:S01]  /*124d0*/  LDL.LU R3, [R1+0x20] ;  /* 0x0000200001037983 */ /* 0x000ea20000300800 */
[----:B------:R-:W-:-:S03]  /*124e0*/  LOP3.LUT R6, R0, 0x60, RZ, 0x3c, !PT ;  /* 0x0000006000067812 */ /* 0x000fc600078e3cff */
[----:B------:R-:W2:Y:S04]  /*124f0*/  LDL.LU R15, [R1+0x1c] ;  /* 0x00001c00010f7983 */ /* 0x000ea80000300800 */
[----:B------:R0:W-:Y:S04]  /*12500*/  STS.U16 [R23+0x17400], R10 ;  /* 0x0174000a17007388 */ /* 0x0001e80000000400 */
[----:B------:R1:W-:Y:S04]  /*12510*/  STS.U16 [R23+0x17500], R11 ;  /* 0x0175000b17007388 */ /* 0x0003e80000000400 */
[----:B------:R1:W-:Y:S04]  /*12520*/  STS.U16 [R23+0x17600], R12 ;  /* 0x0176000c17007388 */ /* 0x0003e80000000400 */
[----:B0-----:R-:W2:Y:S04]  /*12530*/  LDL.LU R10, [R1+0x34] ;  /* 0x00003400010a7983 */ /* 0x001ea80000300800 */
[----:B-1----:R-:W2:Y:S04]  /*12540*/  LDL.LU R11, [R1+0xa8] ;  /* 0x0000a800010b7983 */ /* 0x002ea80000300800 */
[----:B------:R-:W2:Y:S04]  /*12550*/  LDL.LU R12, [R1+0xac] ;  /* 0x0000ac00010c7983 */ /* 0x000ea80000300800 */
[----:B------:R0:W-:Y:S04]  /*12560*/  STS.U16 [R23+0x17700], R13 ;  /* 0x0177000d17007388 */ /* 0x0001e80000000400 */
[----:B0-----:R-:W2:Y:S04]  /*12570*/  LDL.LU R23, [R1+0x2324] ;  /* 0x0023240001177983 */ /* 0x001ea80000300800 */
[----:B------:R-:W2:Y:S04]  /*12580*/  LDL.LU R13, [R1+0xb0] ;  /* 0x0000b000010d7983 */ /* 0x000ea80000300800 */
[----:B---3--:R0:W-:Y:S04]  /*12590*/  STS.U16 [R6+0x11800], R22 ;  /* 0x0118001606007388 */ /* 0x0081e80000000400 */
[----:B----4-:R1:W-:Y:S04]  /*125a0*/  STS.U16 [R6+0x11900], R20 ;  /* 0x0119001406007388 */ /* 0x0103e80000000400 */
[----:B0-----:R-:W3:Y:S04]  /*125b0*/  LDL.LU R22, [R1+0x2320] ;  /* 0x0023200001167983 */ /* 0x001ee80000300800 */
[----:B-1----:R-:W4:Y:S04]  /*125c0*/  LDL.LU R20, [R1+0x231c] ;  /* 0x00231c0001147983 */ /* 0x002f280000300800 */
[----:B--2---:R0:W-:Y:S04]  /*125d0*/  STS.U16 [R6+0x11a00], R18 ;  /* 0x011a001206007388 */ /* 0x0041e80000000400 */
[----:B------:R1:W-:Y:S04]  /*125e0*/  STS.U16 [R6+0x11b00], R17 ;  /* 0x011b001106007388 */ /* 0x0003e80000000400 */
[----:B0-----:R-:W2:Y:S04]  /*125f0*/  LDL.LU R18, [R1+0x2318] ;  /* 0x0023180001127983 */ /* 0x001ea80000300800 */
[----:B-1----:R-:W2:Y:S04]  /*12600*/  LDL.LU R17, [R1+0x2314] ;  /* 0x0023140001117983 */ /* 0x002ea80000300800 */
[----:B------:R0:W-:Y:S04]  /*12610*/  STS.U16 [R6+0x13800], R2 ;  /* 0x0138000206007388 */ /* 0x0001e80000000400 */
[----:B0-----:R-:W3:Y:S01]  /*12620*/  LDL.LU R2, [R1+0x2310] ;  /* 0x0023100001027983 */ /* 0x001ee20000300800 */
[----:B------:R-:W-:-:S03]  /*12630*/  LOP3.LUT R0, R0, 0x70, RZ, 0x3c, !PT ;  /* 0x0000007000007812 */ /* 0x000fc600078e3cff */
        /* <DEDUP_REMOVED lines=8> */
[----:B------:R-:W-:Y:S04]  /*126c0*/  STS.U16 [R6+0x17900], R18 ;  /* 0x0179001206007388 */ /* 0x000fe80000000400 */
[----:B----4-:R-:W-:Y:S04]  /*126d0*/  STS.U16 [R6+0x17a00], R20 ;  /* 0x017a001406007388 */ /* 0x010fe80000000400 */
[----:B---3--:R-:W-:Y:S04]  /*126e0*/  STS.U16 [R6+0x17b00], R22 ;  /* 0x017b001606007388 */ /* 0x008fe80000000400 */
        /* <DEDUP_REMOVED lines=10> */
[----:B0-----:R-:W0:Y:S04]  /*12790*/  S2R R3, SR_TID.X ;  /* 0x0000000000037919 */ /* 0x001e280000002100 */
[----:B------:R-:W-:Y:S04]  /*127a0*/  STS.U16 [R0+0x15e00], R15 ;  /* 0x015e000f00007388 */ /* 0x000fe80000000400 */
[----:B------:R-:W-:Y:S04]  /*127b0*/  STS.U16 [R0+0x15f00], R2 ;  /* 0x015f000200007388 */ /* 0x000fe80000000400 */
[----:B------:R-:W-:Y:S04]  /*127c0*/  STS.U16 [R0+0x17c00], R23 ;  /* 0x017c001700007388 */ /* 0x000fe80000000400 */
[----:B------:R-:W-:Y:S04]  /*127d0*/  STS.U16 [R0+0x17d00], R25 ;  /* 0x017d001900007388 */ /* 0x000fe80000000400 */
[----:B------:R-:W-:Y:S04]  /*127e0*/  STS.U16 [R0+0x17e00], R27 ;  /* 0x017e001b00007388 */ /* 0x000fe80000000400 */
[----:B------:R1:W-:Y:S01]  /*127f0*/  STS.U16 [R0+0x17f00], R14 ;  /* 0x017f000e00007388 */ /* 0x0003e20000000400 */
[----:B0-----:R-:W-:-:S02]  /*12800*/  LOP3.LUT R24, R3, 0x7, RZ, 0xc0, !PT ;  /* 0x0000000703187812 */ /* 0x001fc400078ec0ff */
[C---:B------:R-:W-:Y:S02]  /*12810*/  LOP3.LUT R26, R3.reuse, 0x10, RZ, 0xc0, !PT ;  /* 0x00000010031a7812 */ /* 0x040fe400078ec0ff */
[----:B------:R-:W-:Y:S01]  /*12820*/  SHF.L.U32 R21, R3, 0x1, RZ ;  /* 0x0000000103157819 */ /* 0x000fe200000006ff */
[----:B-1----:R-:W-:Y:S02]  /*12830*/  IMAD R0, R24, 0x90, RZ ;  /* 0x0000009018007824 */ /* 0x002fe400078e02ff */
[----:B------:R-:W-:-:S03]  /*12840*/  IMAD.SHL.U32 R26, R26, 0x40, RZ ;  /* 0x000000401a1a7824 */ /* 0x000fc600078e00ff */
[----:B------:R-:W-:-:S04]  /*12850*/  LOP3.LUT R0, R0, 0x10, R21, 0x78, !PT ;  /* 0x0000001000007812 */ /* 0x000fc800078e7815 */
[----:B------:R-:W-:Y:S01]  /*12860*/  LOP3.LUT R0, R0, R26, RZ, 0xfc, !PT ;  /* 0x0000001a00007212 */ /* 0x000fe200078efcff */
[----:B------:R-:W-:Y:S01]  /*12870*/  BAR.SYNC.DEFER_BLOCKING 0x0 ;  /* 0x0000000000007b1d */ /* 0x000fe20000010000 */
[----:B------:R-:W-:-:S05]  /*12880*/  LOP3.LUT R3, R3, 0x60, RZ, 0xc0, !PT ;  /* 0x0000006003037812 */ /* 0x000fca00078ec0ff */
[----:B------:R-:W0:Y:S01]  /*12890*/  LDSM.16.MT88.4 R12, [R0] ;  /* 0x00000000000c783b */ /* 0x000e220000004200 */
[----:B------:R-:W-:-:S05]  /*128a0*/  LEA R3, R3, R24, 0x4 ;  /* 0x0000001803037211 */ /* 0x000fca00078e20ff */
[----:B------:R-:W-:-:S05]  /*128b0*/  IMAD.SHL.U32 R3, R3, 0x10, RZ ;  /* 0x0000001003037824 */ /* 0x000fca00078e00ff */
[----:B------:R-:W-:-:S04]  /*128c0*/  LOP3.LUT R3, R3, 0x30, R21, 0x78, !PT ;  /* 0x0000003003037812 */ /* 0x000fc800078e7815 */
[----:B------:R-:W-:-:S05]  /*128d0*/  LEA R3, R24, R3, 0xa ;  /* 0x0000000318037211 */ /* 0x000fca00078e50ff */
[----:B------:R-:W1:Y:S04]  /*128e0*/  LDSM.16.M88.4 R4, [R3+0x10000] ;  /* 0x010000000304783b */ /* 0x000e680000000200 */
[----:B0-----:R-:W-:Y:S04]  /*128f0*/  STL.64 [R1+0x2308], R14 ;  /* 0x0023080e01007387 */ /* 0x001fe80000100a00 */
[----:B------:R-:W-:Y:S04]  /*12900*/  STL.64 [R1+0x2300], R12 ;  /* 0x0023000c01007387 */ /* 0x000fe80000100a00 */
[----:B------:R-:W0:Y:S01]  /*12910*/  LDSM.16.MT88.4 R12, [R0+0x800] ;  /* 0x00080000000c783b */ /* 0x000e220000004200 */
[----:B------:R-:W-:-:S05]  /*12920*/  IMAD R29, R24, 0x90, RZ ;  /* 0x00000090181d7824 */ /* 0x000fca00078e02ff */
[----:B------:R-:W-:Y:S01]  /*12930*/  LOP3.LUT R29, R29, 0x10, R21, 0x78, !PT ;  /* 0x000000101d1d7812 */ /* 0x000fe200078e7815 */
[----:B------:R-:W-:-:S03]  /*12940*/  IMAD R2, R24, 0x90, RZ ;  /* 0x0000009018027824 */ /* 0x000fc600078e02ff */
[----:B------:R-:W-:Y:S01]  /*12950*/  LOP3.LUT R29, R29, R26, RZ, 0xfc, !PT ;  /* 0x0000001a1d1d7212 */ /* 0x000fe200078efcff */
[----:B------:R-:W-:Y:S01]  /*12960*/  IMAD R28, R24, 0x90, RZ ;  /* 0x00000090181c7824 */ /* 0x000fe200078e02ff */
[----:B-1----:R-:W-:Y:S02]  /*12970*/  STL [R1+0x22fc], R6 ;  /* 0x0022fc0601007387 */ /* 0x002fe40000100800 */
[----:B------:R-:W-:Y:S02]  /*12980*/  LOP3.LUT R29, R29, 0x20, RZ, 0x3c, !PT ;  /* 0x000000201d1d7812 */ /* 0x000fe400078e3cff */
[--C-:B------:R-:W-:Y:S01]  /*12990*/  LOP3.LUT R2, R2, 0x10, R21.reuse, 0x78, !PT ;  /* 0x0000001002027812 */ /* 0x100fe200078e7815 */
[----:B------:R-:W-:Y:S01]  /*129a0*/  STL [R1+0x22f8], R7 ;  /* 0x0022f80701007387 */ /* 0x000fe20000100800 */
[----:B------:R-:W-:-:S03]  /*129b0*/  LOP3.LUT R28, R28, 0x10, R21, 0x78, !PT ;  /* 0x000000101c1c7812 */ /* 0x000fc600078e7815 */
[----:B------:R-:W-:Y:S01]  /*129c0*/  LDSM.16.MT88.4 R16, [R29] ;  /* 0x000000001d10783b */ /* 0x000fe20000004200 */
[----:B0-----:R-:W-:Y:S01]  /*129d0*/  IMAD.MOV.U32 R23, RZ, RZ, R13 ;  /* 0x000000ffff177224 */ /* 0x001fe200078e000d */
[----:B------:R-:W-:Y:S02]  /*129e0*/  MOV R22, R14 ;  /* 0x0000000e00167202 */ /* 0x000fe40000000f00 */
[----:B------:R-:W-:Y:S01]  /*129f0*/  STL [R1], R12 ;  /* 0x0000000c01007387 */ /* 0x000fe20000100800 */
[----:B------:R-:W-:-:S03]  /*12a00*/  IMAD.MOV.U32 R21, RZ, RZ, R15 ;  /* 0x000000ffff157224 */ /* 0x000fc600078e000f */
[----:B------:R-:W0:Y:S01]  /*12a10*/  LDSM.16.MT88.4 R12, [R29+0x800] ;  /* 0x000800001d0c783b */ /* 0x000e220000004200 */
[----:B------:R-:W-:-:S03]  /*12a20*/  LOP3.LUT R28, R28, R26, RZ, 0xfc, !PT ;  /* 0x0000001a1c1c7212 */ /* 0x000fc600078efcff */
[----:B------:R-:W2:Y:S01]  /*12a30*/  LDL R20, [R1+0xca8] ;  /* 0x000ca80001147983 */ /* 0x000ea20000100800 */
[----:B------:R-:W-:-:S03]  /*12a40*/  LOP3.LUT R28, R28, 0x40, RZ, 0x3c, !PT ;  /* 0x000000401c1c7812 */ /* 0x000fc600078e3cff */
[----:B0-----:R-:W-:Y:S04]  /*12a50*/  STL.64 [R1+0x10], R12 ;  /* 0x0000100c01007387 */ /* 0x001fe80000100a00 */
[----:B------:R-:W-:Y:S04]  /*12a60*/  STL.64 [R1+0x18], R14 ;  /* 0x0000180e01007387 */ /* 0x000fe80000100a00 */
[----:B------:R-:W0:Y:S04]  /*12a70*/  LDSM.16.MT88.4 R12, [R28+0x800] ;  /* 0x000800001c0c783b */ /* 0x000e280000004200 */
[----:B0-----:R0:W-:Y:S01]  /*12a80*/  STL [R1+0x38], R14 ;  /* 0x0000380e01007387 */ /* 0x0011e20000100800 */
[----:B------:R-:W-:Y:S01]  /*12a90*/  MOV R3, R15 ;  /* 0x0000000f00037202 */ /* 0x000fe20000000f00 */
[----:B------:R-:W-:Y:S01]  /*12aa0*/  IMAD.MOV.U32 R7, RZ, RZ, R13 ;  /* 0x000000ffff077224 */ /* 0x000fe200078e000d */
[----:B------:R-:W-:Y:S01]  /*12ab0*/  MOV R6, R12 ;  /* 0x0000000c00067202 */ /* 0x000fe20000000f00 */
[----:B0-----:R-:W3:Y:S04]  /*12ac0*/  LDL.LU.64 R14, [R1+0x2308] ;  /* 0x00230800010e7983 */ /* 0x001ee80000300a00 */
[----:B------:R-:W3:Y:S01]  /*12ad0*/  LDL.LU.64 R12, [R1+0x2300] ;  /* 0x00230000010c7983 */ /* 0x000ee20000300a00 */
[----:B------:R-:W-:Y:S01]  /*12ae0*/  LOP3.LUT R2, R2, R26, RZ, 0xfc, !PT ;  /* 0x0000001a02027212 */ /* 0x000fe200078efcff */
[----:B------:R-:W-:Y:S02]  /*12af0*/  HMMA.16816.F32 R16, R16, R4, RZ ;  /* 0x000000041010723c */ /* 0x000fe400000018ff */
[----:B------:R-:W0:Y:S01]  /*12b00*/  LDSM.16.MT88.4 R24, [R28] ;  /* 0x000000001c18783b */ /* 0x000e220000004200 */
[----:B------:R-:W-:-:S05]  /*12b10*/  LOP3.LUT R2, R2, 0x60, RZ, 0x3c, !PT ;  /* 0x0000006002027812 */ /* 0x000fca00078e3cff */
[----:B------:R-:W1:Y:S01]  /*12b20*/  LDSM.16.MT88.4 R8, [R2] ;  /* 0x000000000208783b */ /* 0x000e620000004200 */
[-C--:B0-----:R-:W-:Y:S08]  /*12b30*/  HMMA.16816.F32 R24, R24, R4.reuse, RZ ;  /* 0x000000041818723c */ /* 0x081ff000000018ff */
[-C--:B-1----:R-:W-:Y:S08]  /*12b40*/  HMMA.16816.F32 R8, R8, R4.reuse, RZ ;  /* 0x000000040808723c */ /* 0x082ff000000018ff */
[----:B---3--:R-:W-:Y:S11]  /*12b50*/  HMMA.16816.F32 R12, R12, R4, RZ ;  /* 0x000000040c0c723c */ /* 0x008ff600000018ff */
[----:B------:R-:W-:Y:S11]  /*12b60*/  @!UPT UIADD3 URZ, URZ, URZ, URZ ;  /* 0x0000003f3f3ff290 */ /* 0x000ff6000fffe03f */
[----:B------:R-:W-:Y:S01]  /*12b70*/  @!UPT UIADD3 URZ, URZ, URZ, URZ ;  /* 0x0000003f3f3ff290 */ /* 0x000fe2000fffe03f */
[----:B------:R-:W-:Y:S04]  /*12b80*/  STL.64 [R1+0x22f0], R14 ;  /* 0x0022f00e01007387 */ /* 0x000fe80000100a00 */
[----:B------:R-:W-:Y:S04]  /*12b90*/  STL.64 [R1+0x22e8], R12 ;  /* 0x0022e80c01007387 */ /* 0x000fe80000100a00 */
[----:B------:R-:W0:Y:S04]  /*12ba0*/  LDSM.16.MT88.4 R12, [R2+0x800] ;  /* 0x00080000020c783b */ /* 0x000e280000004200 */
[----:B------:R1:W-:Y:S02]  /*12bb0*/  STL.64 [R1+0x22e0], R18 ;  /* 0x0022e01201007387 */ /* 0x0003e40000100a00 */
[----:B-1----:R-:W-:Y:S01]  /*12bc0*/  MOV R18, R22 ;  /* 0x0000001600127202 */ /* 0x002fe20000000f00 */
[----:B------:R-:W-:Y:S01]  /*12bd0*/  IMAD.MOV.U32 R19, RZ, RZ, R21 ;  /* 0x000000ffff137224 */ /* 0x000fe200078e0015 */
[----:B0-----:R-:W-:Y:S04]  /*12be0*/  STL.64 [R1+0x20], R12 ;  /* 0x0000200c01007387 */ /* 0x001fe80000100a00 */
[----:B------:R-:W-:Y:S04]  /*12bf0*/  STL.64 [R1+0x28], R14 ;  /* 0x0000280e01007387 */ /* 0x000fe80000100a00 */
[----:B------:R0:W-:Y:S04]  /*12c00*/  STL.64 [R1+0x22d8], R16 ;  /* 0x0022d81001007387 */ /* 0x0001e80000100a00 */
[----:B------:R-:W-:Y:S01]  /*12c10*/  LDSM.16.MT88.4 R12, [R0+0x1000] ;  /* 0x00100000000c783b */ /* 0x000fe20000004200 */
[----:B0-----:R-:W-:-:S03]  /*12c20*/  IMAD.MOV.U32 R17, RZ, RZ, R23 ;  /* 0x000000ffff117224 */ /* 0x001fc600078e0017 */
[----:B------:R-:W3:Y:S04]  /*12c30*/  LDL.LU R16, [R1] ;  /* 0x0000000001107983 */ /* 0x000ee80000300800 */
[----:B--2---:R-:W0:Y:S04]  /*12c40*/  LDSM.16.M88.4 R20, [R20+0x10000] ;  /* 0x010000001414783b */ /* 0x004e280000000200 */
[----:B0-----:R-:W-:Y:S04]  /*12c50*/  STL [R1+0x227c], R22 ;  /* 0x00227c1601007387 */ /* 0x001fe80000100800 */
[----:B------:R-:W-:Y:S04]  /*12c60*/  STL.64 [R1+0x40], R12 ;  /* 0x0000400c01007387 */ /* 0x000fe80000100a00 */
[----:B------:R-:W-:Y:S04]  /*12c70*/  STL.64 [R1+0x48], R14 ;  /* 0x0000480e01007387 */ /* 0x000fe80000100a00 */
[----:B------:R-:W0:Y:S04]  /*12c80*/  LDSM.16.MT88.4 R12, [R29+0x1000] ;  /* 0x001000001d0c783b */ /* 0x000e280000004200 */
[----:B------:R-:W-:Y:S04]  /*12c90*/  STL [R1+0x2278], R23 ;  /* 0x0022781701007387 */ /* 0x000fe80000100800 */
[----:B------:R-:W-:Y:S04]  /*12ca0*/  STL.64 [R1+0x22d0], R26 ;  /* 0x0022d01a01007387 */ /* 0x000fe80000100a00 */
[----:B------:R1:W-:Y:S04]  /*12cb0*/  STL.64 [R1+0x22c8], R24 ;  /* 0x0022c81801007387 */ /* 0x0003e80000100a00 */
[----:B-1----:R-:W2:Y:S04]  /*12cc0*/  LDL.LU R24, [R1+0x10] ;  /* 0x0000100001187983 */ /* 0x002ea80000300800 */
[----:B------:R-:W2:Y:S04]  /*12cd0*/  LDL.LU R25, [R1+0x14] ;  /* 0x0000140001197983 */ /* 0x000ea80000300800 */
[----:B------:R-:W2:Y:S04]  /*12ce0*/  LDL.LU R26, [R1+0x18] ;  /* 0x00001800011a7983 */ /* 0x000ea80000300800 */
[----:B------:R-:W2:Y:S04]  /*12cf0*/  LDL.LU R27, [R1+0x1c] ;  /* 0x00001c00011b7983 */ /* 0x000ea80000300800 */
[----:B------:R1:W-:Y:S04]  /*12d00*/  STL.64 [R1+0x22c0], R10 ;  /* 0x0022c00a01007387 */ /* 0x0003e80000100a00 */
[----:B0-----:R-:W-:Y:S04]  /*12d10*/  STL.64 [R1+0x50], R12 ;  /* 0x0000500c01007387 */ /* 0x001fe80000100a00 */
[----:B------:R-:W-:Y:S04]  /*12d20*/  STL.64 [R1+0x58], R14 ;  /* 0x0000580e01007387 */ /* 0x000fe80000100a00 */
[----:B------:R-:W0:Y:S04]  /*12d30*/  LDSM.16.MT88.4 R12, [R28+0x1000] ;  /* 0x001000001c0c783b */ /* 0x000e280000004200 */
[----:B------:R4:W-:Y:S01]  /*12d40*/  STL.64 [R1+0x22b8], R8 ;  /* 0x0022b80801007387 */ /* 0x0009e20000100a00 */
[----:B-1----:R-:W-:-:S02]  /*12d50*/  MOV R11, R3 ;  /* 0x00000003000b7202 */ /* 0x002fc40000000f00 */
[----:B----4-:R-:W-:Y:S01]  /*12d60*/  MOV R8, R6 ;  /* 0x0000000600087202 */ /* 0x010fe20000000f00 */
[----:B------:R-:W-:Y:S01]  /*12d70*/  IMAD.MOV.U32 R9, RZ, RZ, R7 ;  /* 0x000000ffff097224 */ /* 0x000fe200078e0007 */
[----:B------:R-:W3:Y:S04]  /*12d80*/  LDL.LU R6, [R1+0x22fc] ;  /* 0x0022fc0001067983 */ /* 0x000ee80000300800 */
[----:B------:R-:W3:Y:S04]  /*12d90*/  LDL.LU R7, [R1+0x22f8] ;  /* 0x0022f80001077983 */ /* 0x000ee80000300800 */
[----:B------:R-:W4:Y:S01]  /*12da0*/  LDL.LU R10, [R1+0x38] ;  /* 0x00003800010a7983 */ /* 0x000f220000300800 */
[----:B0-----:R-:W-:-:S03]  /*12db0*/  MOV R22, R14 ;  /* 0x0000000e00167202 */ /* 0x001fc60000000f00 */
[----:B------:R0:W-:Y:S01]  /*12dc0*/  STL [R1+0x70], R12 ;  /* 0x0000700c01007387 */ /* 0x0001e20000100800 */
[----:B------:R-:W-:Y:S02]  /*12dd0*/  IMAD.MOV.U32 R3, RZ, RZ, R15 ;  /* 0x000000ffff037224 */ /* 0x000fe400078e000f */
[----:B------:R-:W-:Y:S01]  /*12de0*/  IMAD.MOV.U32 R23, RZ, RZ, R13 ;  /* 0x000000ffff177224 */ /* 0x000fe200078e000d */
[----:B------:R-:W3:Y:S04]  /*12df0*/  LDL.LU.64 R14, [R1+0x22f0] ;  /* 0x0022f000010e7983 */ /* 0x000ee80000300a00 */
[----:B0-----:R-:W3:Y:S02]  /*12e00*/  LDL.LU.64 R12, [R1+0x22e8] ;  /* 0x0022e800010c7983 */ /* 0x001ee40000300a00 */
[-C--:B---3--:R-:W-:Y:S02]  /*12e10*/  HMMA.16816.F32 R12, R16, R6.reuse, R12 ;  /* 0x00000006100c723c */ /* 0x088fe4000000180c */
[----:B------:R-:W0:Y:S04]  /*12e20*/  LDSM.16.MT88.4 R16, [R2+0x1000] ;  /* 0x001000000210783b */ /* 0x000e280000004200 */
[----:B0-----:R-:W-:Y:S04]  /*12e30*/  STL.64 [R1+0x60], R16 ;  /* 0x0000601001007387 */ /* 0x001fe80000100a00 */
[----:B------:R0:W-:Y:S04]  /*12e40*/  STL.64 [R1+0x68], R18 ;  /* 0x0000681201007387 */ /* 0x0001e80000100a00 */
[----:B0-----:R-:W2:Y:S04]  /*12e50*/  LDL.LU.64 R18, [R1+0x22e0] ;  /* 0x0022e00001127983 */ /* 0x001ea80000300a00 */
[----:B------:R-:W2:Y:S02]  /*12e60*/  LDL.LU.64 R16, [R1+0x22d8] ;  /* 0x0022d80001107983 */ /* 0x000ea40000300a00 */
[----:B--2---:R-:W-:Y:S02]  /*12e70*/  HMMA.16816.F32 R16, R24, R6, R16 ;  /* 0x000000061810723c */ /* 0x004fe40000001810 */
[----:B------:R-:W0:Y:S11]  /*12e80*/  LDSM.16.MT88.4 R24, [R0+0x1800] ;  /* 0x001800000018783b */ /* 0x000e360000004200 */
[----:B------:R-:W-:Y:S10]  /*12e90*/  @!UPT UIADD3 URZ, URZ, URZ, URZ ;  /* 0x0000003f3f3ff290 */ /* 0x000ff4000fffe03f */
[----:B------:R-:W-:Y:S04]  /*12ea0*/  STL.64 [R1+0x22b0], R18 ;  /* 0x0022b01201007387 */ /* 0x000fe80000100a00 */
[----:B------:R1:W-:Y:S04]  /*12eb0*/  STL.64 [R1+0x22a8], R16 ;  /* 0x0022a81001007387 */ /* 0x0003e80000100a00 */
[----:B-1----:R-:W2:Y:S04]  /*12ec0*/  LDL.LU R16, [R1+0x40] ;  /* 0x0000400001107983 */ /* 0x002ea80000300800 */
[----:B------:R-:W2:Y:S01]  /*12ed0*/  LDL.LU R17, [R1+0x44] ;  /* 0x0000440001117983 */ /* 0x000ea20000300800 */
[----:B0-----:R-:W-:-:S03]  /*12ee0*/  MOV R4, R27 ;  /* 0x0000001b00047202 */ /* 0x001fc60000000f00 */
[----:B------:R-:W2:Y:S04]  /*12ef0*/  LDL.LU R18, [R1+0x48] ;  /* 0x0000480001127983 */ /* 0x000ea80000300800 */
[----:B------:R-:W2:Y:S04]  /*12f00*/  LDL.LU R19, [R1+0x4c] ;  /* 0x00004c0001137983 */ /* 0x000ea80000300800 */
[----:B------:R-:W-:Y:S04]  /*12f10*/  STL.64 [R1+0x90], R24 ;  /* 0x0000901801007387 */ /* 0x000fe80000100a00 */
[----:B------:R0:W-:Y:S04]  /*12f20*/  STL [R1+0x98], R26 ;  /* 0x0000981a01007387 */ /* 0x0001e80000100800 */
[----:B0-----:R-:W4:Y:S04]  /*12f30*/  LDL.LU.64 R26, [R1+0x22d0] ;  /* 0x0022d000011a7983 */ /* 0x001f280000300a00 */
[----:B------:R-:W4:Y:S02]  /*12f40*/  LDL.LU.64 R24, [R1+0x22c8] ;  /* 0x0022c80001187983 */ /* 0x000f240000300a00 */
[----:B----4-:R-:W-:Y:S02]  /*12f50*/  HMMA.16816.F32 R24, R8, R6, R24 ;  /* 0x000000060818723c */ /* 0x010fe40000001818 */
[----:B------:R-:W0:Y:S11]  /*12f60*/  LDSM.16.MT88.4 R8, [R29+0x1800] ;  /* 0x001800001d08783b */ /* 0x000e360000004200 */
[----:B------:R-:W-:Y:S10]  /*12f70*/  @!UPT UIADD3 URZ, URZ, URZ, URZ ;  /* 0x0000003f3f3ff290 */ /* 0x000ff4000fffe03f */
[----:B------:R-:W-:Y:S04]  /*12f80*/  STL.64 [R1+0x2298], R26 ;  /* 0x0022981a01007387 */ /* 0x000fe80000100a00 */
[----:B------:R1:W-:Y:S04]  /*12f90*/  STL.64 [R1+0x2290], R24 ;  /* 0x0022901801007387 */ /* 0x0003e80000100a00 */
[----:B-1----:R-:W3:Y:S04]  /*12fa0*/  LDL.LU R24, [R1+0x20] ;  /* 0x0000200001187983 */ /* 0x002ee80000300800 */
[----:B------:R-:W3:Y:S04]  /*12fb0*/  LDL.LU R25, [R1+0x24] ;  /* 0x0000240001197983 */ /* 0x000ee80000300800 */
[----:B------:R-:W3:Y:S04]  /*12fc0*/  LDL.LU R26, [R1+0x28] ;  /* 0x00002800011a7983 */ /* 0x000ee80000300800 */
[----:B------:R-:W3:Y:S04]  /*12fd0*/  LDL.LU R27, [R1+0x2c] ;  /* 0x00002c00011b7983 */ /* 0x000ee80000300800 */
[----:B0-----:R-:W-:Y:S04]  /*12fe0*/  STL.64 [R1+0x80], R8 ;  /* 0x0000800801007387 */ /* 0x001fe80000100a00 */
[----:B------:R0:W-:Y:S04]  /*12ff0*/  STL.64 [R1+0x88], R10 ;  /* 0x0000880a01007387 */ /* 0x0001e80000100a00 */
[----:B0-----:R-:W3:Y:S04]  /*13000*/  LDL.LU.64 R10, [R1+0x22c0] ;  /* 0x0022c000010a7983 */ /* 0x001ee80000300a00 */
[----:B------:R-:W3:Y:S01]  /*13010*/  LDL.LU.64 R8, [R1+0x22b8] ;  /* 0x0022b80001087983 */ /* 0x000ee20000300a00 */
[----:B--2---:R-:W-:Y:S03]  /*13020*/  HMMA.16816.F32 R12, R16, R20, R12 ;  /* 0x00000014100c723c */ /* 0x004fe6000000180c */
[----:B------:R-:W-:Y:S04]  /*13030*/  LDSM.16.MT88.4 R16, [R2+0x1800] ;  /* 0x001800000210783b */ /* 0x000fe80000004200 */
[----:B------:R0:W-:Y:S04]  /*13040*/  STL [R1+0x22a0], R4 ;  /* 0x0022a00401007387 */ /* 0x0001e80000100800 */
[----:B0-----:R-:W2:Y:S04]  /*13050*/  LDL.LU R4, [R1+0x50] ;  /* 0x0000500001047983 */ /* 0x001ea80000300800 */
[----:B------:R-:W2:Y:S01]  /*13060*/  LDL.LU R5, [R1+0x54] ;  /* 0x0000540001057983 */ /* 0x000ea20000300800 */
[----:B---3--:R-:W-:Y:S03]  /*13070*/  HMMA.16816.F32 R8, R24, R6, R8 ;  /* 0x000000061808723c */ /* 0x008fe60000001808 */
[----:B------:R-:W0:Y:S04]  /*13080*/  LDSM.16.MT88.4 R24, [R28+0x1800] ;  /* 0x001800001c18783b */ /* 0x000e280000004200 */
[----:B------:R-:W2:Y:S04]  /*13090*/  LDL.LU R6, [R1+0x58] ;  /* 0x0000580001067983 */ /* 0x000ea80000300800 */
[----:B------:R-:W2:Y:S11]  /*130a0*/  LDL.LU R7, [R1+0x5c] ;  /* 0x00005c0001077983 */ /* 0x000eb60000300800 */
[----:B------:R-:W-:Y:S01]  /*130b0*/  @!UPT UIADD3 URZ, URZ, URZ, URZ ;  /* 0x0000003f3f3ff290 */ /* 0x000fe2000fffe03f */
[----:B------:R-:W-:Y:S04]  /*130c0*/  STL.64 [R1+0x2288], R10 ;  /* 0x0022880a01007387 */ /* 0x000fe80000100a00 */
[----:B------:R1:W-:Y:S04]  /*130d0*/  STL.64 [R1+0x2280], R8 ;  /* 0x0022800801007387 */ /* 0x0003e80000100a00 */
[----:B-1----:R-:W3:Y:S04]  /*130e0*/  LDL.LU R8, [R1+0x70] ;  /* 0x0000700001087983 */ /* 0x002ee80000300800 */
[----:B0-----:R-:W-:Y:S04]  /*130f0*/  STL [R1+0x18], R26 ;  /* 0x0000181a01007387 */ /* 0x001fe80000100800 */
[----:B------:R-:W-:Y:S04]  /*13100*/  STL.64 [R1+0x2270], R14 ;  /* 0x0022700e01007387 */ /* 0x000fe80000100a00 */
[----:B------:R0:W-:Y:S04]  /*13110*/  STL.64 [R1+0x2268], R12 ;  /* 0x0022680c01007387 */ /* 0x0001e80000100a00 */
[----:B0-----:R-:W4:Y:S04]  /*13120*/  LDL.LU R12, [R1+0x60] ;  /* 0x00006000010c7983 */ /* 0x001f280000300800 */
[----:B------:R-:W4:Y:S04]  /*13130*/  LDL.LU R13, [R1+0x64] ;  /* 0x00006400010d7983 */ /* 0x000f280000300800 */
[----:B------:R-:W4:Y:S04]  /*13140*/  LDL.LU R14, [R1+0x68] ;  /* 0x00006800010e7983 */ /* 0x000f280000300800 */
[----:B------:R-:W4:Y:S04]  /*13150*/  LDL.LU R15, [R1+0x6c] ;  /* 0x00006c00010f7983 */ /* 0x000f280000300800 */
[----:B------:R-:W-:Y:S04]  /*13160*/  STL.64 [R1], R16 ;  /* 0x0000001001007387 */ /* 0x000fe80000100a00 */
[----:B------:R0:W-:Y:S04]  /*13170*/  STL.64 [R1+0x8], R18 ;  /* 0x0000081201007387 */ /* 0x0001e80000100a00 */
[----:B0-----:R-:W2:Y:S04]  /*13180*/  LDL.LU.64 R18, [R1+0x22b0] ;  /* 0x0022b00001127983 */ /* 0x001ea80000300a00 */
[----:B------:R-:W2:Y:S04]  /*13190*/  LDL.LU.64 R16, [R1+0x22a8] ;  /* 0x0022a80001107983 */ /* 0x000ea80000300a00 */
[----:B------:R-:W0:Y:S01]  /*131a0*/  S2R R26, SR_TID.X ;  /* 0x00000000001a7919 */ /* 0x000e220000002100 */
[----:B------:R-:W-:Y:S01]  /*131b0*/  IMAD.MOV.U32 R11, RZ, RZ, R3 ;  /* 0x000000ffff0b7224 */ /* 0x000fe200078e0003 */
[----:B------:R-:W-:Y:S01]  /*131c0*/  MOV R3, R27 ;  /* 0x0000001b00037202 */ /* 0x000fe20000000f00 */
[----:B------:R-:W-:Y:S01]  /*131d0*/  IMAD.MOV.U32 R9, RZ, RZ, R23 ;  /* 0x000000ffff097224 */ /* 0x000fe200078e0017 */
[----:B------:R-:W-:Y:S01]  /*131e0*/  MOV R10, R22 ;  /* 0x00000016000a7202 */ /* 0x000fe20000000f00 */
[----:B------:R-:W-:Y:S01]  /*131f0*/  IMAD.MOV.U32 R23, RZ, RZ, R25 ;  /* 0x000000ffff177224 */ /* 0x000fe200078e0019 */
[----:B------:R-:W-:-:S02]  /*13200*/  MOV R22, R24 ;  /* 0x0000001800167202 */ /* 0x000fc40000000f00 */
[C---:B0-----:R-:W-:Y:S01]  /*13210*/  LOP3.LUT R27, R26.reuse, 0x7, RZ, 0xc0, !PT ;  /* 0x000000071a1b7812 */ /* 0x041fe200078ec0ff */
[----:B--2---:R-:W-:Y:S01]  /*13220*/  HMMA.16816.F32 R16, R4, R20, R16 ;  /* 0x000000140410723c */ /* 0x004fe20000001810 */
[----:B------:R-:W2:Y:S06]  /*13230*/  LDL.LU R4, [R1+0x22a0] ;  /* 0x0022a00001047983 */ /* 0x000eac0000300800 */
[----:B------:R-:W-:-:S04]  /*13240*/  LOP3.LUT R5, R26, 0x60, RZ, 0xc0, !PT ;  /* 0x000000601a057812 */ /* 0x000fc800078ec0ff */
[----:B------:R-:W-:Y:S01]  /*13250*/  LEA R5, R5, R27, 0x4 ;  /* 0x0000001b05057211 */ /* 0x000fe200078e20ff */
[----:B------:R-:W-:-:S04]  /*13260*/  IMAD.SHL.U32 R26, R26, 0x2, RZ ;  /* 0x000000021a1a7824 */ /* 0x000fc800078e00ff */
[----:B------:R-:W-:-:S05]  /*13270*/  IMAD.SHL.U32 R5, R5, 0x10, RZ ;  /* 0x0000001005057824 */ /* 0x000fca00078e00ff */
[----:B------:R-:W-:-:S04]  /*13280*/  LOP3.LUT R5, R5, 0x30, R26, 0x78, !PT ;  /* 0x0000003005057812 */ /* 0x000fc800078e781a */
[----:B------:R-:W-:Y:S02]  /*13290*/  LEA R5, R27, R5, 0xa ;  /* 0x000000051b057211 */ /* 0x000fe400078e50ff */
[----:B------:R-:W0:Y:S04]  /*132a0*/  LDSM.16.MT88.4 R24, [R0+0x2000] ;  /* 0x002000000018783b */ /* 0x000e280000004200 */
[----:B------:R-:W-:Y:S04]  /*132b0*/  STL.64 [R1+0x2260], R18 ;  /* 0x0022601201007387 */ /* 0x000fe80000100a00 */
[----:B------:R1:W-:Y:S04]  /*132c0*/  STL.64 [R1+0x2258], R16 ;  /* 0x0022581001007387 */ /* 0x0003e80000100a00 */
[----:B-1----:R-:W3:Y:S04]  /*132d0*/  LDL.LU R16, [R1+0x90] ;  /* 0x0000900001107983 */ /* 0x002ee80000300800 */
[----:B------:R-:W3:Y:S04]  /*132e0*/  LDL.LU R17, [R1+0x94] ;  /* 0x0000940001117983 */ /* 0x000ee80000300800 */
[----:B------:R-:W3:Y:S04]  /*132f0*/  LDL.LU R18, [R1+0x98] ;  /* 0x0000980001127983 */ /* 0x000ee80000300800 */
[----:B0-----:R-:W-:Y:S04]  /*13300*/  STL.64 [R1+0x20], R24 ;  /* 0x0000201801007387 */ /* 0x001fe80000100a00 */
[----:B------:R0:W-:Y:S04]  /*13310*/  STL.64 [R1+0x28], R26 ;  /* 0x0000281a01007387 */ /* 0x0001e80000100a00 */
[----:B0-----:R-:W3:Y:S04]  /*13320*/  LDL.LU.64 R26, [R1+0x2298] ;  /* 0x00229800011a7983 */ /* 0x001ee80000300a00 */
[----:B------:R-:W3:Y:S01]  /*13330*/  LDL.LU.64 R24, [R1+0x2290] ;  /* 0x0022900001187983 */ /* 0x000ee20000300a00 */
[----:B--2---:R-:W-:-:S03]  /*13340*/  IMAD.MOV.U32 R19, RZ, RZ, R4 ;  /* 0x000000ffff137224 */ /* 0x004fc600078e0004 */
[----:B------:R-:W0:Y:S04]  /*13350*/  LDSM.16.M88.4 R4, [R5+0x10080] ;  /* 0x010080000504783b */ /* 0x000e280000000200 */
[----:B0-----:R-:W-:Y:S04]  /*13360*/  STL [R1+0x2230], R5 ;  /* 0x0022300501007387 */ /* 0x001fe80000100800 */
[----:B------:R-:W-:Y:S04]  /*13370*/  STL [R1+0x21ec], R6 ;  /* 0x0021ec0601007387 */ /* 0x000fe80000100800 */
[----:B------:R-:W-:Y:S01]  /*13380*/  STL [R1+0x21e8], R7 ;  /* 0x0021e80701007387 */ /* 0x000fe20000100800 */
[-C--:B---3--:R-:W-:Y:S03]  /*13390*/  HMMA.16816.F32 R24, R8, R20.reuse, R24 ;  /* 0x000000140818723c */ /* 0x088fe60000001818 */
[----:B------:R-:W0:Y:S11]  /*133a0*/  LDSM.16.MT88.4 R8, [R29+0x2000] ;  /* 0x002000001d08783b */ /* 0x000e360000004200 */
[----:B------:R-:W-:Y:S09]  /*133b0*/  @!UPT UIADD3 URZ, URZ, URZ, URZ ;  /* 0x0000003f3f3ff290 */ /* 0x000ff2000fffe03f */
[----:B------:R-:W-:Y:S04]  /*133c0*/  STL.64 [R1+0x2250], R26 ;  /* 0x0022501a01007387 */ /* 0x000fe80000100a00 */
[----:B------:R1:W-:Y:S04]  /*133d0*/  STL.64 [R1+0x2248], R24 ;  /* 0x0022481801007387 */ /* 0x0003e80000100a00 */
[----:B-1----:R-:W2:Y:S04]  /*133e0*/  LDL.LU R24, [R1+0x80] ;  /* 0x0000800001187983 */ /* 0x002ea80000300800 */
[----:B------:R-:W2:Y:S04]  /*133f0*/  LDL.LU R25, [R1+0x84] ;  /* 0x0000840001197983 */ /* 0x000ea80000300800 */
[----:B------:R-:W2:Y:S04]  /*13400*/  LDL.LU R26, [R1+0x88] ;  /* 0x00008800011a7983 */ /* 0x000ea80000300800 */
[----:B------:R-:W2:Y:S04]  /*13410*/  LDL.LU R27, [R1+0x8c] ;  /* 0x00008c00011b7983 */ /* 0x000ea80000300800 */
[----:B0-----:R-:W-:Y:S04]  /*13420*/  STL.64 [R1+0x30], R8 ;  /* 0x0000300801007387 */ /* 0x001fe80000100a00 */
[----:B------:R0:W-:Y:S04]  /*13430*/  STL.64 [R1+0x38], R10 ;  /* 0x0000380a01007387 */ /* 0x0001e80000100a00 */
[----:B0-----:R-:W4:Y:S04]  /*13440*/  LDL.LU.64 R10, [R1+0x2288] ;  /* 0x00228800010a7983 */ /* 0x001f280000300a00 */
[----:B------:R-:W4:Y:S02]  /*13450*/  LDL.LU.64 R8, [R1+0x2280] ;  /* 0x0022800001087983 */ /* 0x000f240000300a00 */
[----:B----4-:R-:W-:Y:S02]  /*13460*/  HMMA.16816.F32 R8, R12, R20, R8 ;  /* 0x000000140c08723c */ /* 0x010fe40000001808 */
[----:B------:R-:W0:Y:S11]  /*13470*/  LDSM.16.MT88.4 R12, [R28+0x2000] ;  /* 0x002000001c0c783b */ /* 0x000e360000004200 */
[----:B------:R-:W-:Y:S10]  /*13480*/  @!UPT UIADD3 URZ, URZ, URZ, URZ ;  /* 0x0000003f3f3ff290 */ /* 0x000ff4000fffe03f */
[----:B------:R1:W-:Y:S04]  /*13490*/  STL.64 [R1+0x2240], R10 ;  /* 0x0022400a01007387 */ /* 0x0003e80000100a00 */
[----:B------:R3:W-:Y:S01]  /*134a0*/  STL.64 [R1+0x2238], R8 ;  /* 0x0022380801007387 */ /* 0x0007e20000100a00 */
[----:B-1----:R-:W-:Y:S02]  /*134b0*/  MOV R11, R3 ;  /* 0x00000003000b7202 */ /* 0x002fe40000000f00 */
[----:B---3--:R-:W-:Y:S01]  /*134c0*/  MOV R8, R22 ;  /* 0x0000001600087202 */ /* 0x008fe20000000f00 */
[----:B------:R-:W-:Y:S01]  /*134d0*/  IMAD.MOV.U32 R9, RZ, RZ, R23 ;  /* 0x000000ffff097224 */ /* 0x000fe200078e0017 */
[----:B------:R-:W3:Y:S01]  /*134e0*/  LDL.LU R22, [R1+0x227c] ;  /* 0x00227c0001167983 */ /* 0x000ee20000300800 */
[----:B0-----:R-:W-:Y:S01]  /*134f0*/  IMAD.MOV.U32 R6, RZ, RZ, R14 ;  /* 0x000000ffff067224 */ /* 0x001fe200078e000e */
[----:B------:R-:W-:-:S02]  /*13500*/  MOV R3, R15 ;  /* 0x0000000f00037202 */ /* 0x000fc40000000f00 */
[----:B------:R-:W3:Y:S01]  /*13510*/  LDL.LU R23, [R1+0x2278] ;  /* 0x0022780001177983 */ /* 0x000ee20000300800 */
[----:B------:R-:W-:Y:S01]  /*13520*/  IMAD.MOV.U32 R5, RZ, RZ, R12 ;  /* 0x000000ffff057224 */ /* 0x000fe200078e000c */
[----:B------:R-:W-:Y:S02]  /*13530*/  MOV R7, R13 ;  /* 0x0000000d00077202 */ /* 0x000fe40000000f00 */
[----:B------:R-:W4:Y:S04]  /*13540*/  LDL.LU R10, [R1+0x18] ;  /* 0x00001800010a7983 */ /* 0x000f280000300800 */
[----:B------:R-:W3:Y:S04]  /*13550*/  LDL.LU.64 R14, [R1+0x2270] ;  /* 0x00227000010e7983 */ /* 0x000ee80000300a00 */
[----:B------:R-:W3:Y:S02]  /*13560*/  LDL.LU.64 R12, [R1+0x2268] ;  /* 0x00226800010c7983 */ /* 0x000ee40000300a00 */
[-C--:B---3--:R-:W-:Y:S02]  /*13570*/  HMMA.16816.F32 R12, R16, R22.reuse, R12 ;  /* 0x00000016100c723c */ /* 0x088fe4000000180c */
[----:B------:R-:W0:Y:S11]  /*13580*/  LDSM.16.MT88.4 R16, [R2+0x2000] ;  /* 0x002000000210783b */ /* 0x000e360000004200 */
[----:B------:R-:W-:Y:S10]  /*13590*/  @!UPT UIADD3 URZ, URZ, URZ, URZ ;  /* 0x0000003f3f3ff290 */ /* 0x000ff4000fffe03f */
[----:B------:R-:W-:Y:S04]  /*135a0*/  STL.64 [R1+0x2228], R14 ;  /* 0x0022280e01007387 */ /* 0x000fe80000100a00 */
[----:B------:R1:W-:Y:S04]  /*135b0*/  STL.64 [R1+0x2220], R12 ;  /* 0x0022200c01007387 */ /* 0x0003e80000100a00 */
[----:B-1----:R-:W3:Y:S04]  /*135c0*/  LDL.LU R12, [R1] ;  /* 0x00000000010c7983 */ /* 0x002ee80000300800 */
[----:B------:R-:W3:Y:S04]  /*135d0*/  LDL.LU R13, [R1+0x4] ;  /* 0x00000400010d7983 */ /* 0x000ee80000300800 */
[----:B------:R-:W3:Y:S04]  /*135e0*/  LDL.LU R14, [R1+0x8] ;  /* 0x00000800010e7983 */ /* 0x000ee80000300800 */
[----:B------:R-:W3:Y:S04]  /*135f0*/  LDL.LU R15, [R1+0xc] ;  /* 0x00000c00010f7983 */ /* 0x000ee80000300800 */
        /* <DEDUP_REMOVED lines=10> */
[----:B------:R-:W2:Y:S04]  /*136a0*/  LDL.LU R17, [R1+0x24] ;  /* 0x0000240001117983 */ /* 0x000ea80000300800 */
[----:B------:R-:W2:Y:S01]  /*136b0*/  LDL.LU R18, [R1+0x28] ;  /* 0x0000280001127983 */ /* 0x000ea20000300800 */
[----:B0-----:R-:W-:-:S03]  /*136c0*/  IMAD.MOV.U32 R20, RZ, RZ, R27 ;  /* 0x000000ffff147224 */ /* 0x001fc600078e001b */
[----:B------:R-:W2:Y:S04]  /*136d0*/  LDL.LU R19, [R1+0x2c] ;  /* 0x00002c0001137983 */ /* 0x000ea80000300800 */
[----:B------:R-:W2:Y:S04]  /*136e0*/  LDL R21, [R1+0xca8] ;  /* 0x000ca80001157983 */ /* 0x000ea80000100800 */
[----:B------:R-:W-:Y:S04]  /*136f0*/  STL.64 [R1+0x70], R24 ;  /* 0x0000701801007387 */ /* 0x000fe80000100a00 */
[----:B------:R0:W-:Y:S04]  /*13700*/  STL [R1+0x78], R26 ;  /* 0x0000781a01007387 */ /* 0x0001e80000100800 */
[----:B0-----:R-:W4:Y:S04]  /*13710*/  LDL.LU.64 R26, [R1+0x2250] ;  /* 0x00225000011a7983 */ /* 0x001f280000300a00 */
[----:B------:R-:W4:Y:S02]  /*13720*/  LDL.LU.64 R24, [R1+0x2248] ;  /* 0x0022480001187983 */ /* 0x000f240000300a00 */
[-C--:B----4-:R-:W-:Y:S02]  /*13730*/  HMMA.16816.F32 R24, R8, R22.reuse, R24 ;  /* 0x000000160818723c */ /* 0x090fe40000001818 */
[----:B------:R-:W0:Y:S11]  /*13740*/  LDSM.16.MT88.4 R8, [R29+0x2800] ;  /* 0x002800001d08783b */ /* 0x000e360000004200 */
[----:B------:R-:W-:Y:S10]  /*13750*/  @!UPT UIADD3 URZ, URZ, URZ, URZ ;  /* 0x0000003f3f3ff290 */ /* 0x000ff4000fffe03f */
[----:B------:R-:W-:Y:S04]  /*13760*/  STL.64 [R1+0x2208], R26 ;  /* 0x0022081a01007387 */ /* 0x000fe80000100a00 */
[----:B------:R1:W-:Y:S04]  /*13770*/  STL.64 [R1+0x2200], R24 ;  /* 0x0022001801007387 */ /* 0x0003e80000100a00 */
[----:B-1----:R-:W4:Y:S04]  /*13780*/  LDL.LU R24, [R1+0x30] ;  /* 0x0000300001187983 */ /* 0x002f280000300800 */
[----:B------:R-:W4:Y:S04]  /*13790*/  LDL.LU R25, [R1+0x34] ;  /* 0x0000340001197983 */ /* 0x000f280000300800 */
[----:B------:R-:W4:Y:S04]  /*137a0*/  LDL.LU R26, [R1+0x38] ;  /* 0x00003800011a7983 */ /* 0x000f280000300800 */
[----:B------:R-:W4:Y:S04]  /*137b0*/  LDL.LU R27, [R1+0x3c] ;  /* 0x00003c00011b7983 */ /* 0x000f280000300800 */
[----:B0-----:R-:W-:Y:S04]  /*137c0*/  STL.64 [R1+0x60], R8 ;  /* 0x0000600801007387 */ /* 0x001fe80000100a00 */
[----:B------:R0:W-:Y:S04]  /*137d0*/  STL.64 [R1+0x68], R10 ;  /* 0x0000680a01007387 */ /* 0x0001e80000100a00 */
[----:B0-----:R-:W3:Y:S04]  /*137e0*/  LDL.LU.64 R10, [R1+0x2240] ;  /* 0x00224000010a7983 */ /* 0x001ee80000300a00 */
[----:B------:R-:W3:Y:S02]  /*137f0*/  LDL.LU.64 R8, [R1+0x2238] ;  /* 0x0022380001087983 */ /* 0x000ee40000300a00 */
[----:B---3--:R-:W-:Y:S02]  /*13800*/  HMMA.16816.F32 R8, R12, R22, R8 ;  /* 0x000000160c08723c */ /* 0x008fe40000001808 */
[----:B------:R-:W0:Y:S11]  /*13810*/  LDSM.16.MT88.4 R12, [R28+0x2800] ;  /* 0x002800001c0c783b */ /* 0x000e360000004200 */
[----:B------:R-:W-:Y:S10]  /*13820*/  @!UPT UIADD3 URZ, URZ, URZ, URZ ;  /* 0x0000003f3f3ff290 */ /* 0x000ff4000fffe03f */
[----:B------:R1:W-:Y:S04]  /*13830*/  STL.64 [R1+0x21f8], R10 ;  /* 0x0021f80a01007387 */ /* 0x0003e80000100a00 */
[----:B------:R3:W-:Y:S01]  /*13840*/  STL.64 [R1+0x21f0], R8 ;  /* 0x0021f00801007387 */ /* 0x0007e20000100a00 */
[----:B-1----:R-:W-:Y:S01]  /*13850*/  IMAD.MOV.U32 R11, RZ, RZ, R3 ;  /* 0x000000ffff0b7224 */ /* 0x002fe200078e0003 */
[----:B------:R-:W-:Y:S02]  /*13860*/  MOV R10, R6 ;  /* 0x00000006000a7202 */ /* 0x000fe40000000f00 */
[----:B---3--:R-:W-:Y:S01]  /*13870*/  MOV R8, R5 ;  /* 0x0000000500087202 */ /* 0x008fe20000000f00 */
[----:B------:R-:W-:Y:S01]  /*13880*/  IMAD.MOV.U32 R9, RZ, RZ, R7 ;  /* 0x000000ffff097224 */ /* 0x000fe200078e0007 */
[----:B------:R-:W2:Y:S01]  /*13890*/  LDL.LU R5, [R1+0x2230] ;  /* 0x0022300001057983 */ /* 0x000ea20000300800 */
[----:B0-----:R-:W-:Y:S01]  /*138a0*/  MOV R3, R15 ;  /* 0x0000000f00037202 */ /* 0x001fe20000000f00 */
[----:B------:R-:W-:Y:S01]  /*138b0*/  IMAD.MOV.U32 R7, RZ, RZ, R13 ;  /* 0x000000ffff077224 */ /* 0x000fe200078e000d */
[----:B------:R-:W-:Y:S01]  /*138c0*/  MOV R6, R12 ;  /* 0x0000000c00067202 */ /* 0x000fe20000000f00 */
[----:B------:R0:W-:Y:S04]  /*138d0*/  STL [R1+0x18], R14 ;  /* 0x0000180e01007387 */ /* 0x0001e80000100800 */
[----:B0-----:R-:W2:Y:S04]  /*138e0*/  LDL.LU.64 R14, [R1+0x2228] ;  /* 0x00222800010e7983 */ /* 0x001ea80000300a00 */
[----:B------:R-:W2:Y:S02]  /*138f0*/  LDL.LU.64 R12, [R1+0x2220] ;  /* 0x00222000010c7983 */ /* 0x000ea40000300a00 */
[-C--:B--2---:R-:W-:Y:S02]  /*13900*/  HMMA.16816.F32 R12, R16, R4.reuse, R12 ;  /* 0x00000004100c723c */ /* 0x084fe4000000180c */
[----:B------:R-:W0:Y:S11]  /*13910*/  LDSM.16.MT88.4 R16, [R2+0x2800] ;  /* 0x002800000210783b */ /* 0x000e360000004200 */
[----:B------:R-:W-:Y:S10]  /*13920*/  @!UPT UIADD3 URZ, URZ, URZ, URZ ;  /* 0x0000003f3f3ff290 */ /* 0x000ff4000fffe03f */
[----:B------:R-:W-:Y:S04]  /*13930*/  STL.64 [R1+0x21e0], R14 ;  /* 0x0021e00e01007387 */ /* 0x000fe80000100a00 */
[----:B------:R1:W-:Y:S04]  /*13940*/  STL.64 [R1+0x21d8], R12 ;  /* 0x0021d80c01007387 */ /* 0x0003e80000100a00 */
[----:B-1----:R-:W2:Y:S04]  /*13950*/  LDL.LU R12, [R1+0x50] ;  /* 0x00005000010c7983 */ /* 0x002ea80000300800 */
[----:B------:R-:W2:Y:S04]  /*13960*/  LDL.LU R13, [R1+0x54] ;  /* 0x00005400010d7983 */ /* 0x000ea80000300800 */
[----:B------:R-:W2:Y:S04]  /*13970*/  LDL.LU R14, [R1+0x58] ;  /* 0x00005800010e7983 */ /* 0x000ea80000300800 */
[----:B------:R-:W2:Y:S04]  /*13980*/  LDL.LU R15, [R1+0x5c] ;  /* 0x00005c00010f7983 */ /* 0x000ea80000300800 */
[----:B0-----:R-:W-:Y:S04]  /*13990*/  STL.64 [R1], R16 ;  /* 0x0000001001007387 */ /* 0x001fe80000100a00 */
[----:B------:R0:W-:Y:S04]  /*139a0*/  STL.64 [R1+0x8], R18 ;  /* 0x0000081201007387 */ /* 0x0001e80000100a00 */
        /* <DEDUP_REMOVED lines=10> */
[----:B0-----:R-:W-:Y:S04]  /*13a50*/  STL.64 [R1+0x20], R24 ;  /* 0x0000201801007387 */ /* 0x001fe80000100a00 */
[----:B------:R0:W-:Y:S04]  /*13a60*/  STL.64 [R1+0x28], R26 ;  /* 0x0000281a01007387 */ /* 0x0001e80000100a00 */
[----:B0-----:R-:W4:Y:S04]  /*13a70*/  LDL.LU.64 R26, [R1+0x2208] ;  /* 0x00220800011a7983 */ /* 0x001f280000300a00 */
[----:B------:R-:W4:Y:S01]  /*13a80*/  LDL.LU.64 R24, [R1+0x2200] ;  /* 0x0022000001187983 */ /* 0x000f220000300a00 */
[----:B------:R-:W-:-:S03]  /*13a90*/  IMAD.MOV.U32 R19, RZ, RZ, R20 ;  /* 0x000000ffff137224 */ /* 0x000fc600078e0014 */
[----:B------:R-:W0:Y:S04]  /*13aa0*/  LDSM.16.M88.4 R20, [R21+0x10080] ;  /* 0x010080001514783b */ /* 0x000e280000000200 */
[----:B0-----:R-:W-:Y:S04]  /*13ab0*/  STL [R1+0x216c], R22 ;  /* 0x00216c1601007387 */ /* 0x001fe80000100800 */
[----:B------:R-:W-:Y:S01]  /*13ac0*/  STL [R1+0x2168], R23 ;  /* 0x0021681701007387 */ /* 0x000fe20000100800 */
[-C--:B----4-:R-:W-:Y:S03]  /*13ad0*/  HMMA.16816.F32 R24, R8, R4.reuse, R24 ;  /* 0x000000040818723c */ /* 0x090fe60000001818 */
[----:B------:R-:W0:Y:S11]  /*13ae0*/  LDSM.16.MT88.4 R8, [R29+0x3000] ;  /* 0x003000001d08783b */ /* 0x000e360000004200 */
[----:B------:R-:W-:Y:S09]  /*13af0*/  @!UPT UIADD3 URZ, URZ, URZ, URZ ;  /* 0x0000003f3f3ff290 */ /* 0x000ff2000fffe03f */
        /* <DEDUP_REMOVED lines=8> */
[----:B0-----:R-:W2:Y:S04]  /*13b80*/  LDL.LU.64 R10, [R1+0x21f8] ;  /* 0x0021f800010a7983 */ /* 0x001ea80000300a00 */
[----:B------:R-:W2:Y:S02]  /*13b90*/  LDL.LU.64 R8, [R1+0x21f0] ;  /* 0x0021f00001087983 */ /* 0x000ea40000300a00 */
[----:B--2---:R-:W-:Y:S02]  /*13ba0*/  HMMA.16816.F32 R8, R12, R4, R8 ;  /* 0x000000040c08723c */ /* 0x004fe40000001808 */
[----:B------:R-:W0:Y:S11]  /*13bb0*/  LDSM.16.MT88.4 R12, [R28+0x3000] ;  /* 0x003000001c0c783b */ /* 0x000e360000004200 */
[----:B------:R-:W-:Y:S10]  /*13bc0*/  @!UPT UIADD3 URZ, URZ, URZ, URZ ;  /* 0x0000003f3f3ff290 */ /* 0x000ff4000fffe03f */
[----:B------:R1:W-:Y:S04]  /*13bd0*/  STL.64 [R1+0x21b0], R10 ;  /* 0x0021b00a01007387 */ /* 0x0003e80000100a00 */
[----:B------:R2:W-:Y:S01]  /*13be0*/  STL.64 [R1+0x21a8], R8 ;  /* 0x0021a80801007387 */ /* 0x0005e20000100a00 */
[----:B-1----:R-:W-:Y:S02]  /*13bf0*/  MOV R11, R3 ;  /* 0x00000003000b7202 */ /* 0x002fe40000000f00 */
[----:B--2---:R-:W-:Y:S01]  /*13c00*/  MOV R8, R6 ;  /* 0x0000000600087202 */ /* 0x004fe20000000f00 */
[----:B------:R-:W-:Y:S01]  /*13c10*/  IMAD.MOV.U32 R9, RZ, RZ, R7 ;  /* 0x000000ffff097224 */ /* 0x000fe200078e0007 */
[----:B------:R-:W3:Y:S01]  /*13c20*/  LDL.LU R6, [R1+0x21ec] ;  /* 0x0021ec0001067983 */ /* 0x000ee20000300800 */
[----:B0-----:R-:W-:Y:S01]  /*13c30*/  MOV R22, R14 ;  /* 0x0000000e00167202 */ /* 0x001fe20000000f00 */
[----:B------:R-:W-:-:S02]  /*13c40*/  IMAD.MOV.U32 R3, RZ, RZ, R15 ;  /* 0x000000ffff037224 */ /* 0x000fc400078e000f */
[----:B------:R-:W3:Y:S01]  /*13c50*/  LDL.LU R7, [R1+0x21e8] ;  /* 0x0021e80001077983 */ /* 0x000ee20000300800 */
[----:B------:R-:W-:-:S03]  /*13c60*/  IMAD.MOV.U32 R23, RZ, RZ, R13 ;  /* 0x000000ffff177224 */ /* 0x000fc600078e000d */
[----:B------:R-:W2:Y:S04]  /*13c70*/  LDL.LU R10, [R1+0x18] ;  /* 0x00001800010a7983 */ /* 0x000ea80000300800 */
[----:B------:R0:W-:Y:S04]  /*13c80*/  STL [R1+0x40], R12 ;  /* 0x0000400c01007387 */ /* 0x0001e80000100800 */
[----:B------:R-:W3:Y:S04]  /*13c90*/  LDL.LU.64 R14, [R1+0x21e0] ;  /* 0x0021e000010e7983 */ /* 0x000ee80000300a00 */
[----:B0-----:R-:W3:Y:S02]  /*13ca0*/  LDL.LU.64 R12, [R1+0x21d8] ;  /* 0x0021d800010c7983 */ /* 0x001ee40000300a00 */
[-C--:B---3--:R-:W-:Y:S02]  /*13cb0*/  HMMA.16816.F32 R12, R16, R6.reuse, R12 ;  /* 0x00000006100c723c */ /* 0x088fe4000000180c */
[----:B------:R-:W0:Y:S04]  /*13cc0*/  LDSM.16.MT88.4 R16, [R2+0x3000] ;  /* 0x003000000210783b */ /* 0x000e280000004200 */
[----:B0-----:R-:W-:Y:S04]  /*13cd0*/  STL.64 [R1+0x50], R16 ;  /* 0x0000501001007387 */ /* 0x001fe80000100a00 */
        /* <DEDUP_REMOVED lines=9> */
[----:B------:R-:W3:Y:S01]  /*13d70*/  LDL.LU R17, [R1+0x24] ;  /* 0x0000240001117983 */ /* 0x000ee20000300800 */
[----:B0-----:R-:W-:-:S03]  /*13d80*/  MOV R4, R27 ;  /* 0x0000001b00047202 */ /* 0x001fc60000000f00 */
[----:B------:R-:W3:Y:S04]  /*13d90*/  LDL.LU R18, [R1+0x28] ;  /* 0x0000280001127983 */ /* 0x000ee80000300800 */
[----:B------:R-:W3:Y:S04]  /*13da0*/  LDL.LU R19, [R1+0x2c] ;  /* 0x00002c0001137983 */ /* 0x000ee80000300800 */
[----:B------:R-:W-:Y:S04]  /*13db0*/  STL.64 [R1+0x70], R24 ;  /* 0x0000701801007387 */ /* 0x000fe80000100a00 */
[----:B------:R0:W-:Y:S04]  /*13dc0*/  STL [R1+0x78], R26 ;  /* 0x0000781a01007387 */ /* 0x0001e80000100800 */
[----:B0-----:R-:W2:Y:S04]  /*13dd0*/  LDL.LU.64 R26, [R1+0x21c0] ;  /* 0x0021c000011a7983 */ /* 0x001ea80000300a00 */
[----:B------:R-:W2:Y:S02]  /*13de0*/  LDL.LU.64 R24, [R1+0x21b8] ;  /* 0x0021b80001187983 */ /* 0x000ea40000300a00 */
[----:B--2---:R-:W-:Y:S02]  /*13df0*/  HMMA.16816.F32 R24, R8, R6, R24 ;  /* 0x000000060818723c */ /* 0x004fe40000001818 */
[----:B------:R-:W0:Y:S11]  /*13e00*/  LDSM.16.MT88.4 R8, [R29+0x3800] ;  /* 0x003800001d08783b */ /* 0x000e360000004200 */
[----:B------:R-:W-:Y:S10]  /*13e10*/  @!UPT UIADD3 URZ, URZ, URZ, URZ ;  /* 0x0000003f3f3ff290 */ /* 0x000ff4000fffe03f */
[----:B------:R-:W-:Y:S04]  /*13e20*/  STL.64 [R1+0x2188], R26 ;  /* 0x0021881a01007387 */ /* 0x000fe80000100a00 */
[----:B------:R1:W-:Y:S04]  /*13e30*/  STL.64 [R1+0x2180], R24 ;  /* 0x0021801801007387 */ /* 0x0003e80000100a00 */
[----:B-1----:R-:W2:Y:S04]  /*13e40*/  LDL.LU R24, [R1] ;  /* 0x0000000001187983 */ /* 0x002ea80000300800 */
[----:B------:R-:W2:Y:S04]  /*13e50*/  LDL.LU R25, [R1+0x4] ;  /* 0x0000040001197983 */ /* 0x000ea80000300800 */
[----:B------:R-:W2:Y:S04]  /*13e60*/  LDL.LU R26, [R1+0x8] ;  /* 0x00000800011a7983 */ /* 0x000ea80000300800 */
[----:B------:R-:W2:Y:S04]  /*13e70*/  LDL.LU R27, [R1+0xc] ;  /* 0x00000c00011b7983 */ /* 0x000ea80000300800 */
[----:B0-----:R-:W-:Y:S04]  /*13e80*/  STL.64 [R1+0x60], R8 ;  /* 0x0000600801007387 */ /* 0x001fe80000100a00 */
[----:B------:R0:W-:Y:S04]  /*13e90*/  STL.64 [R1+0x68], R10 ;  /* 0x0000680a01007387 */ /* 0x0001e80000100a00 */
[----:B0-----:R-:W2:Y:S04]  /*13ea0*/  LDL.LU.64 R10, [R1+0x21b0] ;  /* 0x0021b000010a7983 */ /* 0x001ea80000300a00 */
[----:B------:R-:W2:Y:S01]  /*13eb0*/  LDL.LU.64 R8, [R1+0x21a8] ;  /* 0x0021a80001087983 */ /* 0x000ea20000300a00 */
[----:B---3--:R-:W-:Y:S03]  /*13ec0*/  HMMA.16816.F32 R12, R16, R20, R12 ;  /* 0x00000014100c723c */ /* 0x008fe6000000180c */
[----:B------:R-:W-:Y:S04]  /*13ed0*/  LDSM.16.MT88.4 R16, [R2+0x3800] ;  /* 0x003800000210783b */ /* 0x000fe80000004200 */
[----:B------:R0:W-:Y:S04]  /*13ee0*/  STL [R1+0x2190], R4 ;  /* 0x0021900401007387 */ /* 0x0001e80000100800 */
[----:B0-----:R-:W3:Y:S04]  /*13ef0*/  LDL.LU R4, [R1+0x30] ;  /* 0x0000300001047983 */ /* 0x001ee80000300800 */
[----:B------:R-:W3:Y:S01]  /*13f00*/  LDL.LU R5, [R1+0x34] ;  /* 0x0000340001057983 */ /* 0x000ee20000300800 */
[----:B--2---:R-:W-:Y:S03]  /*13f10*/  HMMA.16816.F32 R8, R24, R6, R8 ;  /* 0x000000061808723c */ /* 0x004fe60000001808 */
[----:B------:R-:W0:Y:S04]  /*13f20*/  LDSM.16.MT88.4 R24, [R28+0x3800] ;  /* 0x003800001c18783b */ /* 0x000e280000004200 */
[----:B------:R-:W3:Y:S04]  /*13f30*/  LDL.LU R6, [R1+0x38] ;  /* 0x0000380001067983 */ /* 0x000ee80000300800 */
[----:B------:R-:W3:Y:S11]  /*13f40*/  LDL.LU R7, [R1+0x3c] ;  /* 0x00003c0001077983 */ /* 0x000ef60000300800 */
[----:B------:R-:W-:Y:S01]  /*13f50*/  @!UPT UIADD3 URZ, URZ, URZ, URZ ;  /* 0x0000003f3f3ff290 */ /* 0x000fe2000fffe03f */
[----:B------:R-:W-:Y:S04]  /*13f60*/  STL.64 [R1+0x2178], R10 ;  /* 0x0021780a01007387 */ /* 0x000fe80000100a00 */
[----:B------:R1:W-:Y:S04]  /*13f70*/  STL.64 [R1+0x2170], R8 ;  /* 0x0021700801007387 */ /* 0x0003e80000100a00 */
[----:B-1----:R-:W2:Y:S04]  /*13f80*/  LDL.LU R8, [R1+0x40] ;  /* 0x0000400001087983 */ /* 0x002ea80000300800 */
        /* <DEDUP_REMOVED lines=9> */
[----:B0-----:R-:W3:Y:S04]  /*14020*/  LDL.LU.64 R18, [R1+0x21a0] ;  /* 0x0021a00001127983 */ /* 0x001ee80000300a00 */
[----:B------:R-:W3:Y:S04]  /*14030*/  LDL.LU.64 R16, [R1+0x2198] ;  /* 0x0021980001107983 */ /* 0x000ee80000300a00 */
        /* <DEDUP_REMOVED lines=8> */
[----:B---3--:R-:W-:Y:S01]  /*140c0*/  HMMA.16816.F32 R16, R4, R20, R16 ;  /* 0x000000140410723c */ /* 0x008fe20000001810 */
[----:B------:R-:W3:Y:S06]  /*140d0*/  LDL.LU R4, [R1+0x2190] ;  /* 0x0021900001047983 */ /* 0x000eec0000300800 */
        /* <DEDUP_REMOVED lines=9> */
[----:B-1----:R-:W2:Y:S04]  /*14170*/  LDL.LU R16, [R1+0x70] ;  /* 0x0000700001107983 */ /* 0x002ea80000300800 */
[----:B------:R-:W2:Y:S04]  /*14180*/  LDL.LU R17, [R1+0x74] ;  /* 0x0000740001117983 */ /* 0x000ea80000300800 */
[----:B------:R-:W2:Y:S04]  /*14190*/  LDL.LU R18, [R1+0x78] ;  /* 0x0000780001127983 */ /* 0x000ea80000300800 */
[----:B0-----:R-:W-:Y:S04]  /*141a0*/  STL.64 [R1+0x20], R24 ;  /* 0x0000201801007387 */ /* 0x001fe80000100a00 */
[----:B------:R0:W-:Y:S04]  /*141b0*/  STL.64 [R1+0x28], R26 ;  /* 0x0000281a01007387 */ /* 0x0001e80000100a00 */
[----:B0-----:R-:W2:Y:S04]  /*141c0*/  LDL.LU.64 R26, [R1+0x2188] ;  /* 0x00218800011a7983 */ /* 0x001ea80000300a00 */
[----:B------:R-:W2:Y:S01]  /*141d0*/  LDL.LU.64 R24, [R1+0x2180] ;  /* 0x0021800001187983 */ /* 0x000ea20000300a00 */
[----:B---3--:R-:W-:-:S03]  /*141e0*/  IMAD.MOV.U32 R19, RZ, RZ, R4 ;  /* 0x000000ffff137224 */ /* 0x008fc600078e0004 */
[----:B------:R-:W0:Y:S04]  /*141f0*/  LDSM.16.M88.4 R4, [R5+0x10100] ;  /* 0x010100000504783b */ /* 0x000e280000000200 */
[----:B0-----:R-:W-:Y:S04]  /*14200*/  STL [R1+0x2120], R5 ;  /* 0x0021200501007387 */ /* 0x001fe80000100800 */
[----:B------:R-:W-:Y:S04]  /*14210*/  STL [R1+0x20dc], R6 ;  /* 0x0020dc0601007387 */ /* 0x000fe80000100800 */
[----:B------:R-:W-:Y:S01]  /*14220*/  STL [R1+0x20d8], R7 ;  /* 0x0020d80701007387 */ /* 0x000fe20000100800 */
[-C--:B--2---:R-:W-:Y:S03]  /*14230*/  HMMA.16816.F32 R24, R8, R20.reuse, R24 ;  /* 0x000000140818723c */ /* 0x084fe60000001818 */
        /* <DEDUP_REMOVED lines=233> */
[----:B--2---:R-:W-:Y:S03]  /*150d0*/  HMMA.16816.F32 R24, R8, R20, R24 ;  /* 0x000000140818723c */ /* 0x004fe60000001818 */
[----:B------:R-:W0:Y:S11]  /*150e0*/  LDSM.16.MT88.4 R8, [R29+0x6000] ;  /* 0x006000001d08783b */ /* 0x000e360000004200 */
[----:B------:R-:W-:Y:S09]  /*150f0*/  @!UPT UIADD3 URZ, URZ, URZ, URZ ;  /* 0x0000003f3f3ff290 */ /* 0x000ff2000fffe03f */
        /* <DEDUP_REMOVED lines=14> */
[----:B------:R1:W-:Y:S04]  /*151e0*/  STL.64 [R1+0x2020], R10 ;  /* 0x0020200a01007387 */ /* 0x0003e80000100a00 */
[----:B------:R3:W-:Y:S01]  /*151f0*/  STL.64 [R1+0x2018], R8 ;  /* 0x0020180801007387 */ /* 0x0007e20000100a00 */
[----:B-1----:R-:W-:Y:S02]  /*15200*/  IMAD.MOV.U32 R11, RZ, RZ, R3 ;  /* 0x000000ffff0b7224 */ /* 0x002fe400078e0003 */
[----:B---3--:R-:W-:Y:S01]  /*15210*/  IMAD.MOV.U32 R8, RZ, RZ, R22 ;  /* 0x000000ffff087224 */ /* 0x008fe200078e0016 */
[----:B------:R-:W-:Y:S01]  /*15220*/  MOV R9, R23 ;  /* 0x0000001700097202 */ /* 0x000fe20000000f00 */
[----:B------:R-:W3:Y:S01]  /*15230*/  LDL.LU R22, [R1+0x205c] ;  /* 0x00205c0001167983 */ /* 0x000ee20000300800 */
[----:B0-----:R-:W-:Y:S01]  /*15240*/  IMAD.MOV.U32 R7, RZ, RZ, R14 ;  /* 0x000000ffff077224 */ /* 0x001fe200078e000e */
[----:B------:R-:W-:-:S02]  /*15250*/  MOV R3, R15 ;  /* 0x0000000f00037202 */ /* 0x000fc40000000f00 */
[----:B------:R-:W3:Y:S01]  /*15260*/  LDL.LU R23, [R1+0x2058] ;  /* 0x0020580001177983 */ /* 0x000ee20000300800 */
[----:B------:R-:W-:-:S03]  /*15270*/  MOV R5, R12 ;  /* 0x0000000c00057202 */ /* 0x000fc60000000f00 */
[----:B------:R-:W4:Y:S04]  /*15280*/  LDL.LU R10, [R1+0x18] ;  /* 0x00001800010a7983 */ /* 0x000f280000300800 */
[----:B------:R0:W-:Y:S04]  /*15290*/  STL [R1+0x44], R13 ;  /* 0x0000440d01007387 */ /* 0x0001e80000100800 */
[----:B------:R-:W3:Y:S04]  /*152a0*/  LDL.LU.64 R14, [R1+0x2050] ;  /* 0x00205000010e7983 */ /* 0x000ee80000300a00 */
[----:B0-----:R-:W3:Y:S02]  /*152b0*/  LDL.LU.64 R12, [R1+0x2048] ;  /* 0x00204800010c7983 */ /* 0x001ee40000300a00 */
        /* <DEDUP_REMOVED lines=33> */
[----:B-1----:R-:W-:-:S03]  /*154d0*/  MOV R27, R6 ;  /* 0x00000006001b7202 */ /* 0x002fc60000000f00 */
[----:B----4-:R-:W4:Y:S04]  /*154e0*/  LDL.LU R24, [R1+0x30] ;  /* 0x0000300001187983 */ /* 0x010f280000300800 */
[----:B------:R-:W4:Y:S01]  /*154f0*/  LDL.LU R25, [R1+0x34] ;  /* 0x0000340001197983 */ /* 0x000f220000300800 */
[----:B0-----:R-:W-:-:S03]  /*15500*/  IMAD.MOV.U32 R6, RZ, RZ, R11 ;  /* 0x000000ffff067224 */ /* 0x001fc600078e000b */
[----:B------:R-:W4:Y:S04]  /*15510*/  LDL.LU R26, [R1+0x38] ;  /* 0x00003800011a7983 */ /* 0x000f280000300800 */
[----:B------:R-:W-:Y:S04]  /*15520*/  STL.64 [R1+0x60], R8 ;  /* 0x0000600801007387 */ /* 0x000fe80000100a00 */
[----:B------:R0:W-:Y:S04]  /*15530*/  STL [R1+0x68], R10 ;  /* 0x0000680a01007387 */ /* 0x0001e80000100800 */
[----:B0-----:R-:W3:Y:S04]  /*15540*/  LDL.LU.64 R10, [R1+0x2020] ;  /* 0x00202000010a7983 */ /* 0x001ee80000300a00 */
[----:B------:R-:W3:Y:S02]  /*15550*/  LDL.LU.64 R8, [R1+0x2018] ;  /* 0x0020180001087983 */ /* 0x000ee40000300a00 */
[----:B---3--:R-:W-:Y:S02]  /*15560*/  HMMA.16816.F32 R8, R12, R22, R8 ;  /* 0x000000160c08723c */ /* 0x008fe40000001808 */
[----:B------:R-:W0:Y:S11]  /*15570*/  LDSM.16.MT88.4 R12, [R28+0x6800] ;  /* 0x006800001c0c783b */ /* 0x000e360000004200 */
[----:B------:R-:W-:Y:S10]  /*15580*/  @!UPT UIADD3 URZ, URZ, URZ, URZ ;  /* 0x0000003f3f3ff290 */ /* 0x000ff4000fffe03f */
[----:B------:R1:W-:Y:S04]  /*15590*/  STL.64 [R1+0x1fd0], R10 ;  /* 0x001fd00a01007387 */ /* 0x0003e80000100a00 */
[----:B------:R3:W-:Y:S01]  /*155a0*/  STL.64 [R1+0x1fc8], R8 ;  /* 0x001fc80801007387 */ /* 0x0007e20000100a00 */
[----:B-1----:R-:W-:Y:S02]  /*155b0*/  MOV R11, R3 ;  /* 0x00000003000b7202 */ /* 0x002fe40000000f00 */
[----:B---3--:R-:W-:Y:S02]  /*155c0*/  MOV R8, R5 ;  /* 0x0000000500087202 */ /* 0x008fe40000000f00 */
[----:B------:R-:W2:Y:S01]  /*155d0*/  LDL.LU R5, [R1+0x2010] ;  /* 0x0020100001057983 */ /* 0x000ea20000300800 */
[----:B------:R-:W-:Y:S01]  /*155e0*/  IMAD.MOV.U32 R10, RZ, RZ, R7 ;  /* 0x000000ffff0a7224 */ /* 0x000fe200078e0007 */
[----:B0-----:R-:W-:-:S02]  /*155f0*/  MOV R3, R15 ;  /* 0x0000000f00037202 */ /* 0x001fc40000000f00 */
[----:B------:R-:W3:Y:S01]  /*15600*/  LDL.LU R9, [R1+0x44] ;  /* 0x0000440001097983 */ /* 0x000ee20000300800 */
[----:B------:R-:W-:-:S03]  /*15610*/  IMAD.MOV.U32 R7, RZ, RZ, R12 ;  /* 0x000000ffff077224 */ /* 0x000fc600078e000c */
[----:B------:R-:W-:Y:S04]  /*15620*/  STL [R1+0x14], R13 ;  /* 0x0000140d01007387 */ /* 0x000fe80000100800 */
        /* <DEDUP_REMOVED lines=21> */
[----:B-1----:R-:W4:Y:S04]  /*15780*/  LDL.LU R16, [R1+0x70] ;  /* 0x0000700001107983 */ /* 0x002f280000300800 */
[----:B------:R-:W4:Y:S04]  /*15790*/  LDL.LU R17, [R1+0x74] ;  /* 0x0000740001117983 */ /* 0x000f280000300800 */
[----:B------:R-:W4:Y:S04]  /*157a0*/  LDL.LU R18, [R1+0x78] ;  /* 0x0000780001127983 */ /* 0x000f280000300800 */
[----:B0-----:R-:W-:Y:S04]  /*157b0*/  STL.64 [R1+0x20], R24 ;  /* 0x0000201801007387 */ /* 0x001fe80000100a00 */
[----:B------:R0:W-:Y:S04]  /*157c0*/  STL.64 [R1+0x28], R26 ;  /* 0x0000281a01007387 */ /* 0x0001e80000100a00 */
[----:B0-----:R-:W3:Y:S04]  /*157d0*/  LDL.LU.64 R26, [R1+0x1fe8] ;  /* 0x001fe800011a7983 */ /* 0x001ee80000300a00 */
[----:B------:R-:W3:Y:S01]  /*157e0*/  LDL.LU.64 R24, [R1+0x1fe0] ;  /* 0x001fe00001187983 */ /* 0x000ee20000300a00 */
[----:B------:R-:W-:-:S03]  /*157f0*/  IMAD.MOV.U32 R19, RZ, RZ, R20 ;  /* 0x000000ffff137224 */ /* 0x000fc600078e0014 */
[----:B------:R-:W0:Y:S04]  /*15800*/  LDSM.16.M88.4 R20, [R21+0x10180] ;  /* 0x010180001514783b */ /* 0x000e280000000200 */
[----:B0-----:R-:W-:Y:S04]  /*15810*/  STL [R1+0x1f44], R22 ;  /* 0x001f441601007387 */ /* 0x001fe80000100800 */
[----:B------:R-:W-:Y:S01]  /*15820*/  STL [R1+0x1f40], R23 ;  /* 0x001f401701007387 */ /* 0x000fe20000100800 */
[----:B---3--:R-:W-:Y:S03]  /*15830*/  HMMA.16816.F32 R24, R8, R4, R24 ;  /* 0x000000040818723c */ /* 0x008fe60000001818 */
[----:B------:R-:W0:Y:S11]  /*15840*/  LDSM.16.MT88.4 R8, [R29+0x7000] ;  /* 0x007000001d08783b */ /* 0x000e360000004200 */
[----:B------:R-:W-:Y:S09]  /*15850*/  @!UPT UIADD3 URZ, URZ, URZ, URZ ;  /* 0x0000003f3f3ff290 */ /* 0x000ff2000fffe03f */
[----:B------:R1:W-:Y:S04]  /*15860*/  STL.64 [R1+0x1f98], R26 ;  /* 0x001f981a01007387 */ /* 0x0003e80000100a00 */
[----:B------:R3:W-:Y:S01]  /*15870*/  STL.64 [R1+0x1f90], R24 ;  /* 0x001f901801007387 */ /* 0x0007e20000100a00 */
[----:B-1----:R-:W-:-:S03]  /*15880*/  MOV R27, R6 ;  /* 0x00000006001b7202 */ /* 0x002fc60000000f00 */
[----:B---3--:R-:W3:Y:S04]  /*15890*/  LDL.LU R24, [R1+0x60] ;  /* 0x0000600001187983 */ /* 0x008ee80000300800 */
[----:B------:R-:W3:Y:S04]  /*158a0*/  LDL.LU R25, [R1+0x64] ;  /* 0x0000640001197983 */ /* 0x000ee80000300800 */
[----:B------:R-:W3:Y:S04]  /*158b0*/  LDL.LU R26, [R1+0x68] ;  /* 0x00006800011a7983 */ /* 0x000ee80000300800 */
        /* <DEDUP_REMOVED lines=9> */
[----:B------:R1:W-:Y:S02]  /*15950*/  STL.64 [R1+0x1f80], R8 ;  /* 0x001f800801007387 */ /* 0x0003e40000100a00 */
[----:B-1----:R-:W-:Y:S02]  /*15960*/  IMAD.MOV.U32 R8, RZ, RZ, R7 ;  /* 0x000000ffff087224 */ /* 0x002fe400078e0007 */
[----:B------:R-:W4:Y:S01]  /*15970*/  LDL.LU R7, [R1+0x1fc0] ;  /* 0x001fc00001077983 */ /* 0x000f220000300800 */
[----:B0-----:R-:W-:Y:S01]  /*15980*/  IMAD.MOV.U32 R23, RZ, RZ, R14 ;  /* 0x000000ffff177224 */ /* 0x001fe200078e000e */
[----:B------:R-:W-:-:S02]  /*15990*/  MOV R22, R15 ;  /* 0x0000000f00167202 */ /* 0x000fc40000000f00 */
[----:B------:R-:W2:Y:S04]  /*159a0*/  LDL.LU R9, [R1+0x14] ;  /* 0x0000140001097983 */ /* 0x000ea80000300800 */
[----:B------:R-:W2:Y:S04]  /*159b0*/  LDL.LU R10, [R1+0x18] ;  /* 0x00001800010a7983 */ /* 0x000ea80000300800 */
[----:B------:R0:W-:Y:S04]  /*159c0*/  STL.64 [R1+0x40], R12 ;  /* 0x0000400c01007387 */ /* 0x0001e80000100a00 */
[----:B------:R-:W4:Y:S04]  /*159d0*/  LDL.LU.64 R14, [R1+0x1fb8] ;  /* 0x001fb800010e7983 */ /* 0x000f280000300a00 */
[----:B0-----:R-:W4:Y:S01]  /*159e0*/  LDL.LU.64 R12, [R1+0x1fb0] ;  /* 0x001fb000010c7983 */ /* 0x001f220000300a00 */
[----:B------:R-:W-:Y:S01]  /*159f0*/  MOV R11, R3 ;  /* 0x00000003000b7202 */ /* 0x000fe20000000f00 */
[----:B----4-:R-:W-:Y:S02]  /*15a00*/  HMMA.16816.F32 R12, R16, R6, R12 ;  /* 0x00000006100c723c */ /* 0x010fe4000000180c */
[----:B------:R-:W0:Y:S04]  /*15a10*/  LDSM.16.MT88.4 R16, [R2+0x7000] ;  /* 0x007000000210783b */ /* 0x000e280000004200 */
[----:B0-----:R-:W-:Y:S01]  /*15a20*/  STL.64 [R1+0x50], R16 ;  /* 0x0000501001007387 */ /* 0x001fe20000100a00 */
[----:B------:R-:W-:-:S03]  /*15a30*/  IMAD.MOV.U32 R3, RZ, RZ, R19 ;  /* 0x000000ffff037224 */ /* 0x000fc600078e0013 */
[----:B------:R0:W-:Y:S04]  /*15a40*/  STL [R1+0x58], R18 ;  /* 0x0000581201007387 */ /* 0x0001e80000100800 */
[----:B0-----:R-:W3:Y:S04]  /*15a50*/  LDL.LU.64 R18, [R1+0x1fa8] ;  /* 0x001fa80001127983 */ /* 0x001ee80000300a00 */
[----:B------:R-:W3:Y:S02]  /*15a60*/  LDL.LU.64 R16, [R1+0x1fa0] ;  /* 0x001fa00001107983 */ /* 0x000ee40000300a00 */
[----:B---3--:R-:W-:Y:S02]  /*15a70*/  HMMA.16816.F32 R16, R24, R6, R16 ;  /* 0x000000061810723c */ /* 0x008fe40000001810 */
        /* <DEDUP_REMOVED lines=39> */
[----:B------:R-:W2:Y:S04]  /*15cf0*/  LDL.LU R9, [R1+0x44] ;  /* 0x0000440001097983 */ /* 0x000ea80000300800 */
[----:B0-----:R-:W-:Y:S04]  /*15d00*/  STL.64 [R1+0x18], R26 ;  /* 0x0000181a01007387 */ /* 0x001fe80000100a00 */
[----:B------:R0:W-:Y:S04]  /*15d10*/  STL.64 [R1+0x1f38], R14 ;  /* 0x001f380e01007387 */ /* 0x0001e80000100a00 */
[----:B------:R1:W-:Y:S01]  /*15d20*/  STL.64 [R1+0x1f30], R12 ;  /* 0x001f300c01007387 */ /* 0x0003e20000100a00 */
[----:B0-----:R-:W-:-:S03]  /*15d30*/  IMAD.MOV.U32 R15, RZ, RZ, R3 ;  /* 0x000000ffff0f7224 */ /* 0x001fc600078e0003 */
[----:B-1----:R-:W4:Y:S01]  /*15d40*/  LDL.LU R12, [R1+0x50] ;  /* 0x00005000010c7983 */ /* 0x002f220000300800 */
[----:B------:R-:W-:-:S03]  /*15d50*/  MOV R3, R19 ;  /* 0x0000001300037202 */ /* 0x000fc60000000f00 */
[----:B------:R-:W4:Y:S04]  /*15d60*/  LDL.LU R13, [R1+0x54] ;  /* 0x00005400010d7983 */ /* 0x000f280000300800 */
[----:B------:R-:W4:Y:S04]  /*15d70*/  LDL.LU R14, [R1+0x58] ;  /* 0x00005800010e7983 */ /* 0x000f280000300800 */
[----:B------:R-:W-:Y:S04]  /*15d80*/  STL.64 [R1], R16 ;  /* 0x0000001001007387 */ /* 0x000fe80000100a00 */
[----:B------:R0:W-:Y:S04]  /*15d90*/  STL [R1+0x8], R18 ;  /* 0x0000081201007387 */ /* 0x0001e80000100800 */
[----:B0-----:R-:W3:Y:S04]  /*15da0*/  LDL.LU.64 R18, [R1+0x1f78] ;  /* 0x001f780001127983 */ /* 0x001ee80000300a00 */
[----:B------:R-:W3:Y:S04]  /*15db0*/  LDL.LU.64 R16, [R1+0x1f70] ;  /* 0x001f700001107983 */ /* 0x000ee80000300a00 */
[----:B------:R-:W0:Y:S01]  /*15dc0*/  S2R R26, SR_TID.X ;  /* 0x00000000001a7919 */ /* 0x000e220000002100 */
        /* <DEDUP_REMOVED lines=45> */
[----:B------:R1:W-:Y:S02]  /*160a0*/  STL.64 [R1+0x1f00], R8 ;  /* 0x001f000801007387 */ /* 0x0003e40000100a00 */
[----:B-1----:R-:W-:Y:S01]  /*160b0*/  MOV R8, R22 ;  /* 0x0000001600087202 */ /* 0x002fe20000000f00 */
[----:B------:R-:W-:Y:S01]  /*160c0*/  IMAD.MOV.U32 R9, RZ, RZ, R23 ;  /* 0x000000ffff097224 */ /* 0x000fe200078e0017 */
[----:B------:R-:W3:Y:S01]  /*160d0*/  LDL.LU R22, [R1+0x1f44] ;  /* 0x001f440001167983 */ /* 0x000ee20000300800 */
[----:B0-----:R-:W-:-:S03]  /*160e0*/  IMAD.MOV.U32 R7, RZ, RZ, R14 ;  /* 0x000000ffff077224 */ /* 0x001fc600078e000e */
[----:B------:R-:W3:Y:S01]  /*160f0*/  LDL.LU R23, [R1+0x1f40] ;  /* 0x001f400001177983 */ /* 0x000ee20000300800 */
[----:B------:R-:W-:-:S03]  /*16100*/  MOV R6, R15 ;  /* 0x0000000f00067202 */ /* 0x000fc60000000f00 */
[----:B------:R-:W4:Y:S01]  /*16110*/  LDL.LU R10, [R1+0x18] ;  /* 0x00001800010a7983 */ /* 0x000f220000300800 */
[----:B------:R-:W-:-:S03]  /*16120*/  MOV R5, R12 ;  /* 0x0000000c00057202 */ /* 0x000fc60000000f00 */
[----:B------:R-:W4:Y:S04]  /*16130*/  LDL.LU R11, [R1+0x1c] ;  /* 0x00001c00010b7983 */ /* 0x000f280000300800 */
[----:B------:R0:W-:Y:S04]  /*16140*/  STL [R1+0x44], R13 ;  /* 0x0000440d01007387 */ /* 0x0001e80000100800 */
[----:B------:R-:W3:Y:S04]  /*16150*/  LDL.LU.64 R14, [R1+0x1f38] ;  /* 0x001f3800010e7983 */ /* 0x000ee80000300a00 */
[----:B0-----:R-:W3:Y:S02]  /*16160*/  LDL.LU.64 R12, [R1+0x1f30] ;  /* 0x001f3000010c7983 */ /* 0x001ee40000300a00 */
[----:B---3--:R-:W-:Y:S02]  /*16170*/  HMMA.16816.F32 R12, R16, R22, R12 ;  /* 0x00000016100c723c */ /* 0x008fe4000000180c */
[----:B------:R-:W0:Y:S11]  /*16180*/  LDSM.16.MT88.4 R16, [R2+0x8000] ;  /* 0x008000000210783b */ /* 0x000e360000004200 */
[----:B------:R-:W-:Y:S10]  /*16190*/  @!UPT UIADD3 URZ, URZ, URZ, URZ ;  /* 0x0000003f3f3ff290 */ /* 0x000ff4000fffe03f */
[----:B------:R1:W-:Y:S04]  /*161a0*/  STL.64 [R1+0x1ef0], R14 ;  /* 0x001ef00e01007387 */ /* 0x0003e80000100a00 */
[----:B------:R3:W-:Y:S01]  /*161b0*/  STL.64 [R1+0x1ee8], R12 ;  /* 0x001ee80c01007387 */ /* 0x0007e20000100a00 */
[----:B-1----:R-:W-:-:S03]  /*161c0*/  IMAD.MOV.U32 R15, RZ, RZ, R3 ;  /* 0x000000ffff0f7224 */ /* 0x002fc600078e0003 */
[----:B---3--:R-:W3:Y:S04]  /*161d0*/  LDL.LU R12, [R1] ;  /* 0x00000000010c7983 */ /* 0x008ee80000300800 */
[----:B------:R-:W3:Y:S01]  /*161e0*/  LDL.LU R13, [R1+0x4] ;  /* 0x00000400010d7983 */ /* 0x000ee20000300800 */
[----:B0-----:R-:W-:-:S03]  /*161f0*/  MOV R3, R19 ;  /* 0x0000001300037202 */ /* 0x001fc60000000f00 */
        /* <DEDUP_REMOVED lines=40> */
[----:B---3--:R-:W-:Y:S02]  /*16480*/  MOV R8, R5 ;  /* 0x0000000500087202 */ /* 0x008fe40000000f00 */
[----:B------:R-:W2:Y:S01]  /*16490*/  LDL.LU R5, [R1+0x1ef8] ;  /* 0x001ef80001057983 */ /* 0x000ea20000300800 */
[----:B0-----:R-:W-:Y:S01]  /*164a0*/  IMAD.MOV.U32 R6, RZ, RZ, R12 ;  /* 0x000000ffff067224 */ /* 0x001fe200078e000c */
[----:B------:R-:W-:-:S02]  /*164b0*/  MOV R7, R13 ;  /* 0x0000000d00077202 */ /* 0x000fc40000000f00 */
[----:B------:R-:W3:Y:S04]  /*164c0*/  LDL.LU R9, [R1+0x44] ;  /* 0x0000440001097983 */ /* 0x000ee80000300800 */
        /* <DEDUP_REMOVED lines=8> */
[----:B-1----:R-:W-:-:S03]  /*16550*/  IMAD.MOV.U32 R15, RZ, RZ, R3 ;  /* 0x000000ffff0f7224 */ /* 0x002fc600078e0003 */
[----:B--2---:R-:W2:Y:S04]  /*16560*/  LDL.LU R12, [R1+0x50] ;  /* 0x00005000010c7983 */ /* 0x004ea80000300800 */
[----:B------:R-:W2:Y:S01]  /*16570*/  LDL.LU R13, [R1+0x54] ;  /* 0x00005400010d7983 */ /* 0x000ea20000300800 */
[----:B0-----:R-:W-:-:S03]  /*16580*/  MOV R3, R19 ;  /* 0x0000001300037202 */ /* 0x001fc60000000f00 */
[----:B------:R-:W2:Y:S04]  /*16590*/  LDL.LU R14, [R1+0x58] ;  /* 0x00005800010e7983 */ /* 0x000ea80000300800 */
[----:B------:R-:W-:Y:S04]  /*165a0*/  STL.64 [R1], R16 ;  /* 0x0000001001007387 */ /* 0x000fe80000100a00 */
        /* <DEDUP_REMOVED lines=38> */
[----:B-1----:R-:W-:Y:S01]  /*16810*/  MOV R8, R6 ;  /* 0x0000000600087202 */ /* 0x002fe20000000f00 */
[----:B------:R-:W-:Y:S01]  /*16820*/  IMAD.MOV.U32 R9, RZ, RZ, R7 ;  /* 0x000000ffff097224 */ /* 0x000fe200078e0007 */
[----:B------:R-:W4:Y:S01]  /*16830*/  LDL.LU R6, [R1+0x1eb4] ;  /* 0x001eb40001067983 */ /* 0x000f220000300800 */
[----:B0-----:R-:W-:-:S03]  /*16840*/  IMAD.MOV.U32 R23, RZ, RZ, R14 ;  /* 0x000000ffff177224 */ /* 0x001fc600078e000e */
[----:B------:R-:W4:Y:S01]  /*16850*/  LDL.LU R7, [R1+0x1eb0] ;  /* 0x001eb00001077983 */ /* 0x000f220000300800 */
[----:B------:R-:W-:-:S03]  /*16860*/  MOV R22, R15 ;  /* 0x0000000f00167202 */ /* 0x000fc60000000f00 */
[----:B------:R-:W2:Y:S01]  /*16870*/  LDL.LU R10, [R1+0x18] ;  /* 0x00001800010a7983 */ /* 0x000ea20000300800 */
[----:B------:R-:W-:-:S03]  /*16880*/  MOV R21, R12 ;  /* 0x0000000c00157202 */ /* 0x000fc60000000f00 */
[----:B------:R-:W2:Y:S04]  /*16890*/  LDL.LU R11, [R1+0x1c] ;  /* 0x00001c00010b7983 */ /* 0x000ea80000300800 */
[----:B------:R0:W-:Y:S04]  /*168a0*/  STL [R1+0x44], R13 ;  /* 0x0000440d01007387 */ /* 0x0001e80000100800 */
[----:B------:R-:W4:Y:S04]  /*168b0*/  LDL.LU.64 R14, [R1+0x1ea8] ;  /* 0x001ea800010e7983 */ /* 0x000f280000300a00 */
[----:B0-----:R-:W4:Y:S02]  /*168c0*/  LDL.LU.64 R12, [R1+0x1ea0] ;  /* 0x001ea000010c7983 */ /* 0x001f240000300a00 */
[-C--:B----4-:R-:W-:Y:S02]  /*168d0*/  HMMA.16816.F32 R12, R16, R6.reuse, R12 ;  /* 0x00000006100c723c */ /* 0x090fe4000000180c */
[----:B------:R-:W0:Y:S11]  /*168e0*/  LDSM.16.MT88.4 R16, [R2+0x9000] ;  /* 0x009000000210783b */ /* 0x000e360000004200 */
[----:B------:R-:W-:Y:S10]  /*168f0*/  @!UPT UIADD3 URZ, URZ, URZ, URZ ;  /* 0x0000003f3f3ff290 */ /* 0x000ff4000fffe03f */
[----:B------:R-:W-:Y:S04]  /*16900*/  STL.64 [R1+0x1e60], R14 ;  /* 0x001e600e01007387 */ /* 0x000fe80000100a00 */
[----:B------:R1:W-:Y:S04]  /*16910*/  STL.64 [R1+0x1e58], R12 ;  /* 0x001e580c01007387 */ /* 0x0003e80000100a00 */
[----:B-1----:R-:W4:Y:S04]  /*16920*/  LDL.LU R12, [R1] ;  /* 0x00000000010c7983 */ /* 0x002f280000300800 */
[----:B------:R-:W4:Y:S04]  /*16930*/  LDL.LU R13, [R1+0x4] ;  /* 0x00000400010d7983 */ /* 0x000f280000300800 */
[----:B------:R-:W4:Y:S04]  /*16940*/  LDL.LU R14, [R1+0x8] ;  /* 0x00000800010e7983 */ /* 0x000f280000300800 */
[----:B0-----:R-:W-:Y:S04]  /*16950*/  STL.64 [R1+0x50], R16 ;  /* 0x0000501001007387 */ /* 0x001fe80000100a00 */
[----:B------:R0:W-:Y:S04]  /*16960*/  STL.64 [R1+0x58], R18 ;  /* 0x0000581201007387 */ /* 0x0001e80000100a00 */
[----:B0-----:R-:W3:Y:S04]  /*16970*/  LDL.LU.64 R18, [R1+0x1e98] ;  /* 0x001e980001127983 */ /* 0x001ee80000300a00 */
[----:B------:R-:W3:Y:S01]  /*16980*/  LDL.LU.64 R16, [R1+0x1e90] ;  /* 0x001e900001107983 */ /* 0x000ee20000300a00 */
[----:B------:R-:W-:Y:S01]  /*16990*/  IMAD.MOV.U32 R15, RZ, RZ, R3 ;  /* 0x000000ffff0f7224 */ /* 0x000fe200078e0003 */
[----:B---3--:R-:W-:Y:S02]  /*169a0*/  HMMA.16816.F32 R16, R24, R6, R16 ;  /* 0x000000061810723c */ /* 0x008fe40000001810 */
[----:B------:R-:W0:Y:S04]  /*169b0*/  LDSM.16.MT88.4 R24, [R0+0x9800] ;  /* 0x009800000018783b */ /* 0x000e280000004200 */
[----:B0-----:R-:W-:Y:S01]  /*169c0*/  STL [R1+0x64], R25 ;  /* 0x0000641901007387 */ /* 0x001fe20000100800 */
[----:B------:R-:W-:Y:S01]  /*169d0*/  IMAD.MOV.U32 R3, RZ, RZ, R27 ;  /* 0x000000ffff037224 */ /* 0x000fe200078e001b */
[----:B------:R-:W-:-:S02]  /*169e0*/  MOV R5, R24 ;  /* 0x0000001800057202 */ /* 0x000fc40000000f00 */
        /* <DEDUP_REMOVED lines=15> */
[----:B------:R-:W4:Y:S04]  /*16ae0*/  LDL.LU.64 R8, [R1+0x1e70] ;  /* 0x001e700001087983 */ /* 0x000f280000300a00 */
[----:B------:R0:W-:Y:S04]  /*16af0*/  STL [R1+0x1e50], R5 ;  /* 0x001e500501007387 */ /* 0x0001e80000100800 */
[----:B------:R-:W3:Y:S04]  /*16b00*/  LDL.LU R4, [R1+0x30] ;  /* 0x0000300001047983 */ /* 0x000ee80000300800 */
[----:B0-----:R-:W3:Y:S01]  /*16b10*/  LDL.LU R5, [R1+0x34] ;  /* 0x0000340001057983 */ /* 0x001ee20000300800 */
[----:B----4-:R-:W-:Y:S03]  /*16b20*/  HMMA.16816.F32 R8, R12, R6, R8 ;  /* 0x000000060c08723c */ /* 0x010fe60000001808 */
[----:B------:R-:W0:Y:S04]  /*16b30*/  LDSM.16.MT88.4 R12, [R28+0x9800] ;  /* 0x009800001c0c783b */ /* 0x000e280000004200 */
[----:B------:R-:W3:Y:S04]  /*16b40*/  LDL.LU R6, [R1+0x38] ;  /* 0x0000380001067983 */ /* 0x000ee80000300800 */
[----:B------:R-:W3:Y:S11]  /*16b50*/  LDL.LU R7, [R1+0x3c] ;  /* 0x00003c0001077983 */ /* 0x000ef60000300800 */
[----:B------:R-:W-:Y:S01]  /*16b60*/  @!UPT UIADD3 URZ, URZ, URZ, URZ ;  /* 0x0000003f3f3ff290 */ /* 0x000fe2000fffe03f */
[----:B------:R1:W-:Y:S04]  /*16b70*/  STL.64 [R1+0x1e38], R10 ;  /* 0x001e380a01007387 */ /* 0x0003e80000100a00 */
[----:B------:R4:W-:Y:S01]  /*16b80*/  STL.64 [R1+0x1e30], R8 ;  /* 0x001e300801007387 */ /* 0x0009e20000100a00 */
[----:B-1----:R-:W-:Y:S01]  /*16b90*/  IMAD.MOV.U32 R10, RZ, RZ, R23 ;  /* 0x000000ffff0a7224 */ /* 0x002fe200078e0017 */
[----:B------:R-:W-:Y:S02]  /*16ba0*/  MOV R11, R22 ;  /* 0x00000016000b7202 */ /* 0x000fe40000000f00 */
[----:B----4-:R-:W-:Y:S02]  /*16bb0*/  MOV R8, R21 ;  /* 0x0000001500087202 */ /* 0x010fe40000000f00 */
[----:B------:R-:W2:Y:S01]  /*16bc0*/  LDL.LU R21, [R1+0x1e68] ;  /* 0x001e680001157983 */ /* 0x000ea20000300800 */
[----:B0-----:R-:W-:Y:S01]  /*16bd0*/  IMAD.MOV.U32 R22, RZ, RZ, R12 ;  /* 0x000000ffff167224 */ /* 0x001fe200078e000c */
[----:B------:R-:W-:-:S02]  /*16be0*/  MOV R23, R13 ;  /* 0x0000000d00177202 */ /* 0x000fc40000000f00 */
[----:B------:R-:W4:Y:S04]  /*16bf0*/  LDL.LU R9, [R1+0x44] ;  /* 0x0000440001097983 */ /* 0x000f280000300800 */
[----:B------:R0:W-:Y:S04]  /*16c00*/  STL.64 [R1+0x18], R14 ;  /* 0x0000180e01007387 */ /* 0x0001e80000100a00 */
[----:B0-----:R-:W2:Y:S04]  /*16c10*/  LDL.LU.64 R14, [R1+0x1e60] ;  /* 0x001e6000010e7983 */ /* 0x001ea80000300a00 */
[----:B------:R-:W2:Y:S02]  /*16c20*/  LDL.LU.64 R12, [R1+0x1e58] ;  /* 0x001e5800010c7983 */ /* 0x000ea40000300a00 */
[-C--:B--2---:R-:W-:Y:S02]  /*16c30*/  HMMA.16816.F32 R12, R24, R20.reuse, R12 ;  /* 0x00000014180c723c */ /* 0x084fe4000000180c */
[----:B------:R-:W0:Y:S06]  /*16c40*/  LDSM.16.MT88.4 R24, [R2+0x9800] ;  /* 0x009800000218783b */ /* 0x000e2c0000004200 */
[----:B---3--:R-:W-:Y:S11]  /*16c50*/  HMMA.16816.F32 R16, R4, R20, R16 ;  /* 0x000000140410723c */ /* 0x008ff60000001810 */
[----:B------:R-:W-:Y:S04]  /*16c60*/  @!UPT UIADD3 URZ, URZ, URZ, URZ ;  /* 0x0000003f3f3ff290 */ /* 0x000fe8000fffe03f */
        /* <DEDUP_REMOVED lines=8> */
[----:B------:R-:W3:Y:S04]  /*16cf0*/  LDL.LU R5, [R1+0x1e50] ;  /* 0x001e500001057983 */ /* 0x000ee80000300800 */
[----:B0-----:R-:W0:Y:S04]  /*16d00*/  S2R R27, SR_TID.X ;  /* 0x00000000001b7919 */ /* 0x001e280000002100 */
[----:B------:R-:W-:Y:S04]  /*16d10*/  STL.64 [R1+0x1e10], R18 ;  /* 0x001e101201007387 */ /* 0x000fe80000100a00 */
[----:B------:R1:W-:Y:S01]  /*16d20*/  STL.64 [R1+0x1e08], R16 ;  /* 0x001e081001007387 */ /* 0x0003e20000100a00 */
[----:B0-----:R-:W-:-:S03]  /*16d30*/  LOP3.LUT R4, R27, 0x7, RZ, 0xc0, !PT ;  /* 0x000000071b047812 */ /* 0x001fc600078ec0ff */
[----:B-1----:R-:W2:Y:S01]  /*16d40*/  LDL.LU R17, [R1+0x64] ;  /* 0x0000640001117983 */ /* 0x002ea20000300800 */
[----:B------:R-:W-:-:S03]  /*16d50*/  MOV R19, R3 ;  /* 0x0000000300137202 */ /* 0x000fc60000000f00 */
[----:B------:R-:W2:Y:S01]  /*16d60*/  LDL.LU R18, [R1+0x68] ;  /* 0x0000680001127983 */ /* 0x000ea20000300800 */
[----:B---3--:R-:W-:Y:S01]  /*16d70*/  IMAD.MOV.U32 R16, RZ, RZ, R5 ;  /* 0x000000ffff107224 */ /* 0x008fe200078e0005 */
[----:B------:R-:W-:-:S05]  /*16d80*/  LOP3.LUT R5, R27, 0x60, RZ, 0xc0, !PT ;  /* 0x000000601b057812 */ /* 0x000fca00078ec0ff */
[----:B------:R-:W-:Y:S01]  /*16d90*/  IMAD R5, R5, 0x10, R4 ;  /* 0x0000001005057824 */ /* 0x000fe200078e0204 */
[----:B------:R-:W-:-:S04]  /*16da0*/  SHF.L.U32 R27, R27, 0x1, RZ ;  /* 0x000000011b1b7819 */ /* 0x000fc800000006ff */
[----:B------:R-:W-:-:S04]  /*16db0*/  SHF.L.U32 R5, R5, 0x4, RZ ;  /* 0x0000000405057819 */ /* 0x000fc800000006ff */
[----:B------:R-:W-:Y:S02]  /*16dc0*/  LOP3.LUT R5, R5, 0x30, R27, 0x78, !PT ;  /* 0x0000003005057812 */ /* 0x000fe400078e781b */
[----:B------:R-:W0:Y:S04]  /*16dd0*/  LDSM.16.MT88.4 R24, [R0+0xa000] ;  /* 0x00a000000018783b */ /* 0x000e280000004200 */
[----:B0-----:R-:W-:Y:S01]  /*16de0*/  STL.64 [R1+0x20], R24 ;  /* 0x0000201801007387 */ /* 0x001fe20000100a00 */
[----:B------:R-:W-:-:S03]  /*16df0*/  IMAD.MOV.U32 R3, RZ, RZ, R27 ;  /* 0x000000ffff037224 */ /* 0x000fc600078e001b */
[----:B------:R0:W-:Y:S04]  /*16e00*/  STL [R1+0x28], R26 ;  /* 0x0000281a01007387 */ /* 0x0001e80000100800 */
[----:B0-----:R-:W4:Y:S04]  /*16e10*/  LDL.LU.64 R26, [R1+0x1e48] ;  /* 0x001e4800011a7983 */ /* 0x001f280000300a00 */
[----:B------:R-:W4:Y:S01]  /*16e20*/  LDL.LU.64 R24, [R1+0x1e40] ;  /* 0x001e400001187983 */ /* 0x000f220000300a00 */
[----:B------:R-:W-:-:S06]  /*16e30*/  IMAD R5, R4, 0x400, R5 ;  /* 0x0000040004057824 */ /* 0x000fcc00078e0205 */
[----:B------:R-:W0:Y:S04]  /*16e40*/  LDSM.16.M88.4 R4, [R5+0x10280] ;  /* 0x010280000504783b */ /* 0x000e280000000200 */
[----:B0-----:R-:W-:Y:S04]  /*16e50*/  STL [R1+0x1de0], R5 ;  /* 0x001de00501007387 */ /* 0x001fe80000100800 */
[----:B------:R-:W-:Y:S04]  /*16e60*/  STL [R1+0x1d9c], R6 ;  /* 0x001d9c0601007387 */ /* 0x000fe80000100800 */
[----:B------:R-:W-:Y:S01]  /*16e70*/  STL [R1+0x1d98], R7 ;  /* 0x001d980701007387 */ /* 0x000fe20000100800 */
[-C--:B----4-:R-:W-:Y:S03]  /*16e80*/  HMMA.16816.F32 R24, R8, R20.reuse, R24 ;  /* 0x000000140818723c */ /* 0x090fe60000001818 */
        /* <DEDUP_REMOVED lines=19> */
[----:B------:R-:W2:Y:S01]  /*16fc0*/  LDL.LU R22, [R1+0x1e2c] ;  /* 0x001e2c0001167983 */ /* 0x000ea20000300800 */
[----:B0-----:R-:W-:-:S03]  /*16fd0*/  IMAD.MOV.U32 R7, RZ, RZ, R14 ;  /* 0x000000ffff077224 */ /* 0x001fc600078e000e */
[----:B------:R-:W2:Y:S01]  /*16fe0*/  LDL.LU R23, [R1+0x1e28] ;  /* 0x001e280001177983 */ /* 0x000ea20000300800 */
[----:B------:R-:W-:-:S03]  /*16ff0*/  MOV R6, R15 ;  /* 0x0000000f00067202 */ /* 0x000fc60000000f00 */
[----:B------:R-:W4:Y:S01]  /*17000*/  LDL.LU R10, [R1+0x18] ;  /* 0x00001800010a7983 */ /* 0x000f220000300800 */
[----:B------:R-:W-:-:S03]  /*17010*/  MOV R5, R12 ;  /* 0x0000000c00057202 */ /* 0x000fc60000000f00 */
[----:B------:R-:W4:Y:S04]  /*17020*/  LDL.LU R11, [R1+0x1c] ;  /* 0x00001c00010b7983 */ /* 0x000f280000300800 */
[----:B------:R0:W-:Y:S04]  /*17030*/  STL [R1+0x54], R13 ;  /* 0x0000540d01007387 */ /* 0x0001e80000100800 */
[----:B------:R-:W2:Y:S04]  /*17040*/  LDL.LU.64 R14, [R1+0x1e20] ;  /* 0x001e2000010e7983 */ /* 0x000ea80000300a00 */
[----:B0-----:R-:W2:Y:S02]  /*17050*/  LDL.LU.64 R12, [R1+0x1e18] ;  /* 0x001e1800010c7983 */ /* 0x001ea40000300a00 */
[-C--:B--2---:R-:W-:Y:S02]  /*17060*/  HMMA.16816.F32 R12, R16, R22.reuse, R12 ;  /* 0x00000016100c723c */ /* 0x084fe4000000180c */
        /* <DEDUP_REMOVED lines=17> */
[----:B-1----:R-:W-:-:S03]  /*17180*/  IMAD.MOV.U32 R19, RZ, RZ, R3 ;  /* 0x000000ffff137224 */ /* 0x002fc600078e0003 */
[----:B---3--:R-:W3:Y:S04]  /*17190*/  LDL.LU R16, [R1+0x20] ;  /* 0x0000200001107983 */ /* 0x008ee80000300800 */
[----:B------:R-:W3:Y:S01]  /*171a0*/  LDL.LU R17, [R1+0x24] ;  /* 0x0000240001117983 */ /* 0x000ee20000300800 */
[----:B0-----:R-:W-:Y:S01]  /*171b0*/  MOV R20, R26 ;  /* 0x0000001a00147202 */ /* 0x001fe20000000f00 */
[----:B------:R-:W-:Y:S02]  /*171c0*/  IMAD.MOV.U32 R3, RZ, RZ, R27 ;  /* 0x000000ffff037224 */ /* 0x000fe400078e001b */
[----:B------:R-:W3:Y:S04]  /*171d0*/  LDL.LU R18, [R1+0x28] ;  /* 0x0000280001127983 */ /* 0x000ee80000300800 */
[----:B------:R-:W2:Y:S04]  /*171e0*/  LDL R21, [R1+0xca8] ;  /* 0x000ca80001157983 */ /* 0x000ea80000100800 */
[----:B------:R0:W-:Y:S04]  /*171f0*/  STL.64 [R1+0x80], R24 ;  /* 0x0000801801007387 */ /* 0x0001e80000100a00 */
[----:B------:R-:W4:Y:S04]  /*17200*/  LDL.LU.64 R26, [R1+0x1e00] ;  /* 0x001e0000011a7983 */ /* 0x000f280000300a00 */
[----:B0-----:R-:W4:Y:S02]  /*17210*/  LDL.LU.64 R24, [R1+0x1df8] ;  /* 0x001df80001187983 */ /* 0x001f240000300a00 */
        /* <DEDUP_REMOVED lines=18> */
[----:B-1----:R-:W-:Y:S01]  /*17340*/  IMAD.MOV.U32 R10, RZ, RZ, R7 ;  /* 0x000000ffff0a7224 */ /* 0x002fe200078e0007 */
[----:B------:R-:W-:Y:S02]  /*17350*/  MOV R11, R6 ;  /* 0x00000006000b7202 */ /* 0x000fe40000000f00 */
[----:B--2---:R-:W-:Y:S02]  /*17360*/  MOV R8, R5 ;  /* 0x0000000500087202 */ /* 0x004fe40000000f00 */
[----:B------:R-:W3:Y:S01]  /*17370*/  LDL.LU R5, [R1+0x1de0] ;  /* 0x001de00001057983 */ /* 0x000ee20000300800 */
[----:B0-----:R-:W-:Y:S01]  /*17380*/  IMAD.MOV.U32 R6, RZ, RZ, R12 ;  /* 0x000000ffff067224 */ /* 0x001fe200078e000c */
[----:B------:R-:W-:-:S02]  /*17390*/  MOV R7, R13 ;  /* 0x0000000d00077202 */ /* 0x000fc40000000f00 */
[----:B------:R-:W2:Y:S04]  /*173a0*/  LDL.LU R9, [R1+0x54] ;  /* 0x0000540001097983 */ /* 0x000ea80000300800 */
[----:B------:R0:W-:Y:S04]  /*173b0*/  STL.64 [R1+0x48], R14 ;  /* 0x0000480e01007387 */ /* 0x0001e80000100a00 */
[----:B0-----:R-:W3:Y:S04]  /*173c0*/  LDL.LU.64 R14, [R1+0x1dd8] ;  /* 0x001dd800010e7983 */ /* 0x001ee80000300a00 */
[----:B------:R-:W3:Y:S02]  /*173d0*/  LDL.LU.64 R12, [R1+0x1dd0] ;  /* 0x001dd000010c7983 */ /* 0x000ee40000300a00 */
[-C--:B---3--:R-:W-:Y:S02]  /*173e0*/  HMMA.16816.F32 R12, R16, R4.reuse, R12 ;  /* 0x00000004100c723c */ /* 0x088fe4000000180c */
        /* <DEDUP_REMOVED lines=8> */
[----:B0-----:R-:W-:Y:S04]  /*17470*/  STL.64 [R1], R16 ;  /* 0x0000001001007387 */ /* 0x001fe80000100a00 */
        /* <DEDUP_REMOVED lines=9> */
[----:B----4-:R-:W4:Y:S01]  /*17510*/  LDL.LU R16, [R1+0x80] ;  /* 0x0000800001107983 */ /* 0x010f220000300800 */
[----:B0-----:R-:W-:-:S03]  /*17520*/  IMAD.MOV.U32 R3, RZ, RZ, R27 ;  /* 0x000000ffff037224 */ /* 0x001fc600078e001b */
[----:B------:R-:W4:Y:S04]  /*17530*/  LDL.LU R17, [R1+0x84] ;  /* 0x0000840001117983 */ /* 0x000f280000300800 */
[----:B------:R-:W-:Y:S04]  /*17540*/  STL.64 [R1+0x10], R24 ;  /* 0x0000101801007387 */ /* 0x000fe80000100a00 */
[----:B------:R0:W-:Y:S04]  /*17550*/  STL [R1+0x18], R26 ;  /* 0x0000181a01007387 */ /* 0x0001e80000100800 */
[----:B0-----:R-:W2:Y:S04]  /*17560*/  LDL.LU.64 R26, [R1+0x1db8] ;  /* 0x001db800011a7983 */ /* 0x001ea80000300a00 */
[----:B------:R-:W2:Y:S01]  /*17570*/  LDL.LU.64 R24, [R1+0x1db0] ;  /* 0x001db00001187983 */ /* 0x000ea20000300a00 */
[----:B------:R-:W-:-:S03]  /*17580*/  IMAD.MOV.U32 R18, RZ, RZ, R20 ;  /* 0x000000ffff127224 */ /* 0x000fc600078e0014 */
        /* <DEDUP_REMOVED lines=28> */
[----:B------:R-:W3:Y:S01]  /*17750*/  LDL.LU R10, [R1+0x48] ;  /* 0x00004800010a7983 */ /* 0x000ee20000300800 */
[----:B------:R-:W-:-:S03]  /*17760*/  MOV R21, R12 ;  /* 0x0000000c00157202 */ /* 0x000fc60000000f00 */
[----:B------:R-:W3:Y:S04]  /*17770*/  LDL.LU R11, [R1+0x4c] ;  /* 0x00004c00010b7983 */ /* 0x000ee80000300800 */
[----:B------:R0:W-:Y:S04]  /*17780*/  STL [R1+0x34], R13 ;  /* 0x0000340d01007387 */ /* 0x0001e80000100800 */
[----:B------:R-:W4:Y:S04]  /*17790*/  LDL.LU.64 R14, [R1+0x1d90] ;  /* 0x001d9000010e7983 */ /* 0x000f280000300a00 */
[----:B0-----:R-:W4:Y:S02]  /*177a0*/  LDL.LU.64 R12, [R1+0x1d88] ;  /* 0x001d8800010c7983 */ /* 0x001f240000300a00 */
[-C--:B----4-:R-:W-:Y:S02]  /*177b0*/  HMMA.16816.F32 R12, R16, R6.reuse, R12 ;  /* 0x00000006100c723c */ /* 0x090fe4000000180c */
[----:B------:R-:W2:Y:S04]  /*177c0*/  LDL.LU.64 R18, [R1+0x1d80] ;  /* 0x001d800001127983 */ /* 0x000ea80000300a00 */
[----:B------:R-:W2:Y:S11]  /*177d0*/  LDL.LU.64 R16, [R1+0x1d78] ;  /* 0x001d780001107983 */ /* 0x000eb60000300a00 */
[----:B------:R-:W-:Y:S06]  /*177e0*/  @!UPT UIADD3 URZ, URZ, URZ, URZ ;  /* 0x0000003f3f3ff290 */ /* 0x000fec000fffe03f */
[----:B------:R-:W-:Y:S04]  /*177f0*/  STL.64 [R1+0x1d48], R14 ;  /* 0x001d480e01007387 */ /* 0x000fe80000100a00 */
[----:B------:R0:W-:Y:S04]  /*17800*/  STL.64 [R1+0x1d40], R12 ;  /* 0x001d400c01007387 */ /* 0x0001e80000100a00 */
[----:B0-----:R-:W4:Y:S04]  /*17810*/  LDL.LU R12, [R1] ;  /* 0x00000000010c7983 */ /* 0x001f280000300800 */
[----:B------:R-:W4:Y:S04]  /*17820*/  LDL.LU R13, [R1+0x4] ;  /* 0x00000400010d7983 */ /* 0x000f280000300800 */
[----:B------:R-:W4:Y:S04]  /*17830*/  LDL.LU R14, [R1+0x8] ;  /* 0x00000800010e7983 */ /* 0x000f280000300800 */
[----:B------:R-:W4:Y:S01]  /*17840*/  LDL.LU R15, [R1+0xc] ;  /* 0x00000c00010f7983 */ /* 0x000f220000300800 */
        /* <DEDUP_REMOVED lines=9> */
[----:B------:R-:W-:Y:S04]  /*178e0*/  STL.64 [R1+0x60], R24 ;  /* 0x0000601801007387 */ /* 0x000fe80000100a00 */
[----:B------:R0:W-:Y:S04]  /*178f0*/  STL [R1+0x68], R26 ;  /* 0x0000681a01007387 */ /* 0x0001e80000100800 */
[----:B0-----:R-:W3:Y:S04]  /*17900*/  LDL.LU.64 R26, [R1+0x1d70] ;  /* 0x001d7000011a7983 */ /* 0x001ee80000300a00 */
[----:B------:R-:W3:Y:S01]  /*17910*/  LDL.LU.64 R24, [R1+0x1d68] ;  /* 0x001d680001187983 */ /* 0x000ee20000300a00 */
[----:B------:R-:W-:Y:S01]  /*17920*/  IMAD.MOV.U32 R19, RZ, RZ, R3 ;  /* 0x000000ffff137224 */ /* 0x000fe200078e0003 */
[-C--:B---3--:R-:W-:Y:S02]  /*17930*/  HMMA.16816.F32 R24, R8, R6.reuse, R24 ;  /* 0x000000060818723c */ /* 0x088fe40000001818 */
[----:B------:R-:W0:Y:S11]  /*17940*/  LDSM.16.MT88.4 R8, [R0+0xb800] ;  /* 0x00b800000008783b */ /* 0x000e360000004200 */
[----:B------:R-:W-:Y:S10]  /*17950*/  @!UPT UIADD3 URZ, URZ, URZ, URZ ;  /* 0x0000003f3f3ff290 */ /* 0x000ff4000fffe03f */
[----:B------:R-:W-:Y:S04]  /*17960*/  STL.64 [R1+0x1d18], R26 ;  /* 0x001d181a01007387 */ /* 0x000fe80000100a00 */
[----:B------:R1:W-:Y:S01]  /*17970*/  STL.64 [R1+0x1d10], R24 ;  /* 0x001d101801007387 */ /* 0x0003e20000100a00 */
[----:B0-----:R-:W-:Y:S01]  /*17980*/  IMAD.MOV.U32 R5, RZ, RZ, R10 ;  /* 0x000000ffff057224 */ /* 0x001fe200078e000a */
[----:B------:R-:W-:Y:S01]  /*17990*/  MOV R3, R11 ;  /* 0x0000000b00037202 */ /* 0x000fe20000000f00 */
[----:B-1----:R-:W-:Y:S01]  /*179a0*/  IMAD.MOV.U32 R25, RZ, RZ, R8 ;  /* 0x000000ffff197224 */ /* 0x002fe200078e0008 */
[----:B------:R-:W-:Y:S01]  /*179b0*/  MOV R24, R9 ;  /* 0x0000000900187202 */ /* 0x000fe20000000f00 */
[----:B------:R-:W4:Y:S04]  /*179c0*/  LDL.LU.64 R10, [R1+0x1d60] ;  /* 0x001d6000010a7983 */ /* 0x000f280000300a00 */
[----:B------:R-:W4:Y:S04]  /*179d0*/  LDL.LU.64 R8, [R1+0x1d58] ;  /* 0x001d580001087983 */ /* 0x000f280000300a00 */
[----:B------:R0:W-:Y:S04]  /*179e0*/  STL.64 [R1+0x1d20], R24 ;  /* 0x001d201801007387 */ /* 0x0001e80000100a00 */
[----:B0-----:R-:W3:Y:S04]  /*179f0*/  LDL.LU R24, [R1+0x20] ;  /* 0x0000200001187983 */ /* 0x001ee80000300800 */
[----:B------:R-:W3:Y:S04]  /*17a00*/  LDL.LU R25, [R1+0x24] ;  /* 0x0000240001197983 */ /* 0x000ee80000300800 */
[----:B------:R-:W3:Y:S04]  /*17a10*/  LDL.LU R26, [R1+0x28] ;  /* 0x00002800011a7983 */ /* 0x000ee80000300800 */
[----:B------:R-:W3:Y:S01]  /*17a20*/  LDL.LU R27, [R1+0x2c] ;  /* 0x00002c00011b7983 */ /* 0x000ee20000300800 */
[----:B----4-:R-:W-:Y:S03]  /*17a30*/  HMMA.16816.F32 R8, R12, R6, R8 ;  /* 0x000000060c08723c */ /* 0x010fe60000001808 */
[----:B------:R-:W0:Y:S11]  /*17a40*/  LDSM.16.MT88.4 R12, [R29+0xb800] ;  /* 0x00b800001d0c783b */ /* 0x000e360000004200 */
[----:B------:R-:W-:Y:S09]  /*17a50*/  @!UPT UIADD3 URZ, URZ, URZ, URZ ;  /* 0x0000003f3f3ff290 */ /* 0x000ff2000fffe03f */
[----:B------:R1:W-:Y:S04]  /*17a60*/  STL.64 [R1+0x1d08], R10 ;  /* 0x001d080a01007387 */ /* 0x0003e80000100a00 */
[----:B------:R4:W-:Y:S01]  /*17a70*/  STL.64 [R1+0x1d00], R8 ;  /* 0x001d000801007387 */ /* 0x0009e20000100a00 */
[----:B-1----:R-:W-:Y:S01]  /*17a80*/  IMAD.MOV.U32 R11, RZ, RZ, R4 ;  /* 0x000000ffff0b7224 */ /* 0x002fe200078e0004 */
[----:B------:R-:W-:Y:S01]  /*17a90*/  MOV R10, R23 ;  /* 0x00000017000a7202 */ /* 0x000fe20000000f00 */
[----:B----4-:R-:W-:Y:S02]  /*17aa0*/  IMAD.MOV.U32 R8, RZ, RZ, R21 ;  /* 0x000000ffff087224 */ /* 0x010fe400078e0015 */
[----:B------:R-:W2:Y:S01]  /*17ab0*/  LDL.LU R21, [R1+0x1d50] ;  /* 0x001d500001157983 */ /* 0x000ea20000300800 */
[----:B0-----:R-:W-:Y:S01]  /*17ac0*/  MOV R6, R14 ;  /* 0x0000000e00067202 */ /* 0x001fe20000000f00 */
[----:B------:R-:W-:Y:S01]  /*17ad0*/  IMAD.MOV.U32 R4, RZ, RZ, R15 ;  /* 0x000000ffff047224 */ /* 0x000fe200078e000f */
[----:B------:R-:W-:Y:S01]  /*17ae0*/  MOV R23, R12 ;  /* 0x0000000c00177202 */ /* 0x000fe20000000f00 */
[----:B------:R-:W4:Y:S01]  /*17af0*/  LDL.LU R9, [R1+0x34] ;  /* 0x0000340001097983 */ /* 0x000f220000300800 */
[----:B------:R-:W-:-:S03]  /*17b00*/  IMAD.MOV.U32 R7, RZ, RZ, R13 ;  /* 0x000000ffff077224 */ /* 0x000fc600078e000d */
[----:B------:R-:W2:Y:S04]  /*17b10*/  LDL.LU.64 R14, [R1+0x1d48] ;  /* 0x001d4800010e7983 */ /* 0x000ea80000300a00 */
[----:B------:R-:W2:Y:S02]  /*17b20*/  LDL.LU.64 R12, [R1+0x1d40] ;  /* 0x001d4000010c7983 */ /* 0x000ea40000300a00 */
[----:B--2---:R-:W-:Y:S02]  /*17b30*/  HMMA.16816.F32 R12, R16, R20, R12 ;  /* 0x00000014100c723c */ /* 0x004fe4000000180c */
[----:B------:R-:W0:Y:S11]  /*17b40*/  LDSM.16.MT88.4 R16, [R28+0xb800] ;  /* 0x00b800001c10783b */ /* 0x000e360000004200 */
[----:B------:R-:W-:Y:S10]  /*17b50*/  @!UPT UIADD3 URZ, URZ, URZ, URZ ;  /* 0x0000003f3f3ff290 */ /* 0x000ff4000fffe03f */
[----:B------:R-:W-:Y:S04]  /*17b60*/  STL.64 [R1+0x1ce0], R14 ;  /* 0x001ce00e01007387 */ /* 0x000fe80000100a00 */
[----:B------:R0:W-:Y:S02]  /*17b70*/  STL.64 [R1+0x1cd8], R12 ;  /* 0x001cd80c01007387 */ /* 0x0001e40000100a00 */
[----:B0-----:R-:W-:Y:S01]  /*17b80*/  MOV R13, R18 ;  /* 0x00000012000d7202 */ /* 0x001fe20000000f00 */
[----:B------:R-:W-:Y:S01]  /*17b90*/  IMAD.MOV.U32 R12, RZ, RZ, R19 ;  /* 0x000000ffff0c7224 */ /* 0x000fe200078e0013 */
[----:B------:R-:W-:Y:S01]  /*17ba0*/  MOV R15, R16 ;  /* 0x00000010000f7202 */ /* 0x000fe20000000f00 */
[----:B------:R-:W-:Y:S01]  /*17bb0*/  IMAD.MOV.U32 R14, RZ, RZ, R17 ;  /* 0x000000ffff0e7224 */ /* 0x000fe200078e0011 */
[----:B------:R-:W3:Y:S04]  /*17bc0*/  LDL.LU.64 R18, [R1+0x1d38] ;  /* 0x001d380001127983 */ /* 0x000ee80000300a00 */
[----:B------:R-:W3:Y:S04]  /*17bd0*/  LDL.LU.64 R16, [R1+0x1d30] ;  /* 0x001d300001107983 */ /* 0x000ee80000300a00 */
[----:B------:R0:W-:Y:S04]  /*17be0*/  STL.64 [R1+0x1cf0], R14 ;  /* 0x001cf00e01007387 */ /* 0x0001e80000100a00 */
[----:B------:R1:W-:Y:S01]  /*17bf0*/  STL.64 [R1+0x1ce8], R12 ;  /* 0x001ce80c01007387 */ /* 0x0003e20000100a00 */
[----:B0-----:R-:W-:-:S03]  /*17c00*/  MOV R15, R22 ;  /* 0x00000016000f7202 */ /* 0x001fc60000000f00 */
[----:B-1----:R-:W2:Y:S04]  /*17c10*/  LDL.LU R12, [R1+0x60] ;  /* 0x00006000010c7983 */ /* 0x002ea80000300800 */
[----:B------:R-:W2:Y:S04]  /*17c20*/  LDL.LU R13, [R1+0x64] ;  /* 0x00006400010d7983 */ /* 0x000ea80000300800 */
[----:B------:R-:W2:Y:S04]  /*17c30*/  LDL.LU R14, [R1+0x68] ;  /* 0x00006800010e7983 */ /* 0x000ea80000300800 */
[----:B------:R-:W2:Y:S01]  /*17c40*/  LDL.LU R22, [R1+0x1d28] ;  /* 0x001d280001167983 */ /* 0x000ea20000300800 */
[----:B---3--:R-:W-:Y:S03]  /*17c50*/  HMMA.16816.F32 R16, R24, R20, R16 ;  /* 0x000000141810723c */ /* 0x008fe60000001810 */
[----:B------:R-:W3:Y:S11]  /*17c60*/  LDL.LU.64 R24, [R1+0x1d20] ;  /* 0x001d200001187983 */ /* 0x000ef60000300a00 */
[----:B------:R-:W-:Y:S09]  /*17c70*/  @!UPT UIADD3 URZ, URZ, URZ, URZ ;  /* 0x0000003f3f3ff290 */ /* 0x000ff2000fffe03f */
[----:B------:R-:W-:Y:S04]  /*17c80*/  STL.64 [R1+0x1cd0], R18 ;  /* 0x001cd01201007387 */ /* 0x000fe80000100a00 */
[----:B------:R3:W-:Y:S02]  /*17c90*/  STL.64 [R1+0x1cc8], R16 ;  /* 0x001cc81001007387 */ /* 0x0007e40000100a00 */
[----:B---3--:R-:W-:Y:S01]  /*17ca0*/  IMAD.MOV.U32 R16, RZ, RZ, R25 ;  /* 0x000000ffff107224 */ /* 0x008fe200078e0019 */
[----:B------:R-:W-:Y:S02]  /*17cb0*/  MOV R17, R24 ;  /* 0x0000001800117202 */ /* 0x000fe40000000f00 */
[----:B------:R-:W0:Y:S04]  /*17cc0*/  LDSM.16.MT88.4 R24, [R2+0xb800] ;  /* 0x00b800000218783b */ /* 0x000e280000004200 */
[----:B0-----:R-:W-:Y:S04]  /*17cd0*/  STL.64 [R1], R24 ;  /* 0x0000001801007387 */ /* 0x001fe80000100a00 */
[----:B------:R0:W-:Y:S04]  /*17ce0*/  STL.64 [R1+0x8], R26 ;  /* 0x0000081a01007387 */ /* 0x0001e80000100a00 */
[----:B0-----:R-:W4:Y:S04]  /*17cf0*/  LDL.LU.64 R26, [R1+0x1d18] ;  /* 0x001d1800011a7983 */ /* 0x001f280000300a00 */
[----:B------:R-:W4:Y:S01]  /*17d00*/  LDL.LU.64 R24, [R1+0x1d10] ;  /* 0x001d100001187983 */ /* 0x000f220000300a00 */
[----:B------:R-:W-:Y:S01]  /*17d10*/  MOV R19, R3 ;  /* 0x0000000300137202 */ /* 0x000fe20000000f00 */
[----:B------:R-:W-:-:S02]  /*17d20*/  IMAD.MOV.U32 R18, RZ, RZ, R5 ;  /* 0x000000ffff127224 */ /* 0x000fc400078e0005 */
[----:B------:R-:W0:Y:S01]  /*17d30*/  S2R R5, SR_TID.X ;  /* 0x0000000000057919 */ /* 0x000e220000002100 */
[----:B----4-:R-:W-:Y:S03]  /*17d40*/  HMMA.16816.F32 R24, R8, R20, R24 ;  /* 0x000000140818723c */ /* 0x010fe60000001818 */
[----:B------:R-:W1:Y:S11]  /*17d50*/  LDSM.16.MT88.4 R8, [R0+0xc000] ;  /* 0x00c000000008783b */ /* 0x000e760000004200 */
[----:B------:R-:W-:Y:S09]  /*17d60*/  @!UPT UIADD3 URZ, URZ, URZ, URZ ;  /* 0x0000003f3f3ff290 */ /* 0x000ff2000fffe03f */
[----:B------:R-:W-:Y:S04]  /*17d70*/  STL.64 [R1+0x1cb0], R26 ;  /* 0x001cb01a01007387 */ /* 0x000fe80000100a00 */
[----:B------:R1:W-:Y:S02]  /*17d80*/  STL.64 [R1+0x1ca8], R24 ;  /* 0x001ca81801007387 */ /* 0x0003e40000100a00 */
[----:B-1----:R-:W-:Y:S01]  /*17d90*/  IMAD.MOV.U32 R24, RZ, RZ, R10 ;  /* 0x000000ffff187224 */ /* 0x002fe200078e000a */
[----:B------:R-:W-:Y:S01]  /*17da0*/  MOV R3, R11 ;  /* 0x0000000b00037202 */ /* 0x000fe20000000f00 */
[----:B------:R-:W-:Y:S01]  /*17db0*/  IMAD.MOV.U32 R26, RZ, RZ, R8 ;  /* 0x000000ffff1a7224 */ /* 0x000fe200078e0008 */
[----:B------:R-:W-:Y:S01]  /*17dc0*/  MOV R25, R9 ;  /* 0x0000000900197202 */ /* 0x000fe20000000f00 */
[----:B------:R-:W2:Y:S04]  /*17dd0*/  LDL.LU.64 R10, [R1+0x1d08] ;  /* 0x001d0800010a7983 */ /* 0x000ea80000300a00 */
[----:B------:R-:W2:Y:S04]  /*17de0*/  LDL.LU.64 R8, [R1+0x1d00] ;  /* 0x001d000001087983 */ /* 0x000ea80000300a00 */
[----:B------:R1:W-:Y:S04]  /*17df0*/  STL [R1+0x1cc0], R26 ;  /* 0x001cc01a01007387 */ /* 0x0003e80000100800 */
[----:B-1----:R-:W1:Y:S01]  /*17e00*/  S2R R26, SR_TID.X ;  /* 0x00000000001a7919 */ /* 0x002e620000002100 */
[----:B0-----:R-:W-:-:S02]  /*17e10*/  LOP3.LUT R27, R5, 0x7, RZ, 0xc0, !PT ;  /* 0x00000007051b7812 */ /* 0x001fc400078ec0ff */
[C---:B-1----:R-:W-:Y:S01]  /*17e20*/  LOP3.LUT R5, R26.reuse, 0x60, RZ, 0xc0, !PT ;  /* 0x000000601a057812 */ /* 0x042fe200078ec0ff */
[----:B------:R-:W-:-:S04]  /*17e30*/  IMAD.SHL.U32 R26, R26, 0x2, RZ ;  /* 0x000000021a1a7824 */ /* 0x000fc800078e00ff */
[----:B------:R-:W-:-:S05]  /*17e40*/  IMAD R5, R5, 0x10, R27 ;  /* 0x0000001005057824 */ /* 0x000fca00078e021b */
[----:B------:R-:W-:-:S04]  /*17e50*/  SHF.L.U32 R5, R5, 0x4, RZ ;  /* 0x0000000405057819 */ /* 0x000fc800000006ff */
[----:B------:R-:W-:Y:S01]  /*17e60*/  LOP3.LUT R5, R5, 0x30, R26, 0x78, !PT ;  /* 0x0000003005057812 */ /* 0x000fe200078e781a */
[----:B------:R0:W-:Y:S04]  /*17e70*/  STL.64 [R1+0x1cb8], R24 ;  /* 0x001cb81801007387 */ /* 0x0001e80000100a00 */
[----:B------:R-:W-:Y:S01]  /*17e80*/  IMAD R5, R27, 0x400, R5 ;  /* 0x000004001b057824 */ /* 0x000fe200078e0205 */
[----:B------:R-:W-:Y:S01]  /*17e90*/  MOV R27, R4 ;  /* 0x00000004001b7202 */ /* 0x000fe20000000f00 */
[----:B------:R-:W-:Y:S01]  /*17ea0*/  IMAD.MOV.U32 R26, RZ, RZ, R6 ;  /* 0x000000ffff1a7224 */ /* 0x000fe200078e0006 */
[----:B0-----:R-:W-:-:S03]  /*17eb0*/  MOV R25, R7 ;  /* 0x0000000700197202 */ /* 0x001fc60000000f00 */
[----:B------:R-:W0:Y:S01]  /*17ec0*/  LDSM.16.M88.4 R4, [R5+0x10300] ;  /* 0x010300000504783b */ /* 0x000e220000000200 */
[----:B------:R-:W-:-:S03]  /*17ed0*/  MOV R24, R23 ;  /* 0x0000001700187202 */ /* 0x000fc60000000f00 */
[----:B------:R-:W3:Y:S04]  /*17ee0*/  LDL.LU R23, [R1+0x1cf8] ;  /* 0x001cf80001177983 */ /* 0x000ee80000300800 */
[----:B0-----:R-:W-:Y:S04]  /*17ef0*/  STL [R1+0x1c64], R6 ;  /* 0x001c640601007387 */ /* 0x001fe80000100800 */
[----:B------:R-:W-:Y:S01]  /*17f00*/  STL [R1+0x1c30], R7 ;  /* 0x001c300701007387 */ /* 0x000fe20000100800 */
[----:B--2---:R-:W-:Y:S03]  /*17f10*/  HMMA.16816.F32 R8, R12, R20, R8 ;  /* 0x000000140c08723c */ /* 0x004fe60000001808 */
[----:B------:R-:W2:Y:S04]  /*17f20*/  LDL.LU.64 R14, [R1+0x1cf0] ;  /* 0x001cf000010e7983 */ /* 0x000ea80000300a00 */
[----:B------:R-:W4:Y:S11]  /*17f30*/  LDL.LU.64 R12, [R1+0x1ce8] ;  /* 0x001ce800010c7983 */ /* 0x000f360000300a00 */
[----:B------:R-:W-:Y:S05]  /*17f40*/  @!UPT UIADD3 URZ, URZ, URZ, URZ ;  /* 0x0000003f3f3ff290 */ /* 0x000fea000fffe03f */
[----:B------:R-:W-:Y:S04]  /*17f50*/  STL.64 [R1+0x1ca0], R10 ;  /* 0x001ca00a01007387 */ /* 0x000fe80000100a00 */
[----:B------:R2:W-:Y:S02]  /*17f60*/  STL.64 [R1+0x1c98], R8 ;  /* 0x001c980801007387 */ /* 0x0005e40000100a00 */
[----:B--2---:R-:W-:Y:S01]  /*17f70*/  IMAD.MOV.U32 R8, RZ, RZ, R15 ;  /* 0x000000ffff087224 */ /* 0x004fe200078e000f */
[----:B------:R-:W-:Y:S01]  /*17f80*/  MOV R9, R14 ;  /* 0x0000000e00097202 */ /* 0x000fe20000000f00 */
[----:B----4-:R-:W-:Y:S01]  /*17f90*/  IMAD.MOV.U32 R10, RZ, RZ, R13 ;  /* 0x000000ffff0a7224 */ /* 0x010fe200078e000d */
[----:B------:R-:W-:Y:S02]  /*17fa0*/  MOV R11, R12 ;  /* 0x0000000c000b7202 */ /* 0x000fe40000000f00 */
[----:B------:R-:W0:Y:S02]  /*17fb0*/  LDSM.16.MT88.4 R12, [R29+0xc000] ;  /* 0x00c000001d0c783b */ /* 0x000e240000004200 */
[----:B0-----:R-:W-:-:S02]  /*17fc0*/  IMAD.MOV.U32 R21, RZ, RZ, R14 ;  /* 0x000000ffff157224 */ /* 0x001fc400078e000e */
[----:B------:R0:W-:Y:S01]  /*17fd0*/  STL.64 [R1+0x30], R12 ;  /* 0x0000300c01007387 */ /* 0x0001e20000100a00 */
[----:B------:R-:W-:-:S03]  /*17fe0*/  MOV R20, R15 ;  /* 0x0000000f00147202 */ /* 0x000fc60000000f00 */
[----:B------:R-:W3:Y:S04]  /*17ff0*/  LDL.LU.64 R14, [R1+0x1ce0] ;  /* 0x001ce000010e7983 */ /* 0x000ee80000300a00 */
[----:B0-----:R-:W3:Y:S02]  /*18000*/  LDL.LU.64 R12, [R1+0x1cd8] ;  /* 0x001cd800010c7983 */ /* 0x001ee40000300a00 */
[-C--:B---3--:R-:W-:Y:S02]  /*18010*/  HMMA.16816.F32 R12, R16, R22.reuse, R12 ;  /* 0x00000016100c723c */ /* 0x088fe4000000180c */
[----:B------:R-:W0:Y:S11]  /*18020*/  LDSM.16.MT88.4 R16, [R28+0xc000] ;  /* 0x00c000001c10783b */ /* 0x000e360000004200 */
[----:B------:R-:W-:Y:S10]  /*18030*/  @!UPT UIADD3 URZ, URZ, URZ, URZ ;  /* 0x0000003f3f3ff290 */ /* 0x000ff4000fffe03f */
[----:B------:R-:W-:Y:S04]  /*18040*/  STL.64 [R1+0x1c80], R14 ;  /* 0x001c800e01007387 */ /* 0x000fe80000100a00 */
[----:B------:R0:W-:Y:S02]  /*18050*/  STL.64 [R1+0x1c78], R12 ;  /* 0x001c780c01007387 */ /* 0x0001e40000100a00 */
[----:B0-----:R-:W-:Y:S01]  /*18060*/  IMAD.MOV.U32 R12, RZ, RZ, R18 ;  /* 0x000000ffff0c7224 */ /* 0x001fe200078e0012 */
[----:B------:R-:W-:Y:S01]  /*18070*/  MOV R7, R19 ;  /* 0x0000001300077202 */ /* 0x000fe20000000f00 */
[----:B------:R-:W-:Y:S01]  /*18080*/  IMAD.MOV.U32 R14, RZ, RZ, R16 ;  /* 0x000000ffff0e7224 */ /* 0x000fe200078e0010 */
[----:B------:R-:W-:Y:S01]  /*18090*/  MOV R13, R17 ;  /* 0x00000011000d7202 */ /* 0x000fe20000000f00 */
[----:B------:R-:W2:Y:S04]  /*180a0*/  LDL.LU.64 R18, [R1+0x1cd0] ;  /* 0x001cd00001127983 */ /* 0x000ea80000300a00 */
[----:B------:R-:W2:Y:S04]  /*180b0*/  LDL.LU.64 R16, [R1+0x1cc8] ;  /* 0x001cc80001107983 */ /* 0x000ea80000300a00 */
[----:B------:R-:W-:Y:S04]  /*180c0*/  STL [R1+0x1c90], R14 ;  /* 0x001c900e01007387 */ /* 0x000fe80000100800 */
[----:B------:R0:W-:Y:S04]  /*180d0*/  STL.64 [R1+0x1c88], R12 ;  /* 0x001c880c01007387 */ /* 0x0001e80000100a00 */
[----:B0-----:R-:W3:Y:S04]  /*180e0*/  LDL.LU R12, [R1] ;  /* 0x00000000010c7983 */ /* 0x001ee80000300800 */
[----:B------:R-:W3:Y:S04]  /*180f0*/  LDL.LU R13, [R1+0x4] ;  /* 0x00000400010d7983 */ /* 0x000ee80000300800 */
[----:B------:R-:W3:Y:S04]  /*18100*/  LDL.LU R14, [R1+0x8] ;  /* 0x00000800010e7983 */ /* 0x000ee80000300800 */
[----:B------:R-:W3:Y:S01]  /*18110*/  LDL.LU R15, [R1+0xc] ;  /* 0x00000c00010f7983 */ /* 0x000ee20000300800 */
[----:B--2---:R-:W-:Y:S03]  /*18120*/  HMMA.16816.F32 R16, R24, R22, R16 ;  /* 0x000000161810723c */ /* 0x004fe60000001810 */
[----:B------:R-:W2:Y:S04]  /*18130*/  LDL.LU R26, [R1+0x1cc0] ;  /* 0x001cc000011a7983 */ /* 0x000ea80000300800 */
[----:B------:R-:W4:Y:S11]  /*18140*/  LDL.LU.64 R24, [R1+0x1cb8] ;  /* 0x001cb80001187983 */ /* 0x000f360000300a00 */
[----:B------:R-:W-:Y:S05]  /*18150*/  @!UPT UIADD3 URZ, URZ, URZ, URZ ;  /* 0x0000003f3f3ff290 */ /* 0x000fea000fffe03f */
[----:B------:R-:W-:Y:S04]  /*18160*/  STL.64 [R1+0x1c70], R18 ;  /* 0x001c701201007387 */ /* 0x000fe80000100a00 */
[----:B------:R2:W-:Y:S02]  /*18170*/  STL.64 [R1+0x1c68], R16 ;  /* 0x001c681001007387 */ /* 0x0005e40000100a00 */
[----:B--2---:R-:W-:Y:S01]  /*18180*/  IMAD.MOV.U32 R16, RZ, RZ, R26 ;  /* 0x000000ffff107224 */ /* 0x004fe200078e001a */
[----:B----4-:R-:W-:Y:S01]  /*18190*/  MOV R17, R25 ;  /* 0x0000001900117202 */ /* 0x010fe20000000f00 */
[----:B------:R-:W-:Y:S02]  /*181a0*/  IMAD.MOV.U32 R18, RZ, RZ, R24 ;  /* 0x000000ffff127224 */ /* 0x000fe400078e0018 */
[----:B------:R-:W0:Y:S04]  /*181b0*/  LDSM.16.MT88.4 R24, [R2+0xc000] ;  /* 0x00c000000218783b */ /* 0x000e280000004200 */
[----:B0-----:R-:W-:Y:S01]  /*181c0*/  STL.64 [R1+0x60], R24 ;  /* 0x0000601801007387 */ /* 0x001fe20000100a00 */
[----:B------:R-:W-:-:S03]  /*181d0*/  IMAD.MOV.U32 R6, RZ, RZ, R27 ;  /* 0x000000ffff067224 */ /* 0x000fc600078e001b */
[----:B------:R0:W-:Y:S04]  /*181e0*/  STL [R1+0x68], R26 ;  /* 0x0000681a01007387 */ /* 0x0001e80000100800 */
[----:B0-----:R-:W2:Y:S04]  /*181f0*/  LDL.LU.64 R26, [R1+0x1cb0] ;  /* 0x001cb000011a7983 */ /* 0x001ea80000300a00 */
[----:B------:R-:W2:Y:S01]  /*18200*/  LDL.LU.64 R24, [R1+0x1ca8] ;  /* 0x001ca80001187983 */ /* 0x000ea20000300a00 */
[----:B------:R-:W-:Y:S01]  /*18210*/  MOV R19, R3 ;  /* 0x0000000300137202 */ /* 0x000fe20000000f00 */
[-C--:B--2---:R-:W-:Y:S02]  /*18220*/  HMMA.16816.F32 R24, R8, R22.reuse, R24 ;  /* 0x000000160818723c */ /* 0x084fe40000001818 */
        /* <DEDUP_REMOVED lines=10> */
[----:B------:R-:W-:Y:S04]  /*182d0*/  STL [R1+0x1c60], R26 ;  /* 0x001c601a01007387 */ /* 0x000fe80000100800 */
[----:B------:R0:W-:Y:S04]  /*182e0*/  STL.64 [R1+0x1c58], R24 ;  /* 0x001c581801007387 */ /* 0x0001e80000100a00 */
[----:B0-----:R-:W2:Y:S04]  /*182f0*/  LDL.LU R24, [R1+0x30] ;  /* 0x0000300001187983 */ /* 0x001ea80000300800 */
[----:B------:R-:W2:Y:S01]  /*18300*/  LDL.LU R25, [R1+0x34] ;  /* 0x0000340001197983 */ /* 0x000ea20000300800 */
[----:B---3--:R-:W-:Y:S03]  /*18310*/  HMMA.16816.F32 R8, R12, R22, R8 ;  /* 0x000000160c08723c */ /* 0x008fe60000001808 */
[----:B------:R-:W3:Y:S04]  /*18320*/  LDL.LU R14, [R1+0x1c90] ;  /* 0x001c9000010e7983 */ /* 0x000ee80000300800 */
[----:B------:R-:W4:Y:S11]  /*18330*/  LDL.LU.64 R12, [R1+0x1c88] ;  /* 0x001c8800010c7983 */ /* 0x000f360000300a00 */
[----:B------:R-:W-:Y:S05]  /*18340*/  @!UPT UIADD3 URZ, URZ, URZ, URZ ;  /* 0x0000003f3f3ff290 */ /* 0x000fea000fffe03f */
[----:B------:R0:W-:Y:S04]  /*18350*/  STL.64 [R1+0x1c40], R10 ;  /* 0x001c400a01007387 */ /* 0x0001e80000100a00 */
[----:B------:R3:W-:Y:S01]  /*18360*/  STL.64 [R1+0x1c38], R8 ;  /* 0x001c380801007387 */ /* 0x0007e20000100a00 */
[----:B------:R-:W-:Y:S02]  /*18370*/  IMAD.MOV.U32 R27, RZ, RZ, R20 ;  /* 0x000000ffff1b7224 */ /* 0x000fe400078e0014 */
[----:B0-----:R-:W-:Y:S01]  /*18380*/  IMAD.MOV.U32 R11, RZ, RZ, R7 ;  /* 0x000000ffff0b7224 */ /* 0x001fe200078e0007 */
[----:B---3--:R-:W-:Y:S01]  /*18390*/  MOV R8, R14 ;  /* 0x0000000e00087202 */ /* 0x008fe20000000f00 */
[----:B----4-:R-:W-:Y:S01]  /*183a0*/  IMAD.MOV.U32 R9, RZ, RZ, R13 ;  /* 0x000000ffff097224 */ /* 0x010fe200078e000d */
[----:B------:R-:W-:-:S02]  /*183b0*/  MOV R10, R12 ;  /* 0x0000000c000a7202 */ /* 0x000fc40000000f00 */
[----:B------:R-:W0:Y:S02]  /*183c0*/  LDSM.16.MT88.4 R12, [R29+0xc800] ;  /* 0x00c800001d0c783b */ /* 0x000e240000004200 */
[----:B0-----:R-:W-:Y:S01]  /*183d0*/  MOV R22, R14 ;  /* 0x0000000e00167202 */ /* 0x001fe20000000f00 */
[----:B------:R-:W-:Y:S01]  /*183e0*/  IMAD.MOV.U32 R20, RZ, RZ, R15 ;  /* 0x000000ffff147224 */ /* 0x000fe200078e000f */
[----:B------:R-:W-:Y:S01]  /*183f0*/  MOV R7, R12 ;  /* 0x0000000c00077202 */ /* 0x000fe20000000f00 */
[----:B------:R-:W-:Y:S01]  /*18400*/  IMAD.MOV.U32 R23, RZ, RZ, R13 ;  /* 0x000000ffff177224 */ /* 0x000fe200078e000d */
[----:B------:R-:W3:Y:S04]  /*18410*/  LDL.LU.64 R14, [R1+0x1c80] ;  /* 0x001c8000010e7983 */ /* 0x000ee80000300a00 */
[----:B------:R-:W3:Y:S01]  /*18420*/  LDL.LU.64 R12, [R1+0x1c78] ;  /* 0x001c7800010c7983 */ /* 0x000ee20000300a00 */
[----:B------:R-:W-:-:S03]  /*18430*/  MOV R26, R21 ;  /* 0x00000015001a7202 */ /* 0x000fc60000000f00 */
[----:B------:R-:W4:Y:S01]  /*18440*/  LDL R21, [R1+0xca8] ;  /* 0x000ca80001157983 */ /* 0x000f220000100800 */
[----:B---3--:R-:W-:Y:S03]  /*18450*/  HMMA.16816.F32 R12, R16, R4, R12 ;  /* 0x00000004100c723c */ /* 0x008fe6000000180c */
[----:B------:R-:W0:Y:S11]  /*18460*/  LDSM.16.MT88.4 R16, [R28+0xc800] ;  /* 0x00c800001c10783b */ /* 0x000e360000004200 */
[----:B------:R-:W-:Y:S09]  /*18470*/  @!UPT UIADD3 URZ, URZ, URZ, URZ ;  /* 0x0000003f3f3ff290 */ /* 0x000ff2000fffe03f */
[----:B------:R-:W-:Y:S04]  /*18480*/  STL.64 [R1+0x1c18], R14 ;  /* 0x001c180e01007387 */ /* 0x000fe80000100a00 */
[----:B------:R0:W-:Y:S02]  /*18490*/  STL.64 [R1+0x1c10], R12 ;  /* 0x001c100c01007387 */ /* 0x0001e40000100a00 */
[----:B0-----:R-:W-:Y:S01]  /*184a0*/  MOV R13, R18 ;  /* 0x00000012000d7202 */ /* 0x001fe20000000f00 */
[----:B------:R-:W-:Y:S01]  /*184b0*/  IMAD.MOV.U32 R12, RZ, RZ, R19 ;  /* 0x000000ffff0c7224 */ /* 0x000fe200078e0013 */
[----:B------:R-:W-:Y:S01]  /*184c0*/  MOV R15, R16 ;  /* 0x00000010000f7202 */ /* 0x000fe20000000f00 */
[----:B------:R-:W-:Y:S01]  /*184d0*/  IMAD.MOV.U32 R14, RZ, RZ, R17 ;  /* 0x000000ffff0e7224 */ /* 0x000fe200078e0011 */
[----:B------:R-:W2:Y:S04]  /*184e0*/  LDL.LU.64 R18, [R1+0x1c70] ;  /* 0x001c700001127983 */ /* 0x000ea80000300a00 */
[----:B------:R-:W2:Y:S04]  /*184f0*/  LDL.LU.64 R16, [R1+0x1c68] ;  /* 0x001c680001107983 */ /* 0x000ea80000300a00 */
[----:B------:R0:W-:Y:S04]  /*18500*/  STL.64 [R1+0x1c28], R14 ;  /* 0x001c280e01007387 */ /* 0x0001e80000100a00 */
[----:B------:R1:W-:Y:S01]  /*18510*/  STL.64 [R1+0x1c20], R12 ;  /* 0x001c200c01007387 */ /* 0x0003e20000100a00 */
[----:B0-----:R-:W-:-:S03]  /*18520*/  MOV R15, R6 ;  /* 0x00000006000f7202 */ /* 0x001fc60000000f00 */
[----:B-1----:R-:W3:Y:S04]  /*18530*/  LDL.LU R12, [R1+0x60] ;  /* 0x00006000010c7983 */ /* 0x002ee80000300800 */
[----:B------:R-:W3:Y:S04]  /*18540*/  LDL.LU R13, [R1+0x64] ;  /* 0x00006400010d7983 */ /* 0x000ee80000300800 */
[----:B------:R-:W3:Y:S04]  /*18550*/  LDL.LU R14, [R1+0x68] ;  /* 0x00006800010e7983 */ /* 0x000ee80000300800 */
[----:B------:R-:W3:Y:S01]  /*18560*/  LDL.LU R6, [R1+0x1c64] ;  /* 0x001c640001067983 */ /* 0x000ee20000300800 */
[-C--:B--2---:R-:W-:Y:S03]  /*18570*/  HMMA.16816.F32 R16, R24, R4.reuse, R16 ;  /* 0x000000041810723c */ /* 0x084fe60000001810 */
[----:B------:R-:W2:Y:S04]  /*18580*/  LDL.LU R26, [R1+0x1c60] ;  /* 0x001c6000011a7983 */ /* 0x000ea80000300800 */
[----:B------:R-:W3:Y:S11]  /*18590*/  LDL.LU.64 R24, [R1+0x1c58] ;  /* 0x001c580001187983 */ /* 0x000ef60000300a00 */
[----:B------:R-:W-:Y:S05]  /*185a0*/  @!UPT UIADD3 URZ, URZ, URZ, URZ ;  /* 0x0000003f3f3ff290 */ /* 0x000fea000fffe03f */
[----:B------:R-:W-:Y:S04]  /*185b0*/  STL.64 [R1+0x1c08], R18 ;  /* 0x001c081201007387 */ /* 0x000fe80000100a00 */
[----:B------:R2:W-:Y:S02]  /*185c0*/  STL.64 [R1+0x1c00], R16 ;  /* 0x001c001001007387 */ /* 0x0005e40000100a00 */
[----:B--2---:R-:W-:Y:S01]  /*185d0*/  IMAD.MOV.U32 R16, RZ, RZ, R26 ;  /* 0x000000ffff107224 */ /* 0x004fe200078e001a */
[----:B---3--:R-:W-:Y:S01]  /*185e0*/  MOV R17, R25 ;  /* 0x0000001900117202 */ /* 0x008fe20000000f00 */
[----:B------:R-:W-:Y:S02]  /*185f0*/  IMAD.MOV.U32 R18, RZ, RZ, R24 ;  /* 0x000000ffff127224 */ /* 0x000fe400078e0018 */
[----:B------:R-:W0:Y:S04]  /*18600*/  LDSM.16.MT88.4 R24, [R2+0xc800] ;  /* 0x00c800000218783b */ /* 0x000e280000004200 */
[----:B0-----:R-:W-:Y:S04]  /*18610*/  STL.64 [R1], R24 ;  /* 0x0000001801007387 */ /* 0x001fe80000100a00 */
[----:B------:R0:W-:Y:S04]  /*18620*/  STL.64 [R1+0x8], R26 ;  /* 0x0000081a01007387 */ /* 0x0001e80000100a00 */
[----:B0-----:R-:W2:Y:S04]  /*18630*/  LDL.LU.64 R26, [R1+0x1c50] ;  /* 0x001c5000011a7983 */ /* 0x001ea80000300a00 */
[----:B------:R-:W2:Y:S01]  /*18640*/  LDL.LU.64 R24, [R1+0x1c48] ;  /* 0x001c480001187983 */ /* 0x000ea20000300a00 */
[----:B------:R-:W-:Y:S01]  /*18650*/  MOV R19, R3 ;  /* 0x0000000300137202 */ /* 0x000fe20000000f00 */
[----:B--2---:R-:W-:Y:S02]  /*18660*/  HMMA.16816.F32 R24, R8, R4, R24 ;  /* 0x000000040818723c */ /* 0x004fe40000001818 */
        /* <DEDUP_REMOVED lines=9> */
[----:B------:R-:W2:Y:S01]  /*18700*/  LDL.LU.64 R8, [R1+0x1c38] ;  /* 0x001c380001087983 */ /* 0x000ea20000300a00 */
[----:B------:R-:W-:-:S03]  /*18710*/  MOV R27, R20 ;  /* 0x00000014001b7202 */ /* 0x000fc60000000f00 */
[----:B------:R0:W-:Y:S04]  /*18720*/  STL [R1+0x1bf8], R26 ;  /* 0x001bf81a01007387 */ /* 0x0001e80000100800 */
[----:B------:R1:W-:Y:S01]  /*18730*/  STL.64 [R1+0x1bf0], R24 ;  /* 0x001bf01801007387 */ /* 0x0003e20000100a00 */
[----:B0-----:R-:W-:Y:S01]  /*18740*/  IMAD.MOV.U32 R26, RZ, RZ, R22 ;  /* 0x000000ffff1a7224 */ /* 0x001fe200078e0016 */
[----:B-1----:R-:W-:Y:S02]  /*18750*/  MOV R25, R23 ;  /* 0x0000001700197202 */ /* 0x002fe40000000f00 */
[----:B----4-:R-:W0:Y:S01]  /*18760*/  LDSM.16.M88.4 R20, [R21+0x10300] ;  /* 0x010300001514783b */ /* 0x010e220000000200 */
[----:B------:R-:W-:-:S03]  /*18770*/  IMAD.MOV.U32 R24, RZ, RZ, R7 ;  /* 0x000000ffff187224 */ /* 0x000fc600078e0007 */
        /* <DEDUP_REMOVED lines=13> */
[----:B------:R-:W0:Y:S04]  /*18850*/  LDSM.16.MT88.4 R12, [R29+0xd000] ;  /* 0x00d000001d0c783b */ /* 0x000e280000004200 */
[----:B0-----:R-:W-:Y:S01]  /*18860*/  STL.64 [R1+0x30], R12 ;  /* 0x0000300c01007387 */ /* 0x001fe20000100a00 */
[----:B------:R-:W-:-:S03]  /*18870*/  IMAD.MOV.U32 R23, RZ, RZ, R15 ;  /* 0x000000ffff177224 */ /* 0x000fc600078e000f */
[----:B------:R0:W-:Y:S04]  /*18880*/  STL [R1+0x38], R14 ;  /* 0x0000380e01007387 */ /* 0x0001e80000100800 */
[----:B0-----:R-:W3:Y:S04]  /*18890*/  LDL.LU.64 R14, [R1+0x1c18] ;  /* 0x001c1800010e7983 */ /* 0x001ee80000300a00 */
[----:B------:R-:W3:Y:S02]  /*188a0*/  LDL.LU.64 R12, [R1+0x1c10] ;  /* 0x001c1000010c7983 */ /* 0x000ee40000300a00 */
[-C--:B---3--:R-:W-:Y:S02]  /*188b0*/  HMMA.16816.F32 R12, R16, R6.reuse, R12 ;  /* 0x00000006100c723c */ /* 0x088fe4000000180c */
        /* <DEDUP_REMOVED lines=22> */
[----:B--2---:R-:W-:Y:S01]  /*18a20*/  MOV R16, R26 ;  /* 0x0000001a00107202 */ /* 0x004fe20000000f00 */
[----:B----4-:R-:W-:Y:S01]  /*18a30*/  IMAD.MOV.U32 R17, RZ, RZ, R25 ;  /* 0x000000ffff117224 */ /* 0x010fe200078e0019 */
[----:B------:R-:W-:Y:S02]  /*18a40*/  MOV R18, R24 ;  /* 0x0000001800127202 */ /* 0x000fe40000000f00 */
[----:B------:R-:W0:Y:S04]  /*18a50*/  LDSM.16.MT88.4 R24, [R2+0xd000] ;  /* 0x00d000000218783b */ /* 0x000e280000004200 */
[----:B0-----:R-:W-:Y:S01]  /*18a60*/  STL.64 [R1+0x50], R24 ;  /* 0x0000501801007387 */ /* 0x001fe20000100a00 */
[----:B------:R-:W-:-:S03]  /*18a70*/  MOV R22, R27 ;  /* 0x0000001b00167202 */ /* 0x000fc60000000f00 */
[----:B------:R0:W-:Y:S04]  /*18a80*/  STL [R1+0x58], R26 ;  /* 0x0000581a01007387 */ /* 0x0001e80000100800 */
[----:B0-----:R-:W2:Y:S04]  /*18a90*/  LDL.LU.64 R26, [R1+0x1be8] ;  /* 0x001be800011a7983 */ /* 0x001ea80000300a00 */
[----:B------:R-:W2:Y:S01]  /*18aa0*/  LDL.LU.64 R24, [R1+0x1be0] ;  /* 0x001be00001187983 */ /* 0x000ea20000300a00 */
[----:B------:R-:W-:Y:S01]  /*18ab0*/  IMAD.MOV.U32 R19, RZ, RZ, R3 ;  /* 0x000000ffff137224 */ /* 0x000fe200078e0003 */
[-C--:B--2---:R-:W-:Y:S02]  /*18ac0*/  HMMA.16816.F32 R24, R8, R6.reuse, R24 ;  /* 0x000000060818723c */ /* 0x084fe40000001818 */
        /* <DEDUP_REMOVED lines=8> */
[----:B------:R-:W3:Y:S04]  /*18b50*/  LDL.LU.64 R10, [R1+0x1bd8] ;  /* 0x001bd800010a7983 */ /* 0x000ee80000300a00 */
[----:B------:R-:W3:Y:S04]  /*18b60*/  LDL.LU.64 R8, [R1+0x1bd0] ;  /* 0x001bd00001087983 */ /* 0x000ee80000300a00 */
[----:B------:R0:W-:Y:S04]  /*18b70*/  STL.64 [R1+0x1b90], R24 ;  /* 0x001b901801007387 */ /* 0x0001e80000100a00 */
[----:B0-----:R-:W2:Y:S04]  /*18b80*/  LDL.LU R24, [R1+0x30] ;  /* 0x0000300001187983 */ /* 0x001ea80000300800 */
[----:B------:R-:W2:Y:S04]  /*18b90*/  LDL.LU R25, [R1+0x34] ;  /* 0x0000340001197983 */ /* 0x000ea80000300800 */
        /* <DEDUP_REMOVED lines=18> */
[----:B------:R-:W3:Y:S02]  /*18cc0*/  LDL.LU.64 R12, [R1+0x1bb0] ;  /* 0x001bb000010c7983 */ /* 0x000ee40000300a00 */
[----:B---3--:R-:W-:Y:S02]  /*18cd0*/  HMMA.16816.F32 R12, R16, R20, R12 ;  /* 0x00000014100c723c */ /* 0x008fe4000000180c */
        /* <DEDUP_REMOVED lines=16> */
[----:B------:R-:W4:Y:S01]  /*18de0*/  LDL.LU R22, [R1+0x1b98] ;  /* 0x001b980001167983 */ /* 0x000f220000300800 */
[----:B--2---:R-:W-:Y:S03]  /*18df0*/  HMMA.16816.F32 R16, R24, R20, R16 ;  /* 0x000000141810723c */ /* 0x004fe60000001810 */
[----:B------:R-:W2:Y:S11]  /*18e00*/  LDL.LU.64 R24, [R1+0x1b90] ;  /* 0x001b900001187983 */ /* 0x000eb60000300a00 */
[----:B------:R-:W-:Y:S09]  /*18e10*/  @!UPT UIADD3 URZ, URZ, URZ, URZ ;  /* 0x0000003f3f3ff290 */ /* 0x000ff2000fffe03f */
[----:B------:R-:W-:Y:S04]  /*18e20*/  STL.64 [R1+0x1b40], R18 ;  /* 0x001b401201007387 */ /* 0x000fe80000100a00 */
[----:B------:R2:W-:Y:S02]  /*18e30*/  STL.64 [R1+0x1b38], R16 ;  /* 0x001b381001007387 */ /* 0x0005e40000100a00 */
[----:B--2---:R-:W-:Y:S01]  /*18e40*/  IMAD.MOV.U32 R16, RZ, RZ, R25 ;  /* 0x000000ffff107224 */ /* 0x004fe200078e0019 */
[----:B------:R-:W-:Y:S02]  /*18e50*/  MOV R17, R24 ;  /* 0x0000001800117202 */ /* 0x000fe40000000f00 */
[----:B------:R-:W0:Y:S04]  /*18e60*/  LDSM.16.MT88.4 R24, [R2+0xd800] ;  /* 0x00d800000218783b */ /* 0x000e280000004200 */
[----:B0-----:R-:W-:Y:S04]  /*18e70*/  STL.64 [R1], R24 ;  /* 0x0000001801007387 */ /* 0x001fe80000100a00 */
[----:B------:R0:W-:Y:S04]  /*18e80*/  STL.64 [R1+0x8], R26 ;  /* 0x0000081a01007387 */ /* 0x0001e80000100a00 */
[----:B0-----:R-:W2:Y:S04]  /*18e90*/  LDL.LU.64 R26, [R1+0x1b88] ;  /* 0x001b8800011a7983 */ /* 0x001ea80000300a00 */
[----:B------:R-:W2:Y:S01]  /*18ea0*/  LDL.LU.64 R24, [R1+0x1b80] ;  /* 0x001b800001187983 */ /* 0x000ea20000300a00 */
[----:B------:R-:W-:Y:S01]  /*18eb0*/  MOV R19, R3 ;  /* 0x0000000300137202 */ /* 0x000fe20000000f00 */
[----:B------:R-:W-:-:S02]  /*18ec0*/  IMAD.MOV.U32 R18, RZ, RZ, R5 ;  /* 0x000000ffff127224 */ /* 0x000fc400078e0005 */
[----:B------:R-:W0:Y:S01]  /*18ed0*/  S2R R5, SR_TID.X ;  /* 0x0000000000057919 */ /* 0x000e220000002100 */
[----:B--2---:R-:W-:Y:S03]  /*18ee0*/  HMMA.16816.F32 R24, R8, R20, R24 ;  /* 0x000000140818723c */ /* 0x004fe60000001818 */
        /* <DEDUP_REMOVED lines=8> */
[----:B------:R-:W3:Y:S04]  /*18f70*/  LDL.LU.64 R10, [R1+0x1b78] ;  /* 0x001b7800010a7983 */ /* 0x000ee80000300a00 */
[----:B------:R-:W3:Y:S04]  /*18f80*/  LDL.LU.64 R8, [R1+0x1b70] ;  /* 0x001b700001087983 */ /* 0x000ee80000300a00 */
        /* <DEDUP_REMOVED lines=15> */
[----:B------:R-:W4:Y:S04]  /*19080*/  LDL.LU R23, [R1+0x1b68] ;  /* 0x001b680001177983 */ /* 0x000f280000300800 */
[----:B0-----:R-:W-:Y:S04]  /*19090*/  STL [R1+0x1aac], R6 ;  /* 0x001aac0601007387 */ /* 0x001fe80000100800 */
[----:B------:R-:W-:Y:S01]  /*190a0*/  STL [R1+0x1aa8], R7 ;  /* 0x001aa80701007387 */ /* 0x000fe20000100800 */
[----:B---3--:R-:W-:Y:S03]  /*190b0*/  HMMA.16816.F32 R8, R12, R20, R8 ;  /* 0x000000140c08723c */ /* 0x008fe60000001808 */
[----:B------:R-:W2:Y:S04]  /*190c0*/  LDL.LU.64 R14, [R1+0x1b60] ;  /* 0x001b6000010e7983 */ /* 0x000ea80000300a00 */
[----:B------:R-:W3:Y:S11]  /*190d0*/  LDL.LU.64 R12, [R1+0x1b58] ;  /* 0x001b5800010c7983 */ /* 0x000ef60000300a00 */
[----:B------:R-:W-:Y:S05]  /*190e0*/  @!UPT UIADD3 URZ, URZ, URZ, URZ ;  /* 0x0000003f3f3ff290 */ /* 0x000fea000fffe03f */
[----:B------:R-:W-:Y:S04]  /*190f0*/  STL.64 [R1+0x1b10], R10 ;  /* 0x001b100a01007387 */ /* 0x000fe80000100a00 */
[----:B------:R2:W-:Y:S02]  /*19100*/  STL.64 [R1+0x1b08], R8 ;  /* 0x001b080801007387 */ /* 0x0005e40000100a00 */
[----:B--2---:R-:W-:Y:S01]  /*19110*/  IMAD.MOV.U32 R8, RZ, RZ, R15 ;  /* 0x000000ffff087224 */ /* 0x004fe200078e000f */
[----:B------:R-:W-:Y:S01]  /*19120*/  MOV R9, R14 ;  /* 0x0000000e00097202 */ /* 0x000fe20000000f00 */
[----:B---3--:R-:W-:Y:S01]  /*19130*/  IMAD.MOV.U32 R10, RZ, RZ, R13 ;  /* 0x000000ffff0a7224 */ /* 0x008fe200078e000d */
[----:B------:R-:W-:Y:S02]  /*19140*/  MOV R11, R12 ;  /* 0x0000000c000b7202 */ /* 0x000fe40000000f00 */
[----:B------:R-:W0:Y:S04]  /*19150*/  LDSM.16.MT88.4 R12, [R29+0xe000] ;  /* 0x00e000001d0c783b */ /* 0x000e280000004200 */
[----:B0-----:R-:W-:Y:S01]  /*19160*/  STL.64 [R1+0x40], R12 ;  /* 0x0000400c01007387 */ /* 0x001fe20000100a00 */
[----:B------:R-:W-:-:S03]  /*19170*/  IMAD.MOV.U32 R21, RZ, RZ, R15 ;  /* 0x000000ffff157224 */ /* 0x000fc600078e000f */
[----:B------:R0:W-:Y:S04]  /*19180*/  STL [R1+0x48], R14 ;  /* 0x0000480e01007387 */ /* 0x0001e80000100800 */
[----:B0-----:R-:W4:Y:S04]  /*19190*/  LDL.LU.64 R14, [R1+0x1b50] ;  /* 0x001b5000010e7983 */ /* 0x001f280000300a00 */
[----:B------:R-:W4:Y:S02]  /*191a0*/  LDL.LU.64 R12, [R1+0x1b48] ;  /* 0x001b4800010c7983 */ /* 0x000f240000300a00 */
[-C--:B----4-:R-:W-:Y:S02]  /*191b0*/  HMMA.16816.F32 R12, R16, R22.reuse, R12 ;  /* 0x00000016100c723c */ /* 0x090fe4000000180c */
[----:B------:R-:W0:Y:S11]  /*191c0*/  LDSM.16.MT88.4 R16, [R28+0xe000] ;  /* 0x00e000001c10783b */ /* 0x000e360000004200 */
[----:B------:R-:W-:Y:S10]  /*191d0*/  @!UPT UIADD3 URZ, URZ, URZ, URZ ;  /* 0x0000003f3f3ff290 */ /* 0x000ff4000fffe03f */
[----:B------:R-:W-:Y:S04]  /*191e0*/  STL.64 [R1+0x1af8], R14 ;  /* 0x001af80e01007387 */ /* 0x000fe80000100a00 */
[----:B------:R1:W-:Y:S01]  /*191f0*/  STL.64 [R1+0x1af0], R12 ;  /* 0x001af00c01007387 */ /* 0x0003e20000100a00 */
[----:B0-----:R-:W-:Y:S01]  /*19200*/  MOV R7, R18 ;  /* 0x0000001200077202 */ /* 0x001fe20000000f00 */
[----:B------:R-:W-:Y:S01]  /*19210*/  IMAD.MOV.U32 R6, RZ, RZ, R19 ;  /* 0x000000ffff067224 */ /* 0x000fe200078e0013 */
[----:B-1----:R-:W-:Y:S01]  /*19220*/  MOV R13, R16 ;  /* 0x00000010000d7202 */ /* 0x002fe20000000f00 */
[----:B------:R-:W-:Y:S01]  /*19230*/  IMAD.MOV.U32 R12, RZ, RZ, R17 ;  /* 0x000000ffff0c7224 */ /* 0x000fe200078e0011 */
[----:B------:R-:W2:Y:S04]  /*19240*/  LDL.LU.64 R18, [R1+0x1b40] ;  /* 0x001b400001127983 */ /* 0x000ea80000300a00 */
[----:B------:R-:W2:Y:S04]  /*19250*/  LDL.LU.64 R16, [R1+0x1b38] ;  /* 0x001b380001107983 */ /* 0x000ea80000300a00 */
        /* <DEDUP_REMOVED lines=30> */
[----:B------:R-:W3:Y:S04]  /*19440*/  LDL.LU.64 R10, [R1+0x1b10] ;  /* 0x001b1000010a7983 */ /* 0x000ee80000300a00 */
[----:B------:R-:W3:Y:S04]  /*19450*/  LDL.LU.64 R8, [R1+0x1b08] ;  /* 0x001b080001087983 */ /* 0x000ee80000300a00 */
[----:B------:R-:W-:Y:S04]  /*19460*/  STL [R1+0x1ad8], R26 ;  /* 0x001ad81a01007387 */ /* 0x000fe80000100800 */
[----:B------:R0:W-:Y:S04]  /*19470*/  STL.64 [R1+0x1ad0], R24 ;  /* 0x001ad01801007387 */ /* 0x0001e80000100a00 */
[----:B0-----:R-:W2:Y:S04]  /*19480*/  LDL.LU R24, [R1+0x40] ;  /* 0x0000400001187983 */ /* 0x001ea80000300800 */
[----:B------:R-:W2:Y:S04]  /*19490*/  LDL.LU R25, [R1+0x44] ;  /* 0x0000440001197983 */ /* 0x000ea80000300800 */
[----:B------:R-:W2:Y:S01]  /*194a0*/  LDL.LU R26, [R1+0x48] ;  /* 0x00004800011a7983 */ /* 0x000ea20000300800 */
[----:B---3--:R-:W-:Y:S03]  /*194b0*/  HMMA.16816.F32 R8, R12, R22, R8 ;  /* 0x000000160c08723c */ /* 0x008fe60000001808 */
[----:B------:R-:W3:Y:S11]  /*194c0*/  LDL.LU.64 R12, [R1+0x1b00] ;  /* 0x001b0000010c7983 */ /* 0x000ef60000300a00 */
[----:B------:R-:W-:Y:S09]  /*194d0*/  @!UPT UIADD3 URZ, URZ, URZ, URZ ;  /* 0x0000003f3f3ff290 */ /* 0x000ff2000fffe03f */
[----:B------:R0:W-:Y:S04]  /*194e0*/  STL.64 [R1+0x1ab8], R10 ;  /* 0x001ab80a01007387 */ /* 0x0001e80000100a00 */
[----:B------:R3:W-:Y:S01]  /*194f0*/  STL.64 [R1+0x1ab0], R8 ;  /* 0x001ab00801007387 */ /* 0x0007e20000100a00 */
[----:B------:R-:W-:-:S03]  /*19500*/  IMAD.MOV.U32 R27, RZ, RZ, R21 ;  /* 0x000000ffff1b7224 */ /* 0x000fc600078e0015 */
[----:B------:R-:W4:Y:S01]  /*19510*/  LDL R21, [R1+0xca8] ;  /* 0x000ca80001157983 */ /* 0x000f220000100800 */
[----:B0-----:R-:W-:Y:S01]  /*19520*/  MOV R10, R7 ;  /* 0x00000007000a7202 */ /* 0x001fe20000000f00 */
[----:B------:R-:W-:Y:S01]  /*19530*/  IMAD.MOV.U32 R11, RZ, RZ, R6 ;  /* 0x000000ffff0b7224 */ /* 0x000fe200078e0006 */
[----:B---3--:R-:W-:Y:S01]  /*19540*/  MOV R8, R13 ;  /* 0x0000000d00087202 */ /* 0x008fe20000000f00 */
[----:B------:R-:W-:Y:S02]  /*19550*/  IMAD.MOV.U32 R9, RZ, RZ, R12 ;  /* 0x000000ffff097224 */ /* 0x000fe400078e000c */
[----:B------:R-:W0:Y:S02]  /*19560*/  LDSM.16.MT88.4 R12, [R29+0xe800] ;  /* 0x00e800001d0c783b */ /* 0x000e240000004200 */
[----:B0-----:R-:W-:Y:S02]  /*19570*/  MOV R6, R14 ;  /* 0x0000000e00067202 */ /* 0x001fe40000000f00 */
[----:B------:R0:W-:Y:S01]  /*19580*/  STL.64 [R1+0x20], R12 ;  /* 0x0000200c01007387 */ /* 0x0001e20000100a00 */
[----:B------:R-:W-:-:S03]  /*19590*/  IMAD.MOV.U32 R7, RZ, RZ, R15 ;  /* 0x000000ffff077224 */ /* 0x000fc600078e000f */
[----:B------:R-:W3:Y:S04]  /*195a0*/  LDL.LU.64 R14, [R1+0x1af8] ;  /* 0x001af800010e7983 */ /* 0x000ee80000300a00 */
[----:B0-----:R-:W3:Y:S02]  /*195b0*/  LDL.LU.64 R12, [R1+0x1af0] ;  /* 0x001af000010c7983 */ /* 0x001ee40000300a00 */
        /* <DEDUP_REMOVED lines=10> */
[----:B------:R-:W2:Y:S02]  /*19660*/  LDL.LU.64 R16, [R1+0x1ae0] ;  /* 0x001ae00001107983 */ /* 0x000ea40000300a00 */
[----:B--2---:R-:W-:Y:S02]  /*19670*/  HMMA.16816.F32 R16, R24, R4, R16 ;  /* 0x000000041810723c */ /* 0x004fe40000001810 */
[----:B------:R-:W2:Y:S04]  /*19680*/  LDL.LU R26, [R1+0x1ad8] ;  /* 0x001ad800011a7983 */ /* 0x000ea80000300800 */
[----:B------:R-:W3:Y:S11]  /*19690*/  LDL.LU.64 R24, [R1+0x1ad0] ;  /* 0x001ad00001187983 */ /* 0x000ef60000300a00 */
[----:B------:R-:W-:Y:S06]  /*196a0*/  @!UPT UIADD3 URZ, URZ, URZ, URZ ;  /* 0x0000003f3f3ff290 */ /* 0x000fec000fffe03f */
[----:B------:R0:W-:Y:S04]  /*196b0*/  STL.64 [R1+0x1a90], R18 ;  /* 0x001a901201007387 */ /* 0x0001e80000100a00 */
[----:B------:R2:W-:Y:S01]  /*196c0*/  STL.64 [R1+0x1a88], R16 ;  /* 0x001a881001007387 */ /* 0x0005e20000100a00 */
[----:B0-----:R-:W-:Y:S01]  /*196d0*/  IMAD.MOV.U32 R19, RZ, RZ, R3 ;  /* 0x000000ffff137224 */ /* 0x001fe200078e0003 */
[----:B--2---:R-:W-:Y:S01]  /*196e0*/  MOV R16, R26 ;  /* 0x0000001a00107202 */ /* 0x004fe20000000f00 */
[----:B---3--:R-:W-:Y:S01]  /*196f0*/  IMAD.MOV.U32 R17, RZ, RZ, R25 ;  /* 0x000000ffff117224 */ /* 0x008fe200078e0019 */
[----:B------:R-:W-:Y:S02]  /*19700*/  MOV R18, R24 ;  /* 0x0000001800127202 */ /* 0x000fe40000000f00 */
[----:B------:R-:W0:Y:S02]  /*19710*/  LDSM.16.MT88.4 R24, [R2+0xe800] ;  /* 0x00e800000218783b */ /* 0x000e240000004200 */
[----:B0-----:R-:W-:-:S02]  /*19720*/  IMAD.MOV.U32 R3, RZ, RZ, R26 ;  /* 0x000000ffff037224 */ /* 0x001fc400078e001a */
[----:B------:R0:W-:Y:S01]  /*19730*/  STL [R1], R24 ;  /* 0x0000001801007387 */ /* 0x0001e20000100800 */
[----:B------:R-:W-:Y:S02]  /*19740*/  MOV R2, R27 ;  /* 0x0000001b00027202 */ /* 0x000fe40000000f00 */
[----:B------:R-:W-:Y:S01]  /*19750*/  MOV R28, R25 ;  /* 0x00000019001c7202 */ /* 0x000fe20000000f00 */
[----:B------:R-:W2:Y:S04]  /*19760*/  LDL.LU.64 R26, [R1+0x1ac8] ;  /* 0x001ac800011a7983 */ /* 0x000ea80000300a00 */
[----:B0-----:R-:W2:Y:S02]  /*19770*/  LDL.LU.64 R24, [R1+0x1ac0] ;  /* 0x001ac00001187983 */ /* 0x001ea40000300a00 */
[----:B--2---:R-:W-:Y:S02]  /*19780*/  HMMA.16816.F32 R24, R8, R4, R24 ;  /* 0x000000040818723c */ /* 0x004fe40000001818 */
[----:B------:R-:W0:Y:S11]  /*19790*/  LDSM.16.MT88.4 R8, [R0+0xf000] ;  /* 0x00f000000008783b */ /* 0x000e360000004200 */
[----:B------:R-:W-:Y:S10]  /*197a0*/  @!UPT UIADD3 URZ, URZ, URZ, URZ ;  /* 0x0000003f3f3ff290 */ /* 0x000ff4000fffe03f */
        /* <DEDUP_REMOVED lines=9> */
[----:B------:R-:W-:-:S03]  /*19840*/  IMAD.MOV.U32 R27, RZ, RZ, R20 ;  /* 0x000000ffff1b7224 */ /* 0x000fc600078e0014 */
[----:B----4-:R-:W0:Y:S04]  /*19850*/  LDSM.16.M88.4 R20, [R21+0x10380] ;  /* 0x010380001514783b */ /* 0x010e280000000200 */
[----:B0-----:R0:W-:Y:S04]  /*19860*/  STL [R1+0x1a64], R20 ;  /* 0x001a641401007387 */ /* 0x0011e80000100800 */
[----:B------:R-:W-:Y:S04]  /*19870*/  STL [R1+0x1a60], R21 ;  /* 0x001a601501007387 */ /* 0x000fe80000100800 */
[----:B------:R1:W-:Y:S04]  /*19880*/  STL [R1+0x1a24], R22 ;  /* 0x001a241601007387 */ /* 0x0003e80000100800 */
[----:B------:R3:W-:Y:S04]  /*19890*/  STL [R1+0x1a20], R23 ;  /* 0x001a201701007387 */ /* 0x0007e80000100800 */
[----:B0-----:R-:W4:Y:S01]  /*198a0*/  LDL.LU R20, [R1+0x20] ;  /* 0x0000200001147983 */ /* 0x001f220000300800 */
[----:B-1----:R-:W-:-:S03]  /*198b0*/  MOV R22, R6 ;  /* 0x0000000600167202 */ /* 0x002fc60000000f00 */
[----:B------:R-:W4:Y:S01]  /*198c0*/  LDL.LU R21, [R1+0x24] ;  /* 0x0000240001157983 */ /* 0x000f220000300800 */
[----:B---3--:R-:W-:-:S03]  /*198d0*/  IMAD.MOV.U32 R23, RZ, RZ, R7 ;  /* 0x000000ffff177224 */ /* 0x008fc600078e0007 */
[----:B------:R-:W3:Y:S04]  /*198e0*/  LDL.LU R6, [R1+0x1aac] ;  /* 0x001aac0001067983 */ /* 0x000ee80000300800 */
[----:B------:R-:W3:Y:S01]  /*198f0*/  LDL.LU R7, [R1+0x1aa8] ;  /* 0x001aa80001077983 */ /* 0x000ee20000300800 */
[----:B--2---:R-:W-:Y:S11]  /*19900*/  HMMA.16816.F32 R8, R24, R4, R8 ;  /* 0x000000041808723c */ /* 0x004ff60000001808 */
[----:B------:R-:W-:Y:S11]  /*19910*/  @!UPT UIADD3 URZ, URZ, URZ, URZ ;  /* 0x0000003f3f3ff290 */ /* 0x000ff6000fffe03f */
[----:B------:R-:W-:Y:S01]  /*19920*/  @!UPT UIADD3 URZ, URZ, URZ, URZ ;  /* 0x0000003f3f3ff290 */ /* 0x000fe2000fffe03f */
[----:B------:R-:W-:Y:S04]  /*19930*/  STL.64 [R1+0x1a70], R10 ;  /* 0x001a700a01007387 */ /* 0x000fe80000100a00 */
[----:B------:R0:W-:Y:S02]  /*19940*/  STL.64 [R1+0x1a68], R8 ;  /* 0x001a680801007387 */ /* 0x0001e40000100a00 */
[----:B0-----:R-:W-:Y:S02]  /*19950*/  MOV R8, R15 ;  /* 0x0000000f00087202 */ /* 0x001fe40000000f00 */
[----:B------:R-:W0:Y:S01]  /*19960*/  S2R R15, SR_TID.X ;  /* 0x00000000000f7919 */ /* 0x000e220000002100 */
[----:B------:R-:W-:Y:S01]  /*19970*/  IMAD.MOV.U32 R9, RZ, RZ, R14 ;  /* 0x000000ffff097224 */ /* 0x000fe200078e000e */
[----:B------:R-:W-:Y:S01]  /*19980*/  MOV R10, R13 ;  /* 0x0000000d000a7202 */ /* 0x000fe20000000f00 */
[----:B------:R-:W-:Y:S01]  /*19990*/  IMAD.MOV.U32 R11, RZ, RZ, R12 ;  /* 0x000000ffff0b7224 */ /* 0x000fe200078e000c */
[C---:B0-----:R-:W-:Y:S01]  /*199a0*/  LOP3.LUT R26, R15.reuse, 0x10, RZ, 0xc0, !PT ;  /* 0x000000100f1a7812 */ /* 0x041fe200078ec0ff */
[C---:B------:R-:W-:Y:S01]  /*199b0*/  IMAD.SHL.U32 R25, R15.reuse, 0x2, RZ ;  /* 0x000000020f197824 */ /* 0x040fe200078e00ff */
[----:B------:R-:W-:-:S02]  /*199c0*/  LOP3.LUT R27, R15, 0x7, RZ, 0xc0, !PT ;  /* 0x000000070f1b7812 */ /* 0x000fc400078ec0ff */
[----:B------:R-:W0:Y:S04]  /*199d0*/  LDSM.16.MT88.4 R12, [R29+0xf000] ;  /* 0x00f000001d0c783b */ /* 0x000e280000004200 */
[----:B0-----:R0:W-:Y:S01]  /*199e0*/  STL.64 [R1+0x78], R14 ;  /* 0x0000780e01007387 */ /* 0x0011e20000100a00 */
[----:B------:R-:W-:Y:S01]  /*199f0*/  MOV R4, R12 ;  /* 0x0000000c00047202 */ /* 0x000fe20000000f00 */
[----:B------:R-:W-:Y:S02]  /*19a00*/  IMAD.MOV.U32 R5, RZ, RZ, R13 ;  /* 0x000000ffff057224 */ /* 0x000fe400078e000d */
[----:B0-----:R-:W3:Y:S04]  /*19a10*/  LDL.LU.64 R14, [R1+0x1aa0] ;  /* 0x001aa000010e7983 */ /* 0x001ee80000300a00 */
[----:B------:R-:W3:Y:S01]  /*19a20*/  LDL.LU.64 R12, [R1+0x1a98] ;  /* 0x001a9800010c7983 */ /* 0x000ee20000300a00 */
[----:B------:R-:W-:Y:S01]  /*19a30*/  IMAD R27, R27, 0x90, RZ ;  /* 0x000000901b1b7824 */ /* 0x000fe200078e02ff */
[----:B------:R-:W-:-:S04]  /*19a40*/  SHF.L.U32 R26, R26, 0x6, RZ ;  /* 0x000000061a1a7819 */ /* 0x000fc800000006ff */
[----:B------:R-:W-:-:S04]  /*19a50*/  LOP3.LUT R27, R27, 0x10, R25, 0x78, !PT ;  /* 0x000000101b1b7812 */ /* 0x000fc800078e7819 */
[----:B------:R-:W-:-:S04]  /*19a60*/  LOP3.LUT R27, R27, R26, RZ, 0xfc, !PT ;  /* 0x0000001a1b1b7212 */ /* 0x000fc800078efcff */
[----:B------:R-:W-:-:S06]  /*19a70*/  LOP3.LUT R27, R27, 0x40, RZ, 0x3c, !PT ;  /* 0x000000401b1b7812 */ /* 0x000fcc00078e3cff */
[----:B------:R-:W0:Y:S01]  /*19a80*/  LDSM.16.MT88.4 R24, [R27+0xf000] ;  /* 0x00f000001b18783b */ /* 0x000e220000004200 */
[----:B---3--:R-:W-:Y:S03]  /*19a90*/  HMMA.16816.F32 R12, R16, R6, R12 ;  /* 0x00000006100c723c */ /* 0x008fe6000000180c */
[----:B------:R-:W4:Y:S04]  /*19aa0*/  LDL.LU.64 R18, [R1+0x1a90] ;  /* 0x001a900001127983 */ /* 0x000f280000300a00 */
[----:B------:R-:W4:Y:S11]  /*19ab0*/  LDL.LU.64 R16, [R1+0x1a88] ;  /* 0x001a880001107983 */ /* 0x000f360000300a00 */
[----:B------:R-:W-:Y:S05]  /*19ac0*/  @!UPT UIADD3 URZ, URZ, URZ, URZ ;  /* 0x0000003f3f3ff290 */ /* 0x000fea000fffe03f */
[----:B------:R0:W-:Y:S02]  /*19ad0*/  STL.64 [R1+0x1a58], R14 ;  /* 0x001a580e01007387 */ /* 0x0001e40000100a00 */
[----:B0-----:R-:W-:Y:S02]  /*19ae0*/  IMAD.MOV.U32 R14, RZ, RZ, R25 ;  /* 0x000000ffff0e7224 */ /* 0x001fe400078e0019 */
[----:B------:R-:W0:Y:S04]  /*19af0*/  S2R R25, SR_TID.X ;  /* 0x0000000000197919 */ /* 0x000e280000002100 */
[----:B------:R1:W-:Y:S02]  /*19b00*/  STL.64 [R1+0x1a50], R12 ;  /* 0x001a500c01007387 */ /* 0x0003e40000100a00 */
[----:B-1----:R-:W-:Y:S01]  /*19b10*/  IMAD.MOV.U32 R12, RZ, RZ, R27 ;  /* 0x000000ffff0c7224 */ /* 0x002fe200078e001b */
[----:B------:R-:W-:-:S02]  /*19b20*/  MOV R13, R26 ;  /* 0x0000001a000d7202 */ /* 0x000fc40000000f00 */
[C---:B0-----:R-:W-:Y:S02]  /*19b30*/  LOP3.LUT R27, R25.reuse, 0x10, RZ, 0xc0, !PT ;  /* 0x00000010191b7812 */ /* 0x041fe400078ec0ff */
[----:B------:R-:W-:-:S03]  /*19b40*/  SHF.L.U32 R26, R25, 0x1, RZ ;  /* 0x00000001191a7819 */ /* 0x000fc600000006ff */
[----:B------:R-:W-:Y:S01]  /*19b50*/  IMAD.SHL.U32 R27, R27, 0x40, RZ ;  /* 0x000000401b1b7824 */ /* 0x000fe200078e00ff */
[----:B------:R-:W-:Y:S01]  /*19b60*/  MOV R15, R24 ;  /* 0x00000018000f7202 */ /* 0x000fe20000000f00 */
[----:B----4-:R-:W-:Y:S11]  /*19b70*/  HMMA.16816.F32 R16, R20, R6, R16 ;  /* 0x000000061410723c */ /* 0x010ff60000001810 */
[----:B------:R-:W-:Y:S11]  /*19b80*/  @!UPT UIADD3 URZ, URZ, URZ, URZ ;  /* 0x0000003f3f3ff290 */ /* 0x000ff6000fffe03f */
[----:B------:R-:W-:Y:S02]  /*19b90*/  @!UPT UIADD3 URZ, URZ, URZ, URZ ;  /* 0x0000003f3f3ff290 */ /* 0x000fe4000fffe03f */
[----:B------:R-:W-:Y:S02]  /*19ba0*/  MOV R23, R18 ;  /* 0x0000001200177202 */ /* 0x000fe40000000f00 */
[----:B------:R-:W-:Y:S01]  /*19bb0*/  LOP3.LUT R18, R25, 0x7, RZ, 0xc0, !PT ;  /* 0x0000000719127812 */ /* 0x000fe200078ec0ff */
[----:B------:R-:W-:-:S04]  /*19bc0*/  IMAD.MOV.U32 R22, RZ, RZ, R19 ;  /* 0x000000ffff167224 */ /* 0x000fc800078e0013 */
[----:B------:R-:W-:-:S05]  /*19bd0*/  IMAD R19, R18, 0x90, RZ ;  /* 0x0000009012137824 */ /* 0x000fca00078e02ff */
[----:B------:R-:W-:-:S04]  /*19be0*/  LOP3.LUT R19, R19, 0x10, R26, 0x78, !PT ;  /* 0x0000001013137812 */ /* 0x000fc800078e781a */
[----:B------:R-:W-:-:S04]  /*19bf0*/  LOP3.LUT R19, R19, R27, RZ, 0xfc, !PT ;  /* 0x0000001b13137212 */ /* 0x000fc800078efcff */
[----:B------:R-:W-:-:S05]  /*19c00*/  LOP3.LUT R19, R19, 0x60, RZ, 0x3c, !PT ;  /* 0x0000006013137812 */ /* 0x000fca00078e3cff */
[----:B------:R-:W0:Y:S01]  /*19c10*/  LDSM.16.MT88.4 R24, [R19+0xf000] ;  /* 0x00f000001318783b */ /* 0x000e220000004200 */
[----:B------:R-:W-:Y:S01]  /*19c20*/  MOV R20, R16 ;  /* 0x0000001000147202 */ /* 0x000fe20000000f00 */
[----:B------:R-:W-:Y:S01]  /*19c30*/  IMAD.MOV.U32 R21, RZ, RZ, R17 ;  /* 0x000000ffff157224 */ /* 0x000fe200078e0011 */
[----:B0-----:R-:W-:Y:S01]  /*19c40*/  MOV R17, R26 ;  /* 0x0000001a00117202 */ /* 0x001fe20000000f00 */
[----:B------:R0:W-:Y:S01]  /*19c50*/  STL.64 [R1+0x50], R24 ;  /* 0x0000501801007387 */ /* 0x0001e20000100a00 */
[----:B------:R-:W-:-:S03]  /*19c60*/  IMAD.MOV.U32 R16, RZ, RZ, R27 ;  /* 0x000000ffff107224 */ /* 0x000fc600078e001b */
[----:B------:R-:W2:Y:S04]  /*19c70*/  LDL.LU.64 R26, [R1+0x1a80] ;  /* 0x001a8000011a7983 */ /* 0x000ea80000300a00 */
[----:B0-----:R-:W2:Y:S04]  /*19c80*/  LDL.LU.64 R24, [R1+0x1a78] ;  /* 0x001a780001187983 */ /* 0x001ea80000300a00 */
[----:B------:R-:W-:Y:S04]  /*19c90*/  STL [R1+0x1a38], R19 ;  /* 0x001a381301007387 */ /* 0x000fe80000100800 */
[----:B------:R-:W-:Y:S04]  /*19ca0*/  STL [R1+0x1a48], R18 ;  /* 0x001a481201007387 */ /* 0x000fe80000100800 */
[----:B------:R0:W-:Y:S04]  /*19cb0*/  STL.64 [R1+0x1a40], R16 ;  /* 0x001a401001007387 */ /* 0x0001e80000100a00 */
[----:B0-----:R-:W3:Y:S04]  /*19cc0*/  LDL.LU R16, [R1+0x40] ;  /* 0x0000400001107983 */ /* 0x001ee80000300800 */
[----:B------:R-:W3:Y:S04]  /*19cd0*/  LDL.LU R17, [R1+0x44] ;  /* 0x0000440001117983 */ /* 0x000ee80000300800 */
[----:B------:R-:W3:Y:S04]  /*19ce0*/  LDL.LU R18, [R1+0x48] ;  /* 0x0000480001127983 */ /* 0x000ee80000300800 */
[----:B------:R-:W3:Y:S01]  /*19cf0*/  LDL.LU R19, [R1+0x4c] ;  /* 0x00004c0001137983 */ /* 0x000ee20000300800 */
[-C--:B--2---:R-:W-:Y:S03]  /*19d00*/  HMMA.16816.F32 R24, R8, R6.reuse, R24 ;  /* 0x000000060818723c */ /* 0x084fe60000001818 */
[----:B------:R-:W0:Y:S11]  /*19d10*/  LDSM.16.MT88.4 R8, [R0+0xf800] ;  /* 0x00f800000008783b */ /* 0x000e360000004200 */
[----:B------:R-:W-:Y:S09]  /*19d20*/  @!UPT UIADD3 URZ, URZ, URZ, URZ ;  /* 0x0000003f3f3ff290 */ /* 0x000ff2000fffe03f */
[----:B------:R1:W-:Y:S04]  /*19d30*/  STL.64 [R1+0x1a18], R26 ;  /* 0x001a181a01007387 */ /* 0x0003e80000100a00 */
[----:B------:R2:W-:Y:S01]  /*19d40*/  STL.64 [R1+0x1a10], R24 ;  /* 0x001a101801007387 */ /* 0x0005e20000100a00 */
[----:B-1----:R-:W-:Y:S01]  /*19d50*/  MOV R27, R2 ;  /* 0x00000002001b7202 */ /* 0x002fe20000000f00 */
[----:B------:R-:W-:Y:S02]  /*19d60*/  IMAD.MOV.U32 R26, RZ, RZ, R3 ;  /* 0x000000ffff1a7224 */ /* 0x000fe400078e0003 */
[----:B--2---:R-:W2:Y:S01]  /*19d70*/  LDL.LU R24, [R1] ;  /* 0x0000000001187983 */ /* 0x004ea20000300800 */
[----:B------:R-:W-:Y:S01]  /*19d80*/  MOV R25, R28 ;  /* 0x0000001c00197202 */ /* 0x000fe20000000f00 */
[----:B0-----:R-:W-:Y:S01]  /*19d90*/  IMAD.MOV.U32 R2, RZ, RZ, R10 ;  /* 0x000000ffff027224 */ /* 0x001fe200078e000a */
[----:B------:R-:W-:Y:S01]  /*19da0*/  MOV R0, R11 ;  /* 0x0000000b00007202 */ /* 0x000fe20000000f00 */
[----:B------:R-:W-:Y:S01]  /*19db0*/  IMAD.MOV.U32 R28, RZ, RZ, R8 ;  /* 0x000000ffff1c7224 */ /* 0x000fe200078e0008 */
[----:B------:R-:W-:Y:S01]  /*19dc0*/  MOV R3, R9 ;  /* 0x0000000900037202 */ /* 0x000fe20000000f00 */
[----:B------:R-:W2:Y:S04]  /*19dd0*/  LDL.LU.64 R10, [R1+0x1a70] ;  /* 0x001a7000010a7983 */ /* 0x000ea80000300a00 */
[----:B------:R-:W2:Y:S04]  /*19de0*/  LDL.LU.64 R8, [R1+0x1a68] ;  /* 0x001a680001087983 */ /* 0x000ea80000300a00 */
[----:B------:R-:W-:Y:S04]  /*19df0*/  STL [R1+0x1a34], R0 ;  /* 0x001a340001007387 */ /* 0x000fe80000100800 */
[----:B------:R-:W-:Y:S04]  /*19e00*/  STL [R1+0x1a30], R2 ;  /* 0x001a300201007387 */ /* 0x000fe80000100800 */
[----:B------:R-:W-:Y:S04]  /*19e10*/  STL [R1+0x1a2c], R3 ;  /* 0x001a2c0301007387 */ /* 0x000fe80000100800 */
[----:B------:R-:W-:Y:S01]  /*19e20*/  STL [R1+0x1a28], R28 ;  /* 0x001a281c01007387 */ /* 0x000fe20000100800 */
[----:B--2---:R-:W-:Y:S03]  /*19e30*/  HMMA.16816.F32 R8, R24, R6, R8 ;  /* 0x000000061808723c */ /* 0x004fe60000001808 */
[----:B------:R-:W2:Y:S04]  /*19e40*/  LDL.LU R6, [R1+0x78] ;  /* 0x0000780001067983 */ /* 0x000ea80000300800 */
[----:B------:R-:W2:Y:S01]  /*19e50*/  LDL.LU R7, [R1+0x7c] ;  /* 0x00007c0001077983 */ /* 0x000ea20000300800 */
[----:B------:R-:W-:Y:S01]  /*19e60*/  IMAD.MOV.U32 R24, RZ, RZ, R20 ;  /* 0x000000ffff187224 */ /* 0x000fe200078e0014 */
[----:B------:R-:W-:-:S02]  /*19e70*/  MOV R25, R21 ;  /* 0x0000001500197202 */ /* 0x000fc40000000f00 */
[----:B------:R-:W3:Y:S04]  /*19e80*/  LDL.LU R20, [R1+0x1a64] ;  /* 0x001a640001147983 */ /* 0x000ee80000300800 */
[----:B------:R-:W3:Y:S08]  /*19e90*/  LDL.LU R21, [R1+0x1a60] ;  /* 0x001a600001157983 */ /* 0x000ef00000300800 */
[----:B------:R0:W-:Y:S04]  /*19ea0*/  STL.64 [R1+0x1a08], R10 ;  /* 0x001a080a01007387 */ /* 0x0001e80000100a00 */
[----:B------:R1:W-:Y:S01]  /*19eb0*/  STL.64 [R1+0x1a00], R8 ;  /* 0x001a000801007387 */ /* 0x0003e20000100a00 */
[----:B0-----:R-:W-:Y:S01]  /*19ec0*/  IMAD.MOV.U32 R10, RZ, RZ, R13 ;  /* 0x000000ffff0a7224 */ /* 0x001fe200078e000d */
[----:B------:R-:W-:Y:S01]  /*19ed0*/  MOV R11, R12 ;  /* 0x0000000c000b7202 */ /* 0x000fe20000000f00 */
[----:B-1----:R-:W-:Y:S01]  /*19ee0*/  IMAD.MOV.U32 R8, RZ, RZ, R15 ;  /* 0x000000ffff087224 */ /* 0x002fe200078e000f */
[----:B------:R-:W-:-:S02]  /*19ef0*/  MOV R9, R14 ;  /* 0x0000000e00097202 */ /* 0x000fc40000000f00 */
[----:B------:R-:W0:Y:S01]  /*19f00*/  LDSM.16.MT88.4 R12, [R29+0xf800] ;  /* 0x00f800001d0c783b */ /* 0x000e220000004200 */
[----:B------:R-:W-:Y:S01]  /*19f10*/  IMAD.MOV.U32 R26, RZ, RZ, R23 ;  /* 0x000000ffff1a7224 */ /* 0x000fe200078e0017 */
[----:B------:R-:W-:Y:S02]  /*19f20*/  MOV R27, R22 ;  /* 0x00000016001b7202 */ /* 0x000fe40000000f00 */
[----:B0-----:R-:W-:Y:S01]  /*19f30*/  MOV R23, R14 ;  /* 0x0000000e00177202 */ /* 0x001fe20000000f00 */
[----:B------:R0:W-:Y:S01]  /*19f40*/  STL [R1+0x10], R12 ;  /* 0x0000100c01007387 */ /* 0x0001e20000100800 */
[----:B------:R-:W-:Y:S02]  /*19f50*/  IMAD.MOV.U32 R29, RZ, RZ, R15 ;  /* 0x000000ffff1d7224 */ /* 0x000fe400078e000f */
[----:B------:R-:W-:Y:S01]  /*19f60*/  IMAD.MOV.U32 R22, RZ, RZ, R13 ;  /* 0x000000ffff167224 */ /* 0x000fe200078e000d */
[----:B------:R-:W3:Y:S04]  /*19f70*/  LDL.LU.64 R14, [R1+0x1a58] ;  /* 0x001a5800010e7983 */ /* 0x000ee80000300a00 */
[----:B0-----:R-:W3:Y:S04]  /*19f80*/  LDL.LU.64 R12, [R1+0x1a50] ;  /* 0x001a5000010c7983 */ /* 0x001ee80000300a00 */
[----:B------:R-:W0:Y:S01]  /*19f90*/  S2R R0, SR_TID.X ;  /* 0x0000000000007919 */ /* 0x000e220000002100 */
[----:B---3--:R-:W-:Y:S03]  /*19fa0*/  HMMA.16816.F32 R12, R16, R20, R12 ;  /* 0x00000014100c723c */ /* 0x008fe6000000180c */
[----:B------:R-:W3:Y:S04]  /*19fb0*/  LDL.LU R18, [R1+0x1a48] ;  /* 0x001a480001127983 */ /* 0x000ee80000300800 */
[----:B------:R-:W4:Y:S01]  /*19fc0*/  LDL.LU.64 R16, [R1+0x1a40] ;  /* 0x001a400001107983 */ /* 0x000f220000300a00 */
[----:B0-----:R-:W-:-:S02]  /*19fd0*/  LOP3.LUT R19, R0, 0x10, RZ, 0xc0, !PT ;  /* 0x0000001000137812 */ /* 0x001fc400078ec0ff */
[----:B------:R-:W-:-:S03]  /*19fe0*/  SHF.L.U32 R0, R0, 0x1, RZ ;  /* 0x0000000100007819 */ /* 0x000fc600000006ff */
[----:B------:R-:W-:-:S10]  /*19ff0*/  IMAD.SHL.U32 R19, R19, 0x40, RZ ;  /* 0x0000004013137824 */ /* 0x000fd400078e00ff */
[----:B------:R-:W-:Y:S04]  /*1a000*/  STL.64 [R1+0x19f8], R14 ;  /* 0x0019f80e01007387 */ /* 0x000fe80000100a00 */
[----:B------:R0:W-:Y:S04]  /*1a010*/  STL.64 [R1+0x19f0], R12 ;  /* 0x0019f00c01007387 */ /* 0x0001e80000100a00 */
[----:B0-----:R-:W2:Y:S04]  /*1a020*/  LDL.LU R12, [R1+0x50] ;  /* 0x00005000010c7983 */ /* 0x001ea80000300800 */
[----:B------:R-:W2:Y:S01]  /*1a030*/  LDL.LU R13, [R1+0x54] ;  /* 0x00005400010d7983 */ /* 0x000ea20000300800 */
[----:B---3--:R-:W-:-:S05]  /*1a040*/  IMAD R18, R18, 0x90, RZ ;  /* 0x0000009012127824 */ /* 0x008fca00078e02ff */
[----:B------:R-:W-:-:S04]  /*1a050*/  LOP3.LUT R18, R18, 0x10, R0, 0x78, !PT ;  /* 0x0000001012127812 */ /* 0x000fc800078e7800 */
[----:B------:R-:W-:-:S04]  /*1a060*/  LOP3.LUT R18, R18, R19, RZ, 0xfc, !PT ;  /* 0x0000001312127212 */ /* 0x000fc800078efcff */
[----:B------:R-:W-:Y:S01]  /*1a070*/  LOP3.LUT R18, R18, 0x40, RZ, 0x3c, !PT ;  /* 0x0000004012127812 */ /* 0x000fe200078e3cff */
[----:B----4-:R-:W-:Y:S01]  /*1a080*/  IMAD.MOV.U32 R15, RZ, RZ, R16 ;  /* 0x000000ffff0f7224 */ /* 0x010fe200078e0010 */
[----:B------:R-:W-:-:S04]  /*1a090*/  MOV R14, R17 ;  /* 0x00000011000e7202 */ /* 0x000fc80000000f00 */
[----:B------:R-:W0:Y:S02]  /*1a0a0*/  LDSM.16.MT88.4 R16, [R18+0xf800] ;  /* 0x00f800001210783b */ /* 0x000e240000004200 */
[----:B0-----:R-:W-:Y:S02]  /*1a0b0*/  IMAD.MOV.U32 R28, RZ, RZ, R19 ;  /* 0x000000ffff1c7224 */ /* 0x001fe400078e0013 */
[----:B------:R-:W3:Y:S01]  /*1a0c0*/  LDL.LU R19, [R1+0x1a38] ;  /* 0x001a380001137983 */ /* 0x000ee20000300800 */
[----:B------:R-:W-:Y:S01]  /*1a0d0*/  MOV R0, R16 ;  /* 0x0000001000007202 */ /* 0x000fe20000000f00 */
[----:B------:R-:W-:Y:S01]  /*1a0e0*/  IMAD.MOV.U32 R2, RZ, RZ, R17 ;  /* 0x000000ffff027224 */ /* 0x000fe200078e0011 */
[----:B------:R-:W-:Y:S02]  /*1a0f0*/  MOV R3, R18 ;  /* 0x0000001200037202 */ /* 0x000fe40000000f00 */
[----:B---3--:R-:W0:Y:S04]  /*1a100*/  LDSM.16.MT88.4 R16, [R19+0xf800] ;  /* 0x00f800001310783b */ /* 0x008e280000004200 */
[----:B0-----:R0:W-:Y:S04]  /*1a110*/  STL.64 [R1+0x19c8], R18 ;  /* 0x0019c81201007387 */ /* 0x0011e80000100a00 */
[----:B------:R1:W-:Y:S01]  /*1a120*/  STL.64 [R1+0x19c0], R16 ;  /* 0x0019c01001007387 */ /* 0x0003e20000100a00 */
[----:B0-----:R-:W-:Y:S01]  /*1a130*/  MOV R18, R3 ;  /* 0x0000000300127202 */ /* 0x001fe20000000f00 */
[----:B------:R-:W-:Y:S01]  /*1a140*/  IMAD.MOV.U32 R19, RZ, RZ, R28 ;  /* 0x000000ffff137224 */ /* 0x000fe200078e001c */
[----:B-1----:R-:W-:Y:S01]  /*1a150*/  MOV R16, R0 ;  /* 0x0000000000107202 */ /* 0x002fe20000000f00 */
[----:B------:R-:W-:Y:S01]  /*1a160*/  IMAD.MOV.U32 R17, RZ, RZ, R2 ;  /* 0x000000ffff117224 */ /* 0x000fe200078e0002 */
[----:B------:R-:W3:Y:S04]  /*1a170*/  LDL.LU R0, [R1+0x1a34] ;  /* 0x001a340001007983 */ /* 0x000ee80000300800 */
[----:B------:R-:W4:Y:S04]  /*1a180*/  LDL.LU R2, [R1+0x1a30] ;  /* 0x001a300001027983 */ /* 0x000f280000300800 */
[----:B------:R-:W3:Y:S04]  /*1a190*/  LDL.LU R3, [R1+0x1a2c] ;  /* 0x001a2c0001037983 */ /* 0x000ee80000300800 */
[----:B------:R-:W3:Y:S04]  /*1a1a0*/  LDL.LU R28, [R1+0x1a28] ;  /* 0x001a2800011c7983 */ /* 0x000ee80000300800 */
[----:B------:R-:W-:Y:S04]  /*1a1b0*/  STL.64 [R1+0x19d8], R18 ;  /* 0x0019d81201007387 */ /* 0x000fe80000100a00 */
[----:B------:R0:W-:Y:S04]  /*1a1c0*/  STL.64 [R1+0x19d0], R16 ;  /* 0x0019d01001007387 */ /* 0x0001e80000100a00 */
[----:B0-----:R-:W3:Y:S01]  /*1a1d0*/  LDL.LU R16, [R1+0x10] ;  /* 0x0000100001107983 */ /* 0x001ee20000300800 */
[----:B------:R-:W-:Y:S01]  /*1a1e0*/  IMAD.MOV.U32 R18, RZ, RZ, R23 ;  /* 0x000000ffff127224 */ /* 0x000fe200078e0017 */
[----:B------:R-:W-:-:S02]  /*1a1f0*/  MOV R19, R29 ;  /* 0x0000001d00137202 */ /* 0x000fc40000000f00 */
[----:B------:R-:W-:Y:S02]  /*1a200*/  MOV R17, R22 ;  /* 0x0000001600117202 */ /* 0x000fe40000000f00 */
[----:B------:R-:W4:Y:S01]  /*1a210*/  LDL.LU R22, [R1+0x1a24] ;  /* 0x001a240001167983 */ /* 0x000f220000300800 */
[-C--:B--2---:R-:W-:Y:S03]  /*1a220*/  HMMA.16816.F32 R4, R4, R20.reuse, R24 ;  /* 0x000000140404723c */ /* 0x084fe60000001818 */
[----:B------:R-:W2:Y:S04]  /*1a230*/  LDL.LU R23, [R1+0x1a20] ;  /* 0x001a200001177983 */ /* 0x000ea80000300800 */
[----:B------:R-:W-:Y:S04]  /*1a240*/  STL.64 [R1+0x19e8], R18 ;  /* 0x0019e81201007387 */ /* 0x000fe80000100a00 */
[----:B------:R-:W-:Y:S06]  /*1a250*/  BAR.SYNC.DEFER_BLOCKING 0x0 ;  /* 0x0000000000007b1d */ /* 0x000fec0000010000 */
[----:B---3--:R0:W-:Y:S04]  /*1a260*/  STL.64 [R1+0x19e0], R16 ;  /* 0x0019e01001007387 */ /* 0x0081e80000100a00 */
[----:B------:R-:W3:Y:S04]  /*1a270*/  LDL.LU.64 R26, [R1+0x1a18] ;  /* 0x001a1800011a7983 */ /* 0x000ee80000300a00 */
[----:B------:R-:W3:Y:S02]  /*1a280*/  LDL.LU.64 R24, [R1+0x1a10] ;  /* 0x001a100001187983 */ /* 0x000ee40000300a00 */
[-C--:B---3--:R-:W-:Y:S02]  /*1a290*/  HMMA.16816.F32 R24, R8, R20.reuse, R24 ;  /* 0x000000140818723c */ /* 0x088fe40000001818 */
[----:B------:R-:W3:Y:S04]  /*1a2a0*/  LDL.LU.64 R10, [R1+0x1a08] ;  /* 0x001a0800010a7983 */ /* 0x000ee80000300a00 */
[----:B------:R-:W3:Y:S01]  /*1a2b0*/  LDL.LU.64 R8, [R1+0x1a00] ;  /* 0x001a000001087983 */ /* 0x000ee20000300a00 */
[----:B0-----:R-:W-:Y:S01]  /*1a2c0*/  IMAD.MOV.U32 R16, RZ, RZ, R28 ;  /* 0x000000ffff107224 */ /* 0x001fe200078e001c */
[----:B------:R-:W-:Y:S01]  /*1a2d0*/  MOV R17, R3 ;  /* 0x0000000300117202 */ /* 0x000fe20000000f00 */
[----:B----4-:R-:W-:Y:S01]  /*1a2e0*/  IMAD.MOV.U32 R18, RZ, RZ, R2 ;  /* 0x000000ffff127224 */ /* 0x010fe200078e0002 */
[----:B------:R-:W-:Y:S01]  /*1a2f0*/  MOV R19, R0 ;  /* 0x0000000000137202 */ /* 0x000fe20000000f00 */
[----:B---3--:R-:W-:Y:S01]  /*1a300*/  HMMA.16816.F32 R8, R12, R20, R8 ;  /* 0x000000140c08723c */ /* 0x008fe20000001808 */
[----:B------:R-:W2:Y:S04]  /*1a310*/  LDL.LU.64 R14, [R1+0x19f8] ;  /* 0x0019f800010e7983 */ /* 0x000ea80000300a00 */
[----:B------:R-:W2:Y:S03]  /*1a320*/  LDL.LU.64 R12, [R1+0x19f0] ;  /* 0x0019f000010c7983 */ /* 0x000ea60000300a00 */
[-C--:B--2---:R-:W-:Y:S01]  /*1a330*/  HMMA.16816.F32 R12, R16, R22.reuse, R12 ;  /* 0x00000016100c723c */ /* 0x084fe2000000180c */
[----:B------:R-:W2:Y:S04]  /*1a340*/  LDL.LU.64 R18, [R1+0x19e8] ;  /* 0x0019e80001127983 */ /* 0x000ea80000300a00 */
[----:B------:R-:W2:Y:S03]  /*1a350*/  LDL.LU.64 R16, [R1+0x19e0] ;  /* 0x0019e00001107983 */ /* 0x000ea60000300a00 */
[-C--:B--2---:R-:W-:Y:S01]  /*1a360*/  HMMA.16816.F32 R4, R16, R22.reuse, R4 ;  /* 0x000000161004723c */ /* 0x084fe20000001804 */
[----:B------:R-:W2:Y:S04]  /*1a370*/  LDL.LU.64 R18, [R1+0x19d8] ;  /* 0x0019d80001127983 */ /* 0x000ea80000300a00 */
[----:B------:R-:W2:Y:S03]  /*1a380*/  LDL.LU.64 R16, [R1+0x19d0] ;  /* 0x0019d00001107983 */ /* 0x000ea60000300a00 */
[----:B--2---:R-:W-:Y:S01]  /*1a390*/  HMMA.16816.F32 R24, R16, R22, R24 ;  /* 0x000000161018723c */ /* 0x004fe20000001818 */
[----:B------:R-:W2:Y:S04]  /*1a3a0*/  LDL.LU.64 R18, [R1+0x19c8] ;  /* 0x0019c80001127983 */ /* 0x000ea80000300a00 */
[----:B------:R-:W2:Y:S03]  /*1a3b0*/  LDL.LU.64 R16, [R1+0x19c0] ;  /* 0x0019c00001107983 */ /* 0x000ea60000300a00 */
[----:B------:R-:W-:-:S08]  /*1a3c0*/  FMUL R0, R13, c[0x0][0x188] ;  /* 0x000062000d007a20 */ /* 0x000fd00000400000 */
[----:B------:R-:W-:Y:S01]  /*1a3d0*/  FMUL R20, R4, c[0x0][0x188] ;  /* 0x0000620004147a20 */ /* 0x000fe20000400000 */
[----:B------:R0:W-:Y:S04]  /*1a3e0*/  STL [R1+0x19b4], R12 ;  /* 0x0019b40c01007387 */ /* 0x0001e80000100800 */
[----:B------:R1:W-:Y:S04]  /*1a3f0*/  STL [R1+0x19b8], R13 ;  /* 0x0019b80d01007387 */ /* 0x0003e80000100800 */
[----:B------:R3:W-:Y:S01]  /*1a400*/  STL [R1+0x19bc], R14 ;  /* 0x0019bc0e01007387 */ /* 0x0007e20000100800 */
[----:B------:R-:W-:Y:S01]  /*1a410*/  FMUL R21, R26, c[0x0][0x188] ;  /* 0x000062001a157a20 */ /* 0x000fe20000400000 */
[----:B--2---:R-:W-:Y:S07]  /*1a420*/  HMMA.16816.F32 R8, R16, R22, R8 ;  /* 0x000000161008723c */ /* 0x004fee0000001808 */
[----:B------:R-:W-:-:S02]  /*1a430*/  FMUL R18, R14, c[0x0][0x188] ;  /* 0x000062000e127a20 */ /* 0x000fc40000400000 */
[----:B------:R-:W-:Y:S02]  /*1a440*/  FMUL R17, R15, c[0x0][0x188] ;  /* 0x000062000f117a20 */ /* 0x000fe40000400000 */
[----:B------:R-:W-:Y:S02]  /*1a450*/  FMUL R16, R12, c[0x0][0x188] ;  /* 0x000062000c107a20 */ /* 0x000fe40000400000 */
[----:B------:R-:W-:Y:S01]  /*1a460*/  FMUL R19, R5, c[0x0][0x188] ;  /* 0x0000620005137a20 */ /* 0x000fe20000400000 */
[----:B------:R-:W-:Y:S02]  /*1a470*/  FMNMX R2, R18, R17, !PT ;  /* 0x0000001112027209 */ /* 0x000fe40007800000 */
[----:B------:R-:W-:Y:S01]  /*1a480*/  FMNMX R3, R16, R0, !PT ;  /* 0x0000000010037209 */ /* 0x000fe20007800000 */
[----:B------:R-:W-:Y:S01]  /*1a490*/  FMUL R0, R6, c[0x0][0x188] ;  /* 0x0000620006007a20 */ /* 0x000fe20000400000 */
[----:B------:R-:W-:Y:S01]  /*1a4a0*/  FMNMX R18, R20, R19, !PT ;  /* 0x0000001314127209 */ /* 0x000fe20007800000 */
[----:B------:R-:W-:-:S02]  /*1a4b0*/  FMUL R19, R7, c[0x0][0x188] ;  /* 0x0000620007137a20 */ /* 0x000fc40000400000 */
[----:B------:R-:W-:-:S03]  /*1a4c0*/  FMUL R17, R27, c[0x0][0x188] ;  /* 0x000062001b117a20 */ /* 0x000fc60000400000 */
[----:B------:R-:W-:Y:S02]  /*1a4d0*/  FMUL R23, R8, c[0x0][0x188] ;  /* 0x0000620008177a20 */ /* 0x000fe40000400000 */
[----:B------:R-:W-:Y:S01]  /*1a4e0*/  FMUL R22, R9, c[0x0][0x188] ;  /* 0x0000620009167a20 */ /* 0x000fe20000400000 */
[----:B------:R-:W-:Y:S01]  /*1a4f0*/  FMNMX R19, R0, R19, !PT ;  /* 0x0000001300137209 */ /* 0x000fe20007800000 */
[----:B------:R-:W-:Y:S02]  /*1a500*/  FMUL R29, R10, c[0x0][0x188] ;  /* 0x000062000a1d7a20 */ /* 0x000fe40000400000 */
[----:B------:R-:W-:Y:S01]  /*1a510*/  FMUL R28, R11, c[0x0][0x188] ;  /* 0x000062000b1c7a20 */ /* 0x000fe20000400000 */
[----:B0-----:R-:W-:Y:S02]  /*1a520*/  FMNMX R12, R21, R17, !PT ;  /* 0x00000011150c7209 */ /* 0x001fe40007800000 */
[----:B-1----:R-:W-:Y:S01]  /*1a530*/  FMNMX R13, R23, R22, !PT ;  /* 0x00000016170d7209 */ /* 0x002fe20007800000 */
[----:B------:R-:W0:Y:S01]  /*1a540*/  SHFL.BFLY PT, R21, R3, 0x2, 0x1f ;  /* 0x0c401f0003157f89 */ /* 0x000e2200000e0000 */
[----:B---3--:R-:W-:-:S03]  /*1a550*/  FMNMX R14, R29, R28, !PT ;  /* 0x0000001c1d0e7209 */ /* 0x008fc60007800000 */
[----:B------:R-:W1:Y:S04]  /*1a560*/  SHFL.BFLY PT, R22, R2, 0x2, 0x1f ;  /* 0x0c401f0002167f89 */ /* 0x000e6800000e0000 */
[----:B------:R-:W2:Y:S04]  /*1a570*/  SHFL.BFLY PT, R28, R19, 0x2, 0x1f ;  /* 0x0c401f00131c7f89 */ /* 0x000ea800000e0000 */
[----:B------:R-:W3:Y:S01]  /*1a580*/  SHFL.BFLY PT, R17, R14, 0x2, 0x1f ;  /* 0x0c401f000e117f89 */ /* 0x000ee200000e0000 */
[----:B------:R-:W-:Y:S02]  /*1a590*/  FMUL R16, R24, c[0x0][0x188] ;  /* 0x0000620018107a20 */ /* 0x000fe40000400000 */
[----:B------:R-:W-:Y:S01]  /*1a5a0*/  FMUL R20, R25, c[0x0][0x188] ;  /* 0x0000620019147a20 */ /* 0x000fe20000400000 */
[----:B------:R-:W4:Y:S04]  /*1a5b0*/  SHFL.BFLY PT, R23, R18, 0x2, 0x1f ;  /* 0x0c401f0012177f89 */ /* 0x000f2800000e0000 */
[----:B------:R-:W-:-:S02]  /*1a5c0*/  FMNMX R20, R16, R20, !PT ;  /* 0x0000001410147209 */ /* 0x000fc40007800000 */
[----:B------:R2:W4:Y:S01]  /*1a5d0*/  SHFL.BFLY PT, R16, R13, 0x2, 0x1f ;  /* 0x0c401f000d107f89 */ /* 0x00052200000e0000 */
[----:B0-----:R-:W-:Y:S01]  /*1a5e0*/  FMNMX R3, R3, R21, !PT ;  /* 0x0000001503037209 */ /* 0x001fe20007800000 */
[----:B------:R-:W-:Y:S01]  /*1a5f0*/  IMAD.MOV.U32 R21, RZ, RZ, R14 ;  /* 0x000000ffff157224 */ /* 0x000fe200078e000e */
[----:B-1----:R-:W-:Y:S02]  /*1a600*/  FMNMX R2, R2, R22, !PT ;  /* 0x0000001602027209 */ /* 0x002fe40007800000 */
[----:B------:R-:W-:Y:S02]  /*1a610*/  MOV R22, R13 ;  /* 0x0000000d00167202 */ /* 0x000fe40000000f00 */
[----:B--2---:R-:W-:Y:S01]  /*1a620*/  FMNMX R13, R19, R28, !PT ;  /* 0x0000001c130d7209 */ /* 0x004fe20007800000 */
[----:B------:R-:W0:Y:S01]  /*1a630*/  SHFL.BFLY PT, R29, R20, 0x2, 0x1f ;  /* 0x0c401f00141d7f89 */ /* 0x000e2200000e0000 */
[----:B---3--:R-:W-:-:S03]  /*1a640*/  FMNMX R17, R21, R17, !PT ;  /* 0x0000001115117209 */ /* 0x008fc60007800000 */
[----:B------:R-:W1:Y:S04]  /*1a650*/  SHFL.BFLY PT, R19, R2, 0x1, 0x1f ;  /* 0x0c201f0002137f89 */ /* 0x000e6800000e0000 */
[----:B------:R-:W2:Y:S01]  /*1a660*/  SHFL.BFLY PT, R21, R13, 0x1, 0x1f ;  /* 0x0c201f000d157f89 */ /* 0x000ea200000e0000 */
[----:B----4-:R-:W-:Y:S01]  /*1a670*/  FMNMX R14, R18, R23, !PT ;  /* 0x00000017120e7209 */ /* 0x010fe20007800000 */
[----:B------:R-:W-:Y:S02]  /*1a680*/  IMAD.MOV.U32 R23, RZ, RZ, R12 ;  /* 0x000000ffff177224 */ /* 0x000fe400078e000c */
[----:B------:R0:W-:Y:S01]  /*1a690*/  SHFL.BFLY PT, R0, R12, 0x2, 0x1f ;  /* 0x0c401f000c007f89 */ /* 0x0001e200000e0000 */
[----:B------:R-:W-:-:S03]  /*1a6a0*/  FMNMX R16, R22, R16, !PT ;  /* 0x0000001016107209 */ /* 0x000fc60007800000 */
[----:B------:R-:W3:Y:S01]  /*1a6b0*/  SHFL.BFLY PT, R18, R3, 0x1, 0x1f ;  /* 0x0c201f0003127f89 */ /* 0x000ee200000e0000 */
[----:B0-----:R-:W-:-:S03]  /*1a6c0*/  FMNMX R12, R20, R29, !PT ;  /* 0x0000001d140c7209 */ /* 0x001fc60007800000 */
[----:B------:R-:W0:Y:S01]  /*1a6d0*/  SHFL.BFLY PT, R20, R14, 0x1, 0x1f ;  /* 0x0c201f000e147f89 */ /* 0x000e2200000e0000 */
[----:B-1----:R-:W-:Y:S02]  /*1a6e0*/  FMNMX R2, R2, R19, !PT ;  /* 0x0000001302027209 */ /* 0x002fe40007800000 */
[----:B--2---:R-:W-:Y:S02]  /*1a6f0*/  FMNMX R19, R13, R21, !PT ;  /* 0x000000150d137209 */ /* 0x004fe40007800000 */
[----:B------:R-:W1:Y:S04]  /*1a700*/  S2R R21, SR_TID.X ;  /* 0x0000000000157919 */ /* 0x000e680000002100 */
[----:B------:R-:W2:Y:S04]  /*1a710*/  SHFL.BFLY PT, R28, R16, 0x1, 0x1f ;  /* 0x0c201f00101c7f89 */ /* 0x000ea800000e0000 */
[----:B------:R-:W4:Y:S01]  /*1a720*/  SHFL.BFLY PT, R22, R12, 0x1, 0x1f ;  /* 0x0c201f000c167f89 */ /* 0x000f2200000e0000 */
[----:B---3--:R-:W-:-:S02]  /*1a730*/  FMNMX R3, R3, R18, !PT ;  /* 0x0000001203037209 */ /* 0x008fc40007800000 */
[----:B0-----:R-:W-:Y:S02]  /*1a740*/  FMNMX R18, R14, R20, !PT ;  /* 0x000000140e127209 */ /* 0x001fe40007800000 */
[----:B------:R-:W2:Y:S04]  /*1a750*/  LDL.LU R14, [R1+0x19bc] ;  /* 0x0019bc00010e7983 */ /* 0x000ea80000300800 */
[----:B------:R-:W2:Y:S01]  /*1a760*/  LDL.LU R13, [R1+0x19b8] ;  /* 0x0019b800010d7983 */ /* 0x000ea20000300800 */
[C---:B-1----:R-:W-:Y:S02]  /*1a770*/  LOP3.LUT R20, R21.reuse, 0x1c, RZ, 0xc0, !PT ;  /* 0x0000001c15147812 */ /* 0x042fe400078ec0ff */
[----:B------:R-:W-:Y:S02]  /*1a780*/  LOP3.LUT R21, R21, 0x7f, RZ, 0xc0, !PT ;  /* 0x0000007f15157812 */ /* 0x000fe400078ec0ff */
[----:B--2---:R-:W-:-:S02]  /*1a790*/  FMNMX R16, R16, R28, !PT ;  /* 0x0000001c10107209 */ /* 0x004fc40007800000 */
[----:B------:R-:W-:Y:S02]  /*1a7a0*/  SHF.R.U32.HI R28, RZ, 0x3, R21 ;  /* 0x00000003ff1c7819 */ /* 0x000fe40000011615 */
[----:B------:R-:W-:Y:S02]  /*1a7b0*/  SHF.L.U32 R20, R20, 0x2, RZ ;  /* 0x0000000214147819 */ /* 0x000fe400000006ff */
[----:B------:R-:W-:-:S05]  /*1a7c0*/  LOP3.LUT R28, R28, 0xc, RZ, 0xc0, !PT ;  /* 0x0000000c1c1c7812 */ /* 0x000fca00078ec0ff */
[----:B------:R-:W-:Y:S01]  /*1a7d0*/  IMAD.IADD R28, R20, 0x1, R28 ;  /* 0x00000001141c7824 */ /* 0x000fe200078e021c */
[----:B----4-:R-:W-:Y:S02]  /*1a7e0*/  FMNMX R22, R12, R22, !PT ;  /* 0x000000160c167209 */ /* 0x010fe40007800000 */
[----:B------:R-:W2:Y:S04]  /*1a7f0*/  LDL.LU R12, [R1+0x19b4] ;  /* 0x0019b400010c7983 */ /* 0x000ea80000300800 */
[----:B------:R0:W-:Y:S04]  /*1a800*/  @!P0 STS [R28+0x10000], R3 ;  /* 0x010000031c008388 */ /* 0x0001e80000000800 */
[----:B0-----:R-:W4:Y:S04]  /*1a810*/  LDL R3, [R1+0x19c] ;  /* 0x00019c0001037983 */ /* 0x001f280000100800 */
[----:B------:R-:W2:Y:S01]  /*1a820*/  LDL.LU R21, [R1+0x198] ;  /* 0x0001980001157983 */ /* 0x000ea20000300800 */
[----:B------:R-:W-:-:S03]  /*1a830*/  FMNMX R0, R23, R0, !PT ;  /* 0x0000000017007209 */ /* 0x000fc60007800000 */
[----:B------:R-:W0:Y:S04]  /*1a840*/  SHFL.BFLY PT, R29, R17, 0x1, 0x1f ;  /* 0x0c201f00111d7f89 */ /* 0x000e2800000e0000 */
[----:B------:R-:W1:Y:S04]  /*1a850*/  SHFL.BFLY PT, R23, R0, 0x1, 0x1f ;  /* 0x0c201f0000177f89 */ /* 0x000e6800000e0000 */
[----:B------:R0:W-:Y:S04]  /*1a860*/  @!P0 STS [R28+0x10080], R2 ;  /* 0x010080021c008388 */ /* 0x0001e80000000800 */
[----:B------:R-:W-:Y:S04]  /*1a870*/  @!P0 STS [R28+0x10100], R18 ;  /* 0x010100121c008388 */ /* 0x000fe80000000800 */
[----:B------:R-:W-:Y:S04]  /*1a880*/  @!P0 STS [R28+0x10180], R19 ;  /* 0x010180131c008388 */ /* 0x000fe80000000800 */
[----:B0-----:R-:W0:Y:S01]  /*1a890*/  S2R R2, SR_TID.X ;  /* 0x0000000000027919 */ /* 0x001e220000002100 */
[----:B------:R-:W-:-:S02]  /*1a8a0*/  FMNMX R17, R17, R29, !PT ;  /* 0x0000001d11117209 */ /* 0x000fc40007800000 */
[----:B-1----:R-:W-:Y:S01]  /*1a8b0*/  FMNMX R0, R0, R23, !PT ;  /* 0x0000001700007209 */ /* 0x002fe20007800000 */
[----:B------:R-:W-:Y:S04]  /*1a8c0*/  @!P0 STS [R28+0x10200], R22 ;  /* 0x010200161c008388 */ /* 0x000fe80000000800 */
[----:B------:R-:W-:Y:S04]  /*1a8d0*/  @!P0 STS [R28+0x10280], R0 ;  /* 0x010280001c008388 */ /* 0x000fe80000000800 */
[----:B------:R-:W-:Y:S04]  /*1a8e0*/  @!P0 STS [R28+0x10300], R16 ;  /* 0x010300101c008388 */ /* 0x000fe80000000800 */
[----:B------:R-:W-:Y:S01]  /*1a8f0*/  @!P0 STS [R28+0x10380], R17 ;  /* 0x010380111c008388 */ /* 0x000fe20000000800 */
[----:B0-----:R-:W-:-:S03]  /*1a900*/  LOP3.LUT R23, R2, 0x7f, RZ, 0xc0, !PT ;  /* 0x0000007f02177812 */ /* 0x001fc600078ec0ff */
[----:B------:R-:W-:Y:S06]  /*1a910*/  BAR.SYNC.DEFER_BLOCKING 0x0 ;  /* 0x0000000000007b1d */ /* 0x000fec0000010000 */
[----:B------:R-:W0:Y:S04]  /*1a920*/  LDS R17, [R23.X4+0x10000] ;  /* 0x0100000017117984 */ /* 0x000e280000004800 */
[----:B------:R-:W1:Y:S04]  /*1a930*/  LDS R0, [R23.X4+0x10200] ;  /* 0x0102000017007984 */ /* 0x000e680000004800 */
[----:B0-----:R-:W0:Y:S04]  /*1a940*/  SHFL.BFLY PT, R18, R17, 0x2, 0x1f ;  /* 0x0c401f0011127f89 */ /* 0x001e2800000e0000 */
[----:B-1----:R-:W1:Y:S01]  /*1a950*/  SHFL.BFLY PT, R16, R0, 0x2, 0x1f ;  /* 0x0c401f0000107f89 */ /* 0x002e6200000e0000 */
[----:B0-----:R-:W-:-:S02]  /*1a960*/  FMNMX R18, R17, R18, !PT ;  /* 0x0000001211127209 */ /* 0x001fc40007800000 */
[----:B-1----:R-:W-:-:S03]  /*1a970*/  FMNMX R0, R0, R16, !PT ;  /* 0x0000001000007209 */ /* 0x002fc60007800000 */
[----:B------:R-:W0:Y:S04]  /*1a980*/  SHFL.BFLY PT, R17, R18, 0x1, 0x1f ;  /* 0x0c201f0012117f89 */ /* 0x000e2800000e0000 */
[----:B------:R-:W1:Y:S01]  /*1a990*/  SHFL.BFLY PT, R16, R0, 0x1, 0x1f ;  /* 0x0c201f0000107f89 */ /* 0x000e6200000e0000 */
[----:B0-----:R-:W-:Y:S02]  /*1a9a0*/  FMNMX R17, R18, R17, !PT ;  /* 0x0000001112117209 */ /* 0x001fe40007800000 */
[----:B-1----:R-:W-:-:S03]  /*1a9b0*/  FMNMX R0, R0, R16, !PT ;  /* 0x0000001000007209 */ /* 0x002fc60007800000 */
[----:B------:R-:W-:Y:S04]  /*1a9c0*/  @!P0 STS [R23.X4+0x10000], R17 ;  /* 0x0100001117008388 */ /* 0x000fe80000004800 */
[----:B------:R-:W-:Y:S01]  /*1a9d0*/  @!P0 STS [R23.X4+0x10200], R0 ;  /* 0x0102000017008388 */ /* 0x000fe20000004800 */
[----:B------:R-:W-:-:S03]  /*1a9e0*/  LOP3.LUT R19, R2, 0x1c, RZ, 0xc0, !PT ;  /* 0x0000001c02137812 */ /* 0x000fc600078ec0ff */
[----:B------:R-:W-:Y:S06]  /*1a9f0*/  BAR.SYNC.DEFER_BLOCKING 0x0 ;  /* 0x0000000000007b1d */ /* 0x000fec0000010000 */
[----:B------:R-:W2:Y:S04]  /*1aa00*/  LDS R18, [R19.X4+0x10000] ;  /* 0x0100000013127984 */ /* 0x000ea80000004800 */
[----:B------:R-:W4:Y:S04]  /*1aa10*/  LDS R17, [R19.X4+0x10080] ;  /* 0x0100800013117984 */ /* 0x000f280000004800 */
[----:B------:R0:W-:Y:S04]  /*1aa20*/  STL [R1+0x19b0], R28 ;  /* 0x0019b01c01007387 */ /* 0x0001e80000100800 */
[----:B------:R-:W3:Y:S04]  /*1aa30*/  LDL R2, [R1+0x1a0] ;  /* 0x0001a00001027983 */ /* 0x000ee80000100800 */
[----:B------:R-:W3:Y:S04]  /*1aa40*/  LDS R0, [R19.X4+0x10100] ;  /* 0x0101000013007984 */ /* 0x000ee80000004800 */
[----:B------:R-:W1:Y:S01]  /*1aa50*/  LDS R16, [R19.X4+0x10180] ;  /* 0x0101800013107984 */ /* 0x000e620000004800 */
[----:B--2---:R-:W-:-:S05]  /*1aa60*/  FMNMX R20, R18, R21, !PT ;  /* 0x0000001512147209 */ /* 0x004fca0007800000 */
[----:B------:R-:W-:-:S04]  /*1aa70*/  FFMA R12, R12, c[0x0][0x188], -R20 ;  /* 0x000062000c0c7a23 */ /* 0x000fc80000000814 */
[----:B------:R-:W-:-:S04]  /*1aa80*/  FMUL R12, R12, 1.4426950216293334961 ;  /* 0x3fb8aa3b0c0c7820 */ /* 0x000fc80000400000 */
[----:B0-----:R0:W2:Y:S01]  /*1aa90*/  MUFU.EX2 R28, R12 ;  /* 0x0000000c001c7308 */ /* 0x0010a20000000800 */
[----:B----4-:R-:W-:Y:S01]  /*1aaa0*/  FMNMX R3, R17, R3, !PT ;  /* 0x0000000311037209 */ /* 0x010fe20007800000 */
[----:B------:R-:W-:Y:S01]  /*1aab0*/  STL [R1+0x788], R20 ;  /* 0x0007881401007387 */ /* 0x000fe20000100800 */
[----:B------:R-:W-:-:S04]  /*1aac0*/  FFMA R13, R13, c[0x0][0x188], -R20 ;  /* 0x000062000d0d7a23 */ /* 0x000fc80000000814 */
[----:B------:R-:W-:Y:S01]  /*1aad0*/  FMUL R13, R13, 1.4426950216293334961 ;  /* 0x3fb8aa3b0d0d7820 */ /* 0x000fe20000400000 */
[----:B0-----:R-:W0:Y:S04]  /*1aae0*/  LDS R12, [R19.X4+0x10200] ;  /* 0x01020000130c7984 */ /* 0x001e280000004800 */
[----:B--2---:R-:W-:Y:S04]  /*1aaf0*/  STL [R1+0x10], R28 ;  /* 0x0000101c01007387 */ /* 0x004fe80000100800 */
[----:B------:R2:W-:Y:S04]  /*1ab00*/  STL [R1+0x764], R3 ;  /* 0x0007640301007387 */ /* 0x0005e80000100800 */
[----:B------:R-:W1:Y:S01]  /*1ab10*/  LDL R22, [R1+0x1a4] ;  /* 0x0001a40001167983 */ /* 0x000e620000100800 */
[----:B------:R4:W2:Y:S01]  /*1ab20*/  MUFU.EX2 R17, R13 ;  /* 0x0000000d00117308 */ /* 0x0008a20000000800 */
[----:B------:R-:W-:-:S02]  /*1ab30*/  FFMA R14, R14, c[0x0][0x188], -R3 ;  /* 0x000062000e0e7a23 */ /* 0x000fc40000000803 */
[----:B------:R-:W-:Y:S01]  /*1ab40*/  FFMA R15, R15, c[0x0][0x188], -R3 ;  /* 0x000062000f0f7a23 */ /* 0x000fe20000000803 */
[----:B----4-:R-:W4:Y:S04]  /*1ab50*/  LDS R13, [R19.X4+0x10280] ;  /* 0x01028000130d7984 */ /* 0x010f280000004800 */
[----:B--2---:R-:W-:Y:S04]  /*1ab60*/  STL [R1+0xc], R17 ;  /* 0x00000c1101007387 */ /* 0x004fe80000100800 */
[----:B------:R-:W0:Y:S01]  /*1ab70*/  LDL R3, [R1+0x1a8] ;  /* 0x0001a80001037983 */ /* 0x000e220000100800 */
[----:B------:R-:W-:-:S02]  /*1ab80*/  FMUL R15, R15, 1.4426950216293334961 ;  /* 0x3fb8aa3b0f0f7820 */ /* 0x000fc40000400000 */
[----:B------:R-:W-:-:S04]  /*1ab90*/  FMUL R14, R14, 1.4426950216293334961 ;  /* 0x3fb8aa3b0e0e7820 */ /* 0x000fc80000400000 */
[----:B------:R-:W-:Y:S01]  /*1aba0*/  MUFU.EX2 R15, R15 ;  /* 0x0000000f000f7308 */ /* 0x000fe20000000800 */
[----:B---3--:R-:W-:-:S07]  /*1abb0*/  FMNMX R18, R0, R2, !PT ;  /* 0x0000000200127209 */ /* 0x008fce0007800000 */
[----:B------:R-:W2:Y:S01]  /*1abc0*/  MUFU.EX2 R2, R14 ;  /* 0x0000000e00027308 */ /* 0x000ea20000000800 */
[----:B------:R-:W-:-:S04]  /*1abd0*/  FFMA R0, R4, c[0x0][0x188], -R18 ;  /* 0x0000620004007a23 */ /* 0x000fc80000000812 */
[----:B------:R-:W-:Y:S02]  /*1abe0*/  FMUL R4, R0, 1.4426950216293334961 ;  /* 0x3fb8aa3b00047820 */ /* 0x000fe40000400000 */
[----:B------:R-:W-:Y:S01]  /*1abf0*/  FFMA R0, R5, c[0x0][0x188], -R18 ;  /* 0x0000620005007a23 */ /* 0x000fe20000000812 */
[----:B------:R3:W-:Y:S01]  /*1ac00*/  STL [R1+0x75c], R18 ;  /* 0x00075c1201007387 */ /* 0x0007e20000100800 */
[----:B------:R-:W4:Y:S03]  /*1ac10*/  MUFU.EX2 R5, R4 ;  /* 0x0000000400057308 */ /* 0x000f260000000800 */
[----:B--2---:R-:W-:Y:S04]  /*1ac20*/  STL [R1+0x8], R2 ;  /* 0x0000080201007387 */ /* 0x004fe80000100800 */
[----:B------:R-:W-:Y:S04]  /*1ac30*/  STL [R1+0x4], R15 ;  /* 0x0000040f01007387 */ /* 0x000fe80000100800 */
[----:B---3--:R-:W2:Y:S04]  /*1ac40*/  LDL R18, [R1+0x844] ;  /* 0x0008440001127983 */ /* 0x008ea80000100800 */
[----:B----4-:R1:W-:Y:S01]  /*1ac50*/  STL [R1], R5 ;  /* 0x0000000501007387 */ /* 0x0103e20000100800 */
[----:B------:R-:W-:-:S03]  /*1ac60*/  FMUL R0, R0, 1.4426950216293334961 ;  /* 0x3fb8aa3b00007820 */ /* 0x000fc60000400000 */
[----:B------:R-:W3:Y:S01]  /*1ac70*/  LDS R4, [R19.X4+0x10300] ;  /* 0x0103000013047984 */ /* 0x000ee20000004800 */
[----:B------:R4:W-:Y:S03]  /*1ac80*/  MUFU.EX2 R29, R0 ;  /* 0x00000000001d7308 */ /* 0x0009e60000000800 */
[----:B----4-:R4:W0:Y:S01]  /*1ac90*/  LDS R0, [R19.X4+0x10380] ;  /* 0x0103800013007984 */ /* 0x0108220000004800 */
[----:B-1----:R-:W-:-:S05]  /*1aca0*/  FMNMX R5, R16, R22, !PT ;  /* 0x0000001610057209 */ /* 0x002fca0007800000 */
[----:B------:R-:W-:-:S04]  /*1acb0*/  FFMA R6, R6, c[0x0][0x188], -R5 ;  /* 0x0000620006067a23 */ /* 0x000fc80000000805 */
[----:B------:R-:W-:-:S04]  /*1acc0*/  FMUL R6, R6, 1.4426950216293334961 ;  /* 0x3fb8aa3b06067820 */ /* 0x000fc80000400000 */
[----:B----4-:R-:W1:Y:S01]  /*1acd0*/  MUFU.EX2 R19, R6 ;  /* 0x0000000600137308 */ /* 0x010e620000000800 */
[----:B------:R4:W-:Y:S04]  /*1ace0*/  STL [R1+0x750], R5 ;  /* 0x0007500501007387 */ /* 0x0009e80000100800 */
[----:B------:R-:W3:Y:S01]  /*1acf0*/  LDL R14, [R1+0x848] ;  /* 0x00084800010e7983 */ /* 0x000ee20000100800 */
[----:B0-----:R-:W-:Y:S01]  /*1ad00*/  FMNMX R3, R12, R3, !PT ;  /* 0x000000030c037209 */ /* 0x001fe20007800000 */
[----:B------:R-:W-:-:S04]  /*1ad10*/  FFMA R7, R7, c[0x0][0x188], -R5 ;  /* 0x0000620007077a23 */ /* 0x000fc80000000805 */
[----:B------:R-:W-:Y:S01]  /*1ad20*/  STL [R1+0x748], R3 ;  /* 0x0007480301007387 */ /* 0x000fe20000100800 */
[----:B----4-:R-:W-:-:S03]  /*1ad30*/  FFMA R5, R24, c[0x0][0x188], -R3 ;  /* 0x0000620018057a23 */ /* 0x010fc60000000803 */
[----:B-1----:R-:W-:Y:S04]  /*1ad40*/  STL [R1+0x840], R19 ;  /* 0x0008401301007387 */ /* 0x002fe80000100800 */
[----:B------:R-:W4:Y:S01]  /*1ad50*/  LDL R24, [R1+0x84c] ;  /* 0x00084c0001187983 */ /* 0x000f220000100800 */
[----:B------:R-:W-:-:S04]  /*1ad60*/  FMUL R7, R7, 1.4426950216293334961 ;  /* 0x3fb8aa3b07077820 */ /* 0x000fc80000400000 */
[----:B------:R-:W0:Y:S01]  /*1ad70*/  MUFU.EX2 R22, R7 ;  /* 0x0000000700167308 */ /* 0x000e220000000800 */
[----:B------:R-:W-:Y:S02]  /*1ad80*/  FMUL R6, R5, 1.4426950216293334961 ;  /* 0x3fb8aa3b05067820 */ /* 0x000fe40000400000 */
[----:B------:R-:W-:-:S05]  /*1ad90*/  FFMA R5, R25, c[0x0][0x188], -R3 ;  /* 0x0000620019057a23 */ /* 0x000fca0000000803 */
[----:B------:R1:W0:Y:S02]  /*1ada0*/  MUFU.EX2 R16, R6 ;  /* 0x0000000600107308 */ /* 0x0002240000000800 */
[----:B-1----:R-:W-:Y:S02]  /*1adb0*/  FMUL R6, R5, 1.4426950216293334961 ;  /* 0x3fb8aa3b05067820 */ /* 0x002fe40000400000 */
[----:B------:R-:W-:Y:S01]  /*1adc0*/  FADD R17, R28, R17 ;  /* 0x000000111c117221 */ /* 0x000fe20000000000 */
[----:B--2---:R-:W-:-:S05]  /*1add0*/  FMNMX R13, R13, R18, !PT ;  /* 0x000000120d0d7209 */ /* 0x004fca0007800000 */
[----:B------:R-:W-:Y:S04]  /*1ade0*/  STL [R1+0x740], R13 ;  /* 0x0007400d01007387 */ /* 0x000fe80000100800 */
[----:B0-----:R-:W-:Y:S04]  /*1adf0*/  STL [R1+0x83c], R22 ;  /* 0x00083c1601007387 */ /* 0x001fe80000100800 */
[----:B------:R0:W-:Y:S04]  /*1ae00*/  STL [R1+0x19a8], R3 ;  /* 0x0019a80301007387 */ /* 0x0001e80000100800 */
[----:B0-----:R-:W2:Y:S01]  /*1ae10*/  LDL.LU R3, [R1] ;  /* 0x0000000001037983 */ /* 0x001ea20000300800 */
[----:B------:R0:W1:Y:S01]  /*1ae20*/  MUFU.EX2 R18, R6 ;  /* 0x0000000600127308 */ /* 0x0000620000000800 */
[----:B------:R-:W-:-:S04]  /*1ae30*/  FFMA R5, R26, c[0x0][0x188], -R13 ;  /* 0x000062001a057a23 */ /* 0x000fc8000000080d */
[----:B0-----:R-:W-:Y:S02]  /*1ae40*/  FMUL R6, R5, 1.4426950216293334961 ;  /* 0x3fb8aa3b05067820 */ /* 0x001fe40000400000 */
[----:B------:R-:W-:Y:S02]  /*1ae50*/  FFMA R5, R27, c[0x0][0x188], -R13 ;  /* 0x000062001b057a23 */ /* 0x000fe4000000080d */
[----:B------:R-:W0:Y:S02]  /*1ae60*/  MUFU.EX2 R12, R6 ;  /* 0x00000006000c7308 */ /* 0x000e240000000800 */
[----:B------:R-:W-:Y:S01]  /*1ae70*/  FMUL R5, R5, 1.4426950216293334961 ;  /* 0x3fb8aa3b05057820 */ /* 0x000fe20000400000 */
[----:B------:R-:W-:Y:S04]  /*1ae80*/  STL [R1+0x838], R16 ;  /* 0x0008381001007387 */ /* 0x000fe80000100800 */
[----:B-1----:R-:W-:Y:S01]  /*1ae90*/  STL [R1+0x834], R18 ;  /* 0x0008341201007387 */ /* 0x002fe20000100800 */
[----:B---3--:R-:W-:-:S05]  /*1aea0*/  FMNMX R7, R4, R14, !PT ;  /* 0x0000000e04077209 */ /* 0x008fca0007800000 */
[----:B------:R-:W-:-:S04]  /*1aeb0*/  FFMA R4, R8, c[0x0][0x188], -R7 ;  /* 0x0000620008047a23 */ /* 0x000fc80000000807 */
[----:B------:R-:W-:Y:S01]  /*1aec0*/  FMUL R4, R4, 1.4426950216293334961 ;  /* 0x3fb8aa3b04047820 */ /* 0x000fe20000400000 */
[----:B------:R-:W1:Y:S01]  /*1aed0*/  MUFU.EX2 R14, R5 ;  /* 0x00000005000e7308 */ /* 0x000e620000000800 */
[----:B----4-:R-:W-:Y:S01]  /*1aee0*/  FMNMX R13, R0, R24, !PT ;  /* 0x00000018000d7209 */ /* 0x010fe20007800000 */
[----:B------:R-:W-:-:S06]  /*1aef0*/  FFMA R0, R9, c[0x0][0x188], -R7 ;  /* 0x0000620009007a23 */ /* 0x000fcc0000000807 */
[----:B------:R3:W4:Y:S01]  /*1af00*/  MUFU.EX2 R6, R4 ;  /* 0x0000000400067308 */ /* 0x0007220000000800 */
[----:B------:R0:W-:Y:S01]  /*1af10*/  STL [R1+0x738], R7 ;  /* 0x0007380701007387 */ /* 0x0001e20000100800 */
[----:B---3--:R-:W-:-:S06]  /*1af20*/  FMUL R4, R0, 1.4426950216293334961 ;  /* 0x3fb8aa3b00047820 */ /* 0x008fcc0000400000 */
[----:B0-----:R-:W0:Y:S01]  /*1af30*/  MUFU.EX2 R7, R4 ;  /* 0x0000000400077308 */ /* 0x001e220000000800 */
[----:B------:R-:W-:Y:S04]  /*1af40*/  STL [R1+0x830], R12 ;  /* 0x0008300c01007387 */ /* 0x000fe80000100800 */
[----:B-1----:R-:W-:Y:S04]  /*1af50*/  STL [R1+0x82c], R14 ;  /* 0x00082c0e01007387 */ /* 0x002fe80000100800 */
[----:B------:R-:W-:Y:S04]  /*1af60*/  STL [R1+0x730], R13 ;  /* 0x0007300d01007387 */ /* 0x000fe80000100800 */
[----:B----4-:R-:W-:Y:S04]  /*1af70*/  STL [R1+0x828], R6 ;  /* 0x0008280601007387 */ /* 0x010fe80000100800 */
[----:B0-----:R-:W-:Y:S04]  /*1af80*/  STL [R1+0x820], R7 ;  /* 0x0008200701007387 */ /* 0x001fe80000100800 */
[----:B------:R-:W3:Y:S01]  /*1af90*/  LDL.LU R28, [R1+0x19b0] ;  /* 0x0019b000011c7983 */ /* 0x000ee20000300800 */
[----:B------:R-:W-:-:S02]  /*1afa0*/  FFMA R0, R10, c[0x0][0x188], -R13 ;  /* 0x000062000a007a23 */ /* 0x000fc4000000080d */
[----:B------:R-:W-:Y:S02]  /*1afb0*/  FADD R10, R16, R18 ;  /* 0x00000012100a7221 */ /* 0x000fe40000000000 */
[----:B------:R-:W0:Y:S01]  /*1afc0*/  SHFL.BFLY PT, R18, R17, 0x2, 0x1f ;  /* 0x0c401f0011127f89 */ /* 0x000e2200000e0000 */
[----:B------:R-:W-:Y:S02]  /*1afd0*/  FMUL R4, R0, 1.4426950216293334961 ;  /* 0x3fb8aa3b00047820 */ /* 0x000fe40000400000 */
[----:B------:R-:W-:-:S04]  /*1afe0*/  FFMA R0, R11, c[0x0][0x188], -R13 ;  /* 0x000062000b007a23 */ /* 0x000fc8000000080d */
[----:B------:R-:W-:Y:S01]  /*1aff0*/  FMUL R0, R0, 1.4426950216293334961 ;  /* 0x3fb8aa3b00007820 */ /* 0x000fe20000400000 */
[----:B------:R-:W1:Y:S01]  /*1b000*/  MUFU.EX2 R4, R4 ;  /* 0x0000000400047308 */ /* 0x000e620000000800 */
[----:B0-----:R-:W-:-:S05]  /*1b010*/  FADD R18, R17, R18 ;  /* 0x0000001211127221 */ /* 0x001fca0000000000 */
[----:B------:R-:W0:Y:S02]  /*1b020*/  SHFL.BFLY PT, R17, R18, 0x1, 0x1f ;  /* 0x0c201f0012117f89 */ /* 0x000e2400000e0000 */
[----:B------:R-:W4:Y:S01]  /*1b030*/  MUFU.EX2 R5, R0 ;  /* 0x0000000000057308 */ /* 0x000f220000000800 */
[----:B------:R-:W-:Y:S01]  /*1b040*/  FADD R15, R2, R15 ;  /* 0x0000000f020f7221 */ /* 0x000fe20000000000 */
[----:B-1----:R-:W-:Y:S01]  /*1b050*/  STL [R1+0x81c], R4 ;  /* 0x00081c0401007387 */ /* 0x002fe20000100800 */
[----:B------:R-:W-:-:S03]  /*1b060*/  FADD R11, R19, R22 ;  /* 0x00000016130b7221 */ /* 0x000fc60000000000 */
[----:B------:R-:W3:Y:S04]  /*1b070*/  LDL.LU R2, [R1+0x19ac] ;  /* 0x0019ac0001027983 */ /* 0x000ee80000300800 */
[----:B----4-:R-:W-:Y:S01]  /*1b080*/  STL [R1+0x818], R5 ;  /* 0x0008180501007387 */ /* 0x010fe20000100800 */
[----:B0-----:R-:W-:-:S03]  /*1b090*/  FADD R17, R18, R17 ;  /* 0x0000001112117221 */ /* 0x001fc60000000000 */
[----:B------:R-:W-:Y:S06]  /*1b0a0*/  BAR.SYNC.DEFER_BLOCKING 0x0 ;  /* 0x0000000000007b1d */ /* 0x000fec0000010000 */
[----:B------:R-:W4:Y:S01]  /*1b0b0*/  LDL.64 R18, [R1+0xc70] ;  /* 0x000c700001127983 */ /* 0x000f220000100a00 */
[----:B------:R-:W-:Y:S02]  /*1b0c0*/  FADD R8, R6, R7 ;  /* 0x0000000706087221 */ /* 0x000fe40000000000 */
[----:B------:R-:W-:Y:S01]  /*1b0d0*/  FADD R9, R12, R14 ;  /* 0x0000000e0c097221 */ /* 0x000fe20000000000 */
[----:B------:R-:W0:Y:S01]  /*1b0e0*/  SHFL.BFLY PT, R16, R15, 0x2, 0x1f ;  /* 0x0c401f000f107f89 */ /* 0x000e2200000e0000 */
[----:B------:R-:W-:-:S03]  /*1b0f0*/  FADD R7, R4, R5 ;  /* 0x0000000504077221 */ /* 0x000fc60000000000 */
[----:B------:R-:W1:Y:S04]  /*1b100*/  SHFL.BFLY PT, R12, R11, 0x2, 0x1f ;  /* 0x0c401f000b0c7f89 */ /* 0x000e6800000e0000 */
[----:B------:R-:W1:Y:S04]  /*1b110*/  SHFL.BFLY PT, R5, R10, 0x2, 0x1f ;  /* 0x0c401f000a057f89 */ /* 0x000e6800000e0000 */
[----:B------:R-:W1:Y:S04]  /*1b120*/  SHFL.BFLY PT, R6, R9, 0x2, 0x1f ;  /* 0x0c401f0009067f89 */ /* 0x000e6800000e0000 */
[----:B------:R-:W1:Y:S04]  /*1b130*/  SHFL.BFLY PT, R4, R7, 0x2, 0x1f ;  /* 0x0c401f0007047f89 */ /* 0x000e6800000e0000 */
[----:B------:R-:W1:Y:S01]  /*1b140*/  SHFL.BFLY PT, R0, R8, 0x2, 0x1f ;  /* 0x0c401f0008007f89 */ /* 0x000e6200000e0000 */
[----:B0-----:R-:W-:-:S03]  /*1b150*/  FADD R15, R15, R16 ;  /* 0x000000100f0f7221 */ /* 0x001fc60000000000 */
[----:B------:R-:W4:Y:S01]  /*1b160*/  LDL.64 R24, [R1+0xc68] ;  /* 0x000c680001187983 */ /* 0x000f220000100a00 */
[----:B-1----:R-:W-:-:S03]  /*1b170*/  FADD R11, R11, R12 ;  /* 0x0000000c0b0b7221 */ /* 0x002fc60000000000 */
[----:B------:R-:W4:Y:S01]  /*1b180*/  LDL.64 R26, [R1+0xc58] ;  /* 0x000c5800011a7983 */ /* 0x000f220000100a00 */
[----:B------:R-:W-:Y:S02]  /*1b190*/  FADD R5, R10, R5 ;  /* 0x000000050a057221 */ /* 0x000fe40000000000 */
[----:B------:R-:W-:Y:S02]  /*1b1a0*/  FADD R6, R9, R6 ;  /* 0x0000000609067221 */ /* 0x000fe40000000000 */
[----:B------:R-:W-:Y:S02]  /*1b1b0*/  FADD R4, R7, R4 ;  /* 0x0000000407047221 */ /* 0x000fe40000000000 */
[----:B------:R-:W-:Y:S01]  /*1b1c0*/  SHFL.BFLY PT, R7, R15, 0x1, 0x1f ;  /* 0x0c201f000f077f89 */ /* 0x000fe200000e0000 */
[----:B------:R-:W-:-:S03]  /*1b1d0*/  FADD R0, R8, R0 ;  /* 0x0000000008007221 */ /* 0x000fc60000000000 */
[----:B------:R-:W-:Y:S04]  /*1b1e0*/  SHFL.BFLY PT, R9, R11, 0x1, 0x1f ;  /* 0x0c201f000b097f89 */ /* 0x000fe800000e0000 */
[----:B------:R-:W-:Y:S01]  /*1b1f0*/  SHFL.BFLY PT, R10, R5, 0x1, 0x1f ;  /* 0x0c201f00050a7f89 */ /* 0x000fe200000e0000 */
[----:B--2---:R-:W-:-:S05]  /*1b200*/  FADD R13, R3, R29 ;  /* 0x0000001d030d7221 */ /* 0x004fca0000000000 */
[----:B------:R-:W0:Y:S04]  /*1b210*/  SHFL.BFLY PT, R14, R13, 0x2, 0x1f ;  /* 0x0c401f000d0e7f89 */ /* 0x000e2800000e0000 */
[----:B------:R-:W1:Y:S04]  /*1b220*/  SHFL.BFLY PT, R12, R6, 0x1, 0x1f ;  /* 0x0c201f00060c7f89 */ /* 0x000e6800000e0000 */
[----:B------:R-:W2:Y:S01]  /*1b230*/  SHFL.BFLY PT, R16, R4, 0x1, 0x1f ;  /* 0x0c201f0004107f89 */ /* 0x000ea200000e0000 */
[----:B0-----:R-:W-:-:S05]  /*1b240*/  FADD R14, R13, R14 ;  /* 0x0000000e0d0e7221 */ /* 0x001fca0000000000 */
[----:B------:R-:W0:Y:S04]  /*1b250*/  SHFL.BFLY PT, R8, R14, 0x1, 0x1f ;  /* 0x0c201f000e087f89 */ /* 0x000e2800000e0000 */
[----:B------:R-:W0:Y:S01]  /*1b260*/  SHFL.BFLY PT, R13, R0, 0x1, 0x1f ;  /* 0x0c201f00000d7f89 */ /* 0x000e2200000e0000 */
[----:B------:R-:W-:Y:S02]  /*1b270*/  FADD R7, R15, R7 ;  /* 0x000000070f077221 */ /* 0x000fe40000000000 */
[----:B------:R-:W-:Y:S02]  /*1b280*/  FADD R9, R11, R9 ;  /* 0x000000090b097221 */ /* 0x000fe40000000000 */
[----:B------:R-:W-:Y:S02]  /*1b290*/  FADD R5, R5, R10 ;  /* 0x0000000a05057221 */ /* 0x000fe40000000000 */
[----:B-1----:R-:W-:Y:S01]  /*1b2a0*/  FADD R6, R6, R12 ;  /* 0x0000000c06067221 */ /* 0x002fe20000000000 */
[----:B------:R-:W4:Y:S01]  /*1b2b0*/  LDL.64 R10, [R1+0xc48] ;  /* 0x000c4800010a7983 */ /* 0x000f220000100a00 */
[----:B--2---:R-:W-:-:S02]  /*1b2c0*/  FADD R4, R4, R16 ;  /* 0x0000001004047221 */ /* 0x004fc40000000000 */
[----:B0-----:R-:W-:Y:S02]  /*1b2d0*/  FADD R8, R14, R8 ;  /* 0x000000080e087221 */ /* 0x001fe40000000000 */
[----:B------:R-:W2:Y:S01]  /*1b2e0*/  LDL.64 R14, [R1+0xc18] ;  /* 0x000c1800010e7983 */ /* 0x000ea20000100a00 */
[----:B------:R-:W-:-:S03]  /*1b2f0*/  FADD R0, R0, R13 ;  /* 0x0000000d00007221 */ /* 0x000fc60000000000 */
[----:B------:R-:W2:Y:S04]  /*1b300*/  LDL.64 R12, [R1+0xc40] ;  /* 0x000c4000010c7983 */ /* 0x000ea80000100a00 */
[----:B---3--:R-:W-:Y:S04]  /*1b310*/  @!P0 STS [R28+0x10000], R17 ;  /* 0x010000111c008388 */ /* 0x008fe80000000800 */
[----:B------:R-:W-:Y:S04]  /*1b320*/  @!P0 STS [R28+0x10080], R7 ;  /* 0x010080071c008388 */ /* 0x000fe80000000800 */
[----:B------:R-:W-:Y:S04]  /*1b330*/  @!P0 STS [R28+0x10100], R8 ;  /* 0x010100081c008388 */ /* 0x000fe80000000800 */
[----:B------:R0:W-:Y:S04]  /*1b340*/  @!P0 STS [R28+0x10180], R9 ;  /* 0x010180091c008388 */ /* 0x0001e80000000800 */
[----:B------:R-:W-:Y:S04]  /*1b350*/  @!P0 STS [R28+0x10200], R5 ;  /* 0x010200051c008388 */ /* 0x000fe80000000800 */
[----:B------:R-:W-:Y:S04]  /*1b360*/  @!P0 STS [R28+0x10280], R6 ;  /* 0x010280061c008388 */ /* 0x000fe80000000800 */
[----:B------:R-:W-:Y:S04]  /*1b370*/  @!P0 STS [R28+0x10300], R0 ;  /* 0x010300001c008388 */ /* 0x000fe80000000800 */
[----:B------:R-:W-:Y:S04]  /*1b380*/  @!P0 STS [R28+0x10380], R4 ;  /* 0x010380041c008388 */ /* 0x000fe80000000800 */
[----:B------:R-:W-:Y:S06]  /*1b390*/  BAR.SYNC.DEFER_BLOCKING 0x0 ;  /* 0x0000000000007b1d */ /* 0x000fec0000010000 */
[----:B0-----:R-:W3:Y:S04]  /*1b3a0*/  LDL.64 R8, [R1+0xc50] ;  /* 0x000c500001087983 */ /* 0x001ee80000100a00 */
[----:B------:R-:W2:Y:S04]  /*1b3b0*/  LDL.64 R16, [R1+0xc20] ;  /* 0x000c200001107983 */ /* 0x000ea80000100a00 */
[----:B------:R-:W0:Y:S04]  /*1b3c0*/  LDS R5, [R23.X4+0x10000] ;  /* 0x0100000017057984 */ /* 0x000e280000004800 */
[----:B------:R-:W1:Y:S04]  /*1b3d0*/  LDS R0, [R23.X4+0x10200] ;  /* 0x0102000017007984 */ /* 0x000e680000004800 */
[----:B0-----:R-:W0:Y:S04]  /*1b3e0*/  SHFL.BFLY PT, R6, R5, 0x2, 0x1f ;  /* 0x0c401f0005067f89 */ /* 0x001e2800000e0000 */
[----:B-1----:R-:W1:Y:S01]  /*1b3f0*/  SHFL.BFLY PT, R4, R0, 0x2, 0x1f ;  /* 0x0c401f0000047f89 */ /* 0x002e6200000e0000 */
[----:B0-----:R-:W-:-:S02]  /*1b400*/  FADD R6, R5, R6 ;  /* 0x0000000605067221 */ /* 0x001fc40000000000 */
[----:B-1----:R-:W-:-:S03]  /*1b410*/  FADD R0, R0, R4 ;  /* 0x0000000400007221 */ /* 0x002fc60000000000 */
[----:B------:R-:W0:Y:S04]  /*1b420*/  SHFL.BFLY PT, R5, R6, 0x1, 0x1f ;  /* 0x0c201f0006057f89 */ /* 0x000e2800000e0000 */
[----:B------:R-:W1:Y:S01]  /*1b430*/  SHFL.BFLY PT, R4, R0, 0x1, 0x1f ;  /* 0x0c201f0000047f89 */ /* 0x000e6200000e0000 */
[----:B0-----:R-:W-:Y:S02]  /*1b440*/  FADD R5, R6, R5 ;  /* 0x0000000506057221 */ /* 0x001fe40000000000 */
[----:B-1----:R-:W-:-:S03]  /*1b450*/  FADD R0, R0, R4 ;  /* 0x0000000400007221 */ /* 0x002fc60000000000 */
[----:B------:R4:W-:Y:S04]  /*1b460*/  @!P0 STS [R23.X4+0x10000], R5 ;  /* 0x0100000517008388 */ /* 0x0009e80000004800 */
[----:B------:R0:W-:Y:S01]  /*1b470*/  @!P0 STS [R23.X4+0x10200], R0 ;  /* 0x0102000017008388 */ /* 0x0001e20000004800 */
[----:B----4-:R-:W-:-:S03]  /*1b480*/  IMAD.WIDE R4, R2, 0x2, R18 ;  /* 0x0000000202047825 */ /* 0x010fc600078e0212 */
[----:B------:R-:W-:Y:S01]  /*1b490*/  BAR.SYNC.DEFER_BLOCKING 0x0 ;  /* 0x0000000000007b1d */ /* 0x000fe20000010000 */
[----:B------:R-:W-:-:S05]  /*1b4a0*/  IMAD.WIDE R6, R2, 0x2, R24 ;  /* 0x0000000202067825 */ /* 0x000fca00078e0218 */
[----:B------:R-:W4:Y:S04]  /*1b4b0*/  LDL.64 R24, [R1+0xc38] ;  /* 0x000c380001187983 */ /* 0x000f280000100a00 */
[----:B0-----:R-:W2:Y:S04]  /*1b4c0*/  LDL.64 R22, [R1+0xc30] ;  /* 0x000c300001167983 */ /* 0x001ea80000100a00 */
[----:B------:R-:W2:Y:S04]  /*1b4d0*/  LDL.64 R18, [R1+0xc28] ;  /* 0x000c280001127983 */ /* 0x000ea80000100a00 */
[----:B------:R0:W2:Y:S04]  /*1b4e0*/  LDG.E.U16 R28, [R4.64] ;  /* 0x00000004041c7981 */ /* 0x0000a8000c1e1500 */
[----:B------:R1:W2:Y:S04]  /*1b4f0*/  LDG.E.U16 R0, [R6.64] ;  /* 0x0000000406007981 */ /* 0x0002a8000c1e1500 */
[----:B0-----:R-:W2:Y:S01]  /*1b500*/  LDL.64 R4, [R1+0xc60] ;  /* 0x000c600001047983 */ /* 0x001ea20000100a00 */
[----:B-1----:R-:W-:-:S04]  /*1b510*/  IMAD.WIDE R6, R2, 0x2, R26 ;  /* 0x0000000202067825 */ /* 0x002fc800078e021a */
[C---:B------:R-:W-:Y:S01]  /*1b520*/  IMAD.WIDE R10, R2.reuse, 0x2, R10 ;  /* 0x00000002020a7825 */ /* 0x040fe200078e020a */
[----:B------:R0:W4:Y:S03]  /*1b530*/  LDG.E.U16 R26, [R6.64] ;  /* 0x00000004061a7981 */ /* 0x000126000c1e1500 */
[----:B---3--:R-:W-:-:S05]  /*1b540*/  IMAD.WIDE R8, R2, 0x2, R8 ;  /* 0x0000000202087825 */ /* 0x008fca00078e0208 */
[----:B------:R1:W3:Y:S01]  /*1b550*/  LDG.E.U16 R27, [R8.64] ;  /* 0x00000004081b7981 */ /* 0x0002e2000c1e1500 */
[----:B--2---:R-:W-:-:S06]  /*1b560*/  IMAD.WIDE R4, R2, 0x2, R4 ;  /* 0x0000000202047825 */ /* 0x004fcc00078e0204 */
[----:B------:R-:W2:Y:S04]  /*1b570*/  LDG.E.U16 R5, [R4.64] ;  /* 0x0000000404057981 */ /* 0x000ea8000c1e1500 */
[----:B------:R0:W-:Y:S04]  /*1b580*/  STL [R1+0x814], R28 ;  /* 0x0008141c01007387 */ /* 0x0001e80000100800 */
[----:B0-----:R-:W4:Y:S01]  /*1b590*/  LDG.E.U16 R28, [R10.64] ;  /* 0x000000040a1c7981 */ /* 0x001f22000c1e1500 */
[----:B------:R-:W-:-:S03]  /*1b5a0*/  IMAD.WIDE R12, R2, 0x2, R12 ;  /* 0x00000002020c7825 */ /* 0x000fc600078e020c */
[----:B------:R0:W-:Y:S04]  /*1b5b0*/  STL [R1+0x810], R0 ;  /* 0x0008100001007387 */ /* 0x0001e80000100800 */
[----:B0-----:R0:W4:Y:S01]  /*1b5c0*/  LDG.E.U16 R0, [R12.64] ;  /* 0x000000040c007981 */ /* 0x001122000c1e1500 */
[----:B------:R-:W-:-:S04]  /*1b5d0*/  IMAD.WIDE R6, R2, 0x2, R22 ;  /* 0x0000000202067825 */ /* 0x000fc800078e0216 */
[----:B-1----:R-:W-:-:S04]  /*1b5e0*/  IMAD.WIDE R8, R2, 0x2, R18 ;  /* 0x0000000202087825 */ /* 0x002fc800078e0212 */
[C---:B0-----:R-:W-:Y:S02]  /*1b5f0*/  IMAD.WIDE R12, R2.reuse, 0x2, R14 ;  /* 0x00000002020c7825 */ /* 0x041fe400078e020e */
[----:B------:R0:W4:Y:S04]  /*1b600*/  LDG.E.U16 R15, [R6.64] ;  /* 0x00000004060f7981 */ /* 0x000128000c1e1500 */
[----:B--2---:R4:W-:Y:S04]  /*1b610*/  STL [R1+0x80c], R5 ;  /* 0x00080c0501007387 */ /* 0x0049e80000100800 */
[----:B---3--:R-:W-:Y:S01]  /*1b620*/  STL [R1+0x804], R27 ;  /* 0x0008041b01007387 */ /* 0x008fe20000100800 */
[----:B----4-:R-:W-:-:S03]  /*1b630*/  IMAD.WIDE R4, R2, 0x2, R24 ;  /* 0x0000000202047825 */ /* 0x010fc600078e0218 */
[----:B------:R1:W-:Y:S04]  /*1b640*/  STL [R1+0x808], R26 ;  /* 0x0008081a01007387 */ /* 0x0003e80000100800 */
[----:B------:R2:W3:Y:S04]  /*1b650*/  LDG.E.U16 R14, [R4.64] ;  /* 0x00000004040e7981 */ /* 0x0004e8000c1e1500 */
[----:B0-----:R-:W4:Y:S04]  /*1b660*/  LDL.64 R6, [R1+0xc08] ;  /* 0x000c080001067983 */ /* 0x001f280000100a00 */
[----:B-1----:R-:W4:Y:S04]  /*1b670*/  LDL.64 R26, [R1+0xbf0] ;  /* 0x000bf000011a7983 */ /* 0x002f280000100a00 */
[----:B--2---:R-:W2:Y:S04]  /*1b680*/  LDL.64 R4, [R1+0xc10] ;  /* 0x000c100001047983 */ /* 0x004ea80000100a00 */
[----:B------:R0:W-:Y:S01]  /*1b690*/  STL [R1+0x800], R28 ;  /* 0x0008001c01007387 */ /* 0x0001e20000100800 */
[----:B------:R-:W-:-:S03]  /*1b6a0*/  IMAD.WIDE R10, R2, 0x2, R16 ;  /* 0x00000002020a7825 */ /* 0x000fc600078e0210 */
[----:B------:R-:W2:Y:S04]  /*1b6b0*/  LDL.64 R24, [R1+0xbe8] ;  /* 0x000be80001187983 */ /* 0x000ea80000100a00 */
[----:B------:R-:W2:Y:S04]  /*1b6c0*/  LDL.64 R22, [R1+0xbe0] ;  /* 0x000be00001167983 */ /* 0x000ea80000100a00 */
[----:B0-----:R0:W2:Y:S04]  /*1b6d0*/  LDG.E.U16 R28, [R8.64] ;  /* 0x00000004081c7981 */ /* 0x0010a8000c1e1500 */
[----:B------:R-:W4:Y:S04]  /*1b6e0*/  LDL.64 R18, [R1+0xbd8] ;  /* 0x000bd80001127983 */ /* 0x000f280000100a00 */
[----:B0-----:R-:W4:Y:S04]  /*1b6f0*/  LDL.64 R8, [R1+0xc00] ;  /* 0x000c000001087983 */ /* 0x001f280000100a00 */
[----:B------:R0:W-:Y:S04]  /*1b700*/  STL [R1+0x7fc], R0 ;  /* 0x0007fc0001007387 */ /* 0x0001e80000100800 */
[----:B------:R-:W4:Y:S04]  /*1b710*/  LDL.64 R16, [R1+0xbd0] ;  /* 0x000bd00001107983 */ /* 0x000f280000100a00 */
[----:B0-----:R0:W4:Y:S04]  /*1b720*/  LDG.E.U16 R0, [R10.64] ;  /* 0x000000040a007981 */ /* 0x001128000c1e1500 */
[----:B0-----:R-:W4:Y:S04]  /*1b730*/  LDL.64 R10, [R1+0xbf8] ;  /* 0x000bf800010a7983 */ /* 0x001f280000100a00 */
[----:B------:R-:W-:Y:S04]  /*1b740*/  STL [R1+0x7f4], R15 ;  /* 0x0007f40f01007387 */ /* 0x000fe80000100800 */
[----:B---3--:R0:W-:Y:S04]  /*1b750*/  STL [R1+0x7f8], R14 ;  /* 0x0007f80e01007387 */ /* 0x0081e80000100800 */
[----:B0-----:R-:W3:Y:S04]  /*1b760*/  LDL.64 R14, [R1+0xbc8] ;  /* 0x000bc800010e7983 */ /* 0x001ee80000100a00 */
[----:B--2---:R0:W-:Y:S04]  /*1b770*/  STL [R1+0x7f0], R28 ;  /* 0x0007f01c01007387 */ /* 0x0041e80000100800 */
[----:B0-----:R0:W2:Y:S01]  /*1b780*/  LDG.E.U16 R28, [R12.64] ;  /* 0x000000040c1c7981 */ /* 0x0010a2000c1e1500 */
[----:B------:R-:W-:-:S04]  /*1b790*/  IMAD.WIDE R4, R2, 0x2, R4 ;  /* 0x0000000202047825 */ /* 0x000fc800078e0204 */
[C---:B----4-:R-:W-:Y:S02]  /*1b7a0*/  IMAD.WIDE R8, R2.reuse, 0x2, R8 ;  /* 0x0000000202087825 */ /* 0x050fe400078e0208 */
[----:B------:R-:W4:Y:S02]  /*1b7b0*/  LDG.E.U16 R5, [R4.64] ;  /* 0x0000000404057981 */ /* 0x000f24000c1e1500 */
[----:B------:R-:W-:-:S04]  /*1b7c0*/  IMAD.WIDE R6, R2, 0x2, R6 ;  /* 0x0000000202067825 */ /* 0x000fc800078e0206 */
[C---:B0-----:R-:W-:Y:S02]  /*1b7d0*/  IMAD.WIDE R12, R2.reuse, 0x2, R26 ;  /* 0x00000002020c7825 */ /* 0x041fe400078e021a */
[----:B------:R0:W3:Y:S04]  /*1b7e0*/  LDG.E.U16 R27, [R8.64] ;  /* 0x00000004081b7981 */ /* 0x0000e8000c1e1500 */
[----:B------:R1:W3:Y:S01]  /*1b7f0*/  LDG.E.U16 R26, [R6.64] ;  /* 0x00000004061a7981 */ /* 0x0002e2000c1e1500 */
[----:B------:R-:W-:-:S03]  /*1b800*/  IMAD.WIDE R10, R2, 0x2, R10 ;  /* 0x00000002020a7825 */ /* 0x000fc600078e020a */
[----:B------:R0:W-:Y:S04]  /*1b810*/  STL [R1+0x7ec], R0 ;  /* 0x0007ec0001007387 */ /* 0x0001e80000100800 */
[----:B0-----:R-:W3:Y:S01]  /*1b820*/  LDG.E.U16 R0, [R10.64] ;  /* 0x000000040a007981 */ /* 0x001ee2000c1e1500 */
[----:B-1----:R-:W-:-:S03]  /*1b830*/  IMAD.WIDE R6, R2, 0x2, R22 ;  /* 0x0000000202067825 */ /* 0x002fc600078e0216 */
[----:B--2---:R0:W-:Y:S04]  /*1b840*/  STL [R1+0x7e8], R28 ;  /* 0x0007e81c01007387 */ /* 0x0041e80000100800 */
[----:B0-----:R0:W2:Y:S04]  /*1b850*/  LDG.E.U16 R28, [R12.64] ;  /* 0x000000040c1c7981 */ /* 0x0010a8000c1e1500 */
[----:B----4-:R1:W-:Y:S01]  /*1b860*/  STL [R1+0x7e4], R5 ;  /* 0x0007e40501007387 */ /* 0x0103e20000100800 */
[----:B------:R-:W-:-:S03]  /*1b870*/  IMAD.WIDE R8, R2, 0x2, R18 ;  /* 0x0000000202087825 */ /* 0x000fc600078e0212 */
[----:B---3--:R-:W-:Y:S01]  /*1b880*/  STL [R1+0x7dc], R27 ;  /* 0x0007dc1b01007387 */ /* 0x008fe20000100800 */
[----:B0-----:R-:W-:-:S04]  /*1b890*/  IMAD.WIDE R12, R2, 0x2, R14 ;  /* 0x00000002020c7825 */ /* 0x001fc800078e020e */
[C---:B-1----:R-:W-:Y:S01]  /*1b8a0*/  IMAD.WIDE R4, R2.reuse, 0x2, R24 ;  /* 0x0000000202047825 */ /* 0x042fe200078e0218 */
[----:B------:R0:W-:Y:S04]  /*1b8b0*/  STL [R1+0x7e0], R26 ;  /* 0x0007e01a01007387 */ /* 0x0001e80000100800 */
[----:B------:R1:W3:Y:S04]  /*1b8c0*/  LDG.E.U16 R14, [R4.64] ;  /* 0x00000004040e7981 */ /* 0x0002e8000c1e1500 */
[----:B------:R4:W3:Y:S04]  /*1b8d0*/  LDG.E.U16 R15, [R6.64] ;  /* 0x00000004060f7981 */ /* 0x0008e8000c1e1500 */
[----:B0-----:R-:W3:Y:S04]  /*1b8e0*/  LDL.64 R26, [R1+0xba0] ;  /* 0x000ba000011a7983 */ /* 0x001ee80000100a00 */
[----:B-1----:R-:W3:Y:S04]  /*1b8f0*/  LDL.64 R4, [R1+0xbc0] ;  /* 0x000bc00001047983 */ /* 0x002ee80000100a00 */
[----:B----4-:R-:W4:Y:S04]  /*1b900*/  LDL.64 R6, [R1+0xbb8] ;  /* 0x000bb80001067983 */ /* 0x010f280000100a00 */
[----:B------:R0:W-:Y:S01]  /*1b910*/  STL [R1+0x7d8], R0 ;  /* 0x0007d80001007387 */ /* 0x0001e20000100800 */
[----:B------:R-:W-:-:S03]  /*1b920*/  IMAD.WIDE R10, R2, 0x2, R16 ;  /* 0x00000002020a7825 */ /* 0x000fc600078e0210 */
[----:B------:R-:W4:Y:S04]  /*1b930*/  LDL.64 R24, [R1+0xb98] ;  /* 0x000b980001187983 */ /* 0x000f280000100a00 */
[----:B------:R-:W4:Y:S04]  /*1b940*/  LDL.64 R22, [R1+0xb90] ;  /* 0x000b900001167983 */ /* 0x000f280000100a00 */
[----:B0-----:R0:W4:Y:S04]  /*1b950*/  LDG.E.U16 R0, [R8.64] ;  /* 0x0000000408007981 */ /* 0x001128000c1e1500 */
[----:B------:R-:W4:Y:S04]  /*1b960*/  LDL.64 R18, [R1+0xb88] ;  /* 0x000b880001127983 */ /* 0x000f280000100a00 */
[----:B0-----:R-:W4:Y:S04]  /*1b970*/  LDL.64 R8, [R1+0xbb0] ;  /* 0x000bb00001087983 */ /* 0x001f280000100a00 */
[----:B--2---:R0:W-:Y:S04]  /*1b980*/  STL [R1+0x7d4], R28 ;  /* 0x0007d41c01007387 */ /* 0x0041e80000100800 */
[----:B------:R-:W2:Y:S04]  /*1b990*/  LDL.64 R16, [R1+0xb80] ;  /* 0x000b800001107983 */ /* 0x000ea80000100a00 */
[----:B0-----:R0:W2:Y:S04]  /*1b9a0*/  LDG.E.U16 R28, [R10.64] ;  /* 0x000000040a1c7981 */ /* 0x0010a8000c1e1500 */
[----:B0-----:R-:W2:Y:S04]  /*1b9b0*/  LDL.64 R10, [R1+0xba8] ;  /* 0x000ba800010a7983 */ /* 0x001ea80000100a00 */
[----:B---3--:R-:W-:Y:S04]  /*1b9c0*/  STL [R1+0x7cc], R15 ;  /* 0x0007cc0f01007387 */ /* 0x008fe80000100800 */
[----:B------:R0:W-:Y:S01]  /*1b9d0*/  STL [R1+0x7d0], R14 ;  /* 0x0007d00e01007387 */ /* 0x0001e20000100800 */
[----:B------:R-:W-:-:S06]  /*1b9e0*/  IMAD.WIDE R4, R2, 0x2, R4 ;  /* 0x0000000202047825 */ /* 0x000fcc00078e0204 */
[----:B------:R-:W3:Y:S04]  /*1b9f0*/  LDG.E.U16 R5, [R4.64] ;  /* 0x0000000404057981 */ /* 0x000ee8000c1e1500 */
[----:B0-----:R-:W3:Y:S04]  /*1ba00*/  LDL.64 R14, [R1+0xb78] ;  /* 0x000b7800010e7983 */ /* 0x001ee80000100a00 */
[----:B----4-:R0:W-:Y:S04]  /*1ba10*/  STL [R1+0x7c8], R0 ;  /* 0x0007c80001007387 */ /* 0x0101e80000100800 */
[----:B0-----:R0:W4:Y:S01]  /*1ba20*/  LDG.E.U16 R0, [R12.64] ;  /* 0x000000040c007981 */ /* 0x001122000c1e1500 */
[----:B------:R-:W-:-:S03]  /*1ba30*/  IMAD.WIDE R6, R2, 0x2, R6 ;  /* 0x0000000202067825 */ /* 0x000fc600078e0206 */
[----:B--2---:R1:W-:Y:S04]  /*1ba40*/  STL [R1+0x7c4], R28 ;  /* 0x0007c41c01007387 */ /* 0x0043e80000100800 */
[----:B-1----:R1:W2:Y:S01]  /*1ba50*/  LDG.E.U16 R28, [R6.64] ;  /* 0x00000004061c7981 */ /* 0x0022a2000c1e1500 */
[----:B0-----:R-:W-:-:S04]  /*1ba60*/  IMAD.WIDE R12, R2, 0x2, R26 ;  /* 0x00000002020c7825 */ /* 0x001fc800078e021a */
[----:B------:R-:W-:-:S04]  /*1ba70*/  IMAD.WIDE R8, R2, 0x2, R8 ;  /* 0x0000000202087825 */ /* 0x000fc800078e0208 */
[C---:B------:R-:W-:Y:S01]  /*1ba80*/  IMAD.WIDE R10, R2.reuse, 0x2, R10 ;  /* 0x00000002020a7825 */ /* 0x040fe200078e020a */
[----:B------:R0:W2:Y:S03]  /*1ba90*/  LDG.E.U16 R26, [R8.64] ;  /* 0x00000004081a7981 */ /* 0x0000a6000c1e1500 */
[C---:B-1----:R-:W-:Y:S01]  /*1baa0*/  IMAD.WIDE R6, R2.reuse, 0x2, R22 ;  /* 0x0000000202067825 */ /* 0x042fe200078e0216 */
[----:B------:R1:W2:Y:S03]  /*1bab0*/  LDG.E.U16 R27, [R10.64] ;  /* 0x000000040a1b7981 */ /* 0x0002a6000c1e1500 */
[C---:B0-----:R-:W-:Y:S01]  /*1bac0*/  IMAD.WIDE R8, R2.reuse, 0x2, R18 ;  /* 0x0000000202087825 */ /* 0x041fe200078e0212 */
[----:B----4-:R0:W-:Y:S04]  /*1bad0*/  STL [R1+0x7c0], R0 ;  /* 0x0007c00001007387 */ /* 0x0101e80000100800 */
[----:B---3--:R3:W-:Y:S01]  /*1bae0*/  STL [R1+0x7b8], R5 ;  /* 0x0007b80501007387 */ /* 0x0087e20000100800 */
[----:B-1----:R-:W-:-:S03]  /*1baf0*/  IMAD.WIDE R10, R2, 0x2, R16 ;  /* 0x00000002020a7825 */ /* 0x002fc600078e0210 */
[----:B------:R-:W4:Y:S04]  /*1bb00*/  LDL.64 R18, [R1+0xb50] ;  /* 0x000b500001127983 */ /* 0x000f280000100a00 */
[----:B0-----:R0:W4:Y:S01]  /*1bb10*/  LDG.E.U16 R0, [R12.64] ;  /* 0x000000040c007981 */ /* 0x001122000c1e1500 */
[----:B---3--:R-:W-:-:S05]  /*1bb20*/  IMAD.WIDE R4, R2, 0x2, R24 ;  /* 0x0000000202047825 */ /* 0x008fca00078e0218 */
[----:B------:R1:W3:Y:S01]  /*1bb30*/  LDG.E.U16 R23, [R4.64] ;  /* 0x0000000404177981 */ /* 0x0002e2000c1e1500 */
[----:B0-----:R-:W-:-:S03]  /*1bb40*/  IMAD.WIDE R12, R2, 0x2, R14 ;  /* 0x00000002020c7825 */ /* 0x001fc600078e020e */
[----:B------:R0:W3:Y:S04]  /*1bb50*/  LDG.E.U16 R14, [R6.64] ;  /* 0x00000004060e7981 */ /* 0x0000e8000c1e1500 */
[----:B------:R0:W3:Y:S04]  /*1bb60*/  LDG.E.U16 R15, [R8.64] ;  /* 0x00000004080f7981 */ /* 0x0000e8000c1e1500 */
[----:B-1----:R-:W3:Y:S04]  /*1bb70*/  LDL.64 R4, [R1+0xb70] ;  /* 0x000b700001047983 */ /* 0x002ee80000100a00 */
[----:B0-----:R-:W3:Y:S04]  /*1bb80*/  LDL.64 R6, [R1+0xb68] ;  /* 0x000b680001067983 */ /* 0x001ee80000100a00 */
[----:B------:R-:W3:Y:S04]  /*1bb90*/  LDL.64 R8, [R1+0xb60] ;  /* 0x000b600001087983 */ /* 0x000ee80000100a00 */
[----:B--2---:R0:W-:Y:S04]  /*1bba0*/  STL [R1+0x7b4], R28 ;  /* 0x0007b41c01007387 */ /* 0x0041e80000100800 */
[----:B0-----:R0:W2:Y:S04]  /*1bbb0*/  LDG.E.U16 R28, [R10.64] ;  /* 0x000000040a1c7981 */ /* 0x0010a8000c1e1500 */
[----:B0-----:R-:W2:Y:S04]  /*1bbc0*/  LDL.64 R10, [R1+0xb58] ;  /* 0x000b5800010a7983 */ /* 0x001ea80000100a00 */
[----:B------:R-:W-:Y:S04]  /*1bbd0*/  STL [R1+0x7ac], R27 ;  /* 0x0007ac1b01007387 */ /* 0x000fe80000100800 */
[----:B------:R0:W-:Y:S04]  /*1bbe0*/  STL [R1+0x7b0], R26 ;  /* 0x0007b01a01007387 */ /* 0x0001e80000100800 */
[----:B------:R-:W2:Y:S04]  /*1bbf0*/  LDL.64 R24, [R1+0xb40] ;  /* 0x000b400001187983 */ /* 0x000ea80000100a00 */
[----:B------:R-:W2:Y:S04]  /*1bc00*/  LDL.64 R16, [R1+0xb38] ;  /* 0x000b380001107983 */ /* 0x000ea80000100a00 */
[----:B0-----:R-:W2:Y:S04]  /*1bc10*/  LDL.64 R26, [R1+0xb48] ;  /* 0x000b4800011a7983 */ /* 0x001ea80000100a00 */
[----:B----4-:R0:W-:Y:S04]  /*1bc20*/  STL [R1+0x7a8], R0 ;  /* 0x0007a80001007387 */ /* 0x0101e80000100800 */
[----:B0-----:R0:W4:Y:S01]  /*1bc30*/  LDG.E.U16 R0, [R12.64] ;  /* 0x000000040c007981 */ /* 0x001122000c1e1500 */
[----:B---3--:R-:W-:-:S04]  /*1bc40*/  IMAD.WIDE R4, R2, 0x2, R4 ;  /* 0x0000000202047825 */ /* 0x008fc800078e0204 */
[C---:B------:R-:W-:Y:S02]  /*1bc50*/  IMAD.WIDE R6, R2.reuse, 0x2, R6 ;  /* 0x0000000202067825 */ /* 0x040fe400078e0206 */
[----:B------:R-:W3:Y:S02]  /*1bc60*/  LDG.E.U16 R5, [R4.64] ;  /* 0x0000000404057981 */ /* 0x000ee4000c1e1500 */
[C---:B------:R-:W-:Y:S02]  /*1bc70*/  IMAD.WIDE R8, R2.reuse, 0x2, R8 ;  /* 0x0000000202087825 */ /* 0x040fe400078e0208 */
[----:B------:R-:W3:Y:S04]  /*1bc80*/  LDG.E.U16 R7, [R6.64] ;  /* 0x0000000406077981 */ /* 0x000ee8000c1e1500 */
[----:B------:R1:W-:Y:S04]  /*1bc90*/  STL [R1+0x7a4], R23 ;  /* 0x0007a41701007387 */ /* 0x0003e80000100800 */
[----:B------:R-:W3:Y:S04]  /*1bca0*/  LDG.E.U16 R9, [R8.64] ;  /* 0x0000000408097981 */ /* 0x000ee8000c1e1500 */
[----:B-1----:R-:W3:Y:S04]  /*1bcb0*/  LDL.64 R22, [R1+0xb30] ;  /* 0x000b300001167983 */ /* 0x002ee80000100a00 */
[----:B------:R-:W-:Y:S04]  /*1bcc0*/  STL [R1+0x79c], R15 ;  /* 0x00079c0f01007387 */ /* 0x000fe80000100800 */
[----:B------:R1:W-:Y:S04]  /*1bcd0*/  STL [R1+0x7a0], R14 ;  /* 0x0007a00e01007387 */ /* 0x0003e80000100800 */
[----:B-1----:R-:W3:Y:S04]  /*1bce0*/  LDL.64 R14, [R1+0xb28] ;  /* 0x000b2800010e7983 */ /* 0x002ee80000100a00 */
[----:B--2---:R1:W-:Y:S01]  /*1bcf0*/  STL [R1+0x798], R28 ;  /* 0x0007981c01007387 */ /* 0x0043e20000100800 */
[----:B------:R-:W-:-:S05]  /*1bd00*/  IMAD.WIDE R10, R2, 0x2, R10 ;  /* 0x00000002020a7825 */ /* 0x000fca00078e020a */
[----:B-1----:R1:W2:Y:S01]  /*1bd10*/  LDG.E.U16 R28, [R10.64] ;  /* 0x000000040a1c7981 */ /* 0x0022a2000c1e1500 */
[----:B0-----:R-:W-:-:S03]  /*1bd20*/  IMAD.WIDE R12, R2, 0x2, R18 ;  /* 0x00000002020c7825 */ /* 0x001fc600078e0212 */
[----:B----4-:R0:W-:Y:S04]  /*1bd30*/  STL [R1+0x794], R0 ;  /* 0x0007940001007387 */ /* 0x0101e80000100800 */
[----:B------:R-:W4:Y:S04]  /*1bd40*/  LDL.64 R18, [R1+0xb20] ;  /* 0x000b200001127983 */ /* 0x000f280000100a00 */
[----:B0-----:R0:W4:Y:S04]  /*1bd50*/  LDG.E.U16 R0, [R12.64] ;  /* 0x000000040c007981 */ /* 0x001128000c1e1500 */
[----:B---3--:R-:W-:Y:S04]  /*1bd60*/  STL [R1+0x790], R5 ;  /* 0x0007900501007387 */ /* 0x008fe80000100800 */
[----:B------:R3:W-:Y:S02]  /*1bd70*/  STL [R1+0x78c], R7 ;  /* 0x00078c0701007387 */ /* 0x0007e40000100800 */
[----:B---3--:R-:W-:-:S02]  /*1bd80*/  IMAD.WIDE R6, R2, 0x2, R24 ;  /* 0x0000000202067825 */ /* 0x008fc400078e0218 */
[----:B------:R3:W-:Y:S02]  /*1bd90*/  STL [R1+0x784], R9 ;  /* 0x0007840901007387 */ /* 0x0007e40000100800 */
[C---:B-1----:R-:W-:Y:S02]  /*1bda0*/  IMAD.WIDE R10, R2.reuse, 0x2, R22 ;  /* 0x00000002020a7825 */ /* 0x042fe400078e0216 */
[----:B------:R1:W4:Y:S02]  /*1bdb0*/  LDG.E.U16 R22, [R6.64] ;  /* 0x0000000406167981 */ /* 0x000324000c1e1500 */
[----:B------:R-:W-:-:S04]  /*1bdc0*/  IMAD.WIDE R4, R2, 0x2, R26 ;  /* 0x0000000202047825 */ /* 0x000fc800078e021a */
[C---:B---3--:R-:W-:Y:S01]  /*1bdd0*/  IMAD.WIDE R8, R2.reuse, 0x2, R16 ;  /* 0x0000000202087825 */ /* 0x048fe200078e0210 */
[----:B------:R4:W3:Y:S04]  /*1bde0*/  LDG.E.U16 R25, [R4.64] ;  /* 0x0000000404197981 */ /* 0x0008e8000c1e1500 */
[----:B-1----:R-:W3:Y:S04]  /*1bdf0*/  LDL.64 R6, [R1+0xb18] ;  /* 0x000b180001067983 */ /* 0x002ee80000100a00 */
[----:B------:R1:W3:Y:S04]  /*1be00*/  LDG.E.U16 R23, [R8.64] ;  /* 0x0000000408177981 */ /* 0x0002e8000c1e1500 */
[----:B------:R-:W3:Y:S04]  /*1be10*/  LDL.64 R16, [R1+0xb00] ;  /* 0x000b000001107983 */ /* 0x000ee80000100a00 */
[----:B-1----:R-:W3:Y:S04]  /*1be20*/  LDL.64 R8, [R1+0xb10] ;  /* 0x000b100001087983 */ /* 0x002ee80000100a00 */
[----:B--2---:R1:W-:Y:S01]  /*1be30*/  STL [R1+0x780], R28 ;  /* 0x0007801c01007387 */ /* 0x0043e20000100800 */
[----:B0-----:R-:W-:-:S03]  /*1be40*/  IMAD.WIDE R12, R2, 0x2, R14 ;  /* 0x00000002020c7825 */ /* 0x001fc600078e020e */
[----:B------:R-:W2:Y:S04]  /*1be50*/  LDL.64 R26, [R1+0xaf8] ;  /* 0x000af800011a7983 */ /* 0x000ea80000100a00 */
[----:B------:R-:W2:Y:S04]  /*1be60*/  LDL.64 R14, [R1+0xaf0] ;  /* 0x000af000010e7983 */ /* 0x000ea80000100a00 */
[----:B-1----:R0:W2:Y:S04]  /*1be70*/  LDG.E.U16 R28, [R10.64] ;  /* 0x000000040a1c7981 */ /* 0x0020a8000c1e1500 */
[----:B0-----:R-:W2:Y:S01]  /*1be80*/  LDL.64 R10, [R1+0xb08] ;  /* 0x000b0800010a7983 */ /* 0x001ea20000100a00 */
[----:B----4-:R-:W-:-:S03]  /*1be90*/  IMAD.WIDE R4, R2, 0x2, R18 ;  /* 0x0000000202047825 */ /* 0x010fc600078e0212 */
[----:B------:R0:W-:Y:S04]  /*1bea0*/  STL [R1+0x77c], R0 ;  /* 0x00077c0001007387 */ /* 0x0001e80000100800 */
[----:B------:R-:W4:Y:S04]  /*1beb0*/  LDG.E.U16 R5, [R4.64] ;  /* 0x0000000404057981 */ /* 0x000f28000c1e1500 */
[----:B0-----:R0:W4:Y:S01]  /*1bec0*/  LDG.E.U16 R0, [R12.64] ;  /* 0x000000040c007981 */ /* 0x001122000c1e1500 */
[----:B---3--:R-:W-:-:S03]  /*1bed0*/  IMAD.WIDE R6, R2, 0x2, R6 ;  /* 0x0000000202067825 */ /* 0x008fc600078e0206 */
[----:B------:R1:W-:Y:S04]  /*1bee0*/  STL [R1+0x778], R25 ;  /* 0x0007781901007387 */ /* 0x0003e80000100800 */
[----:B------:R-:W3:Y:S04]  /*1bef0*/  LDG.E.U16 R7, [R6.64] ;  /* 0x0000000406077981 */ /* 0x000ee8000c1e1500 */
[----:B-1----:R-:W3:Y:S01]  /*1bf00*/  LDL.64 R24, [R1+0xae8] ;  /* 0x000ae80001187983 */ /* 0x002ee20000100a00 */
[----:B------:R-:W-:-:S03]  /*1bf10*/  IMAD.WIDE R8, R2, 0x2, R8 ;  /* 0x0000000202087825 */ /* 0x000fc600078e0208 */
[----:B------:R-:W-:Y:S04]  /*1bf20*/  STL [R1+0x770], R23 ;  /* 0x0007701701007387 */ /* 0x000fe80000100800 */
[----:B------:R1:W-:Y:S04]  /*1bf30*/  STL [R1+0x774], R22 ;  /* 0x0007741601007387 */ /* 0x0003e80000100800 */
[----:B------:R-:W3:Y:S04]  /*1bf40*/  LDL.64 R18, [R1+0xad8] ;  /* 0x000ad80001127983 */ /* 0x000ee80000100a00 */
[----:B------:R-:W3:Y:S04]  /*1bf50*/  LDG.E.U16 R9, [R8.64] ;  /* 0x0000000408097981 */ /* 0x000ee8000c1e1500 */
[----:B-1----:R-:W3:Y:S04]  /*1bf60*/  LDL.64 R22, [R1+0xae0] ;  /* 0x000ae00001167983 */ /* 0x002ee80000100a00 */
[----:B--2---:R1:W-:Y:S01]  /*1bf70*/  STL [R1+0x76c], R28 ;  /* 0x00076c1c01007387 */ /* 0x0043e20000100800 */
[----:B------:R-:W-:-:S05]  /*1bf80*/  IMAD.WIDE R10, R2, 0x2, R10 ;  /* 0x00000002020a7825 */ /* 0x000fca00078e020a */
[----:B-1----:R1:W2:Y:S01]  /*1bf90*/  LDG.E.U16 R28, [R10.64] ;  /* 0x000000040a1c7981 */ /* 0x0022a2000c1e1500 */
[----:B0-----:R-:W-:-:S03]  /*1bfa0*/  IMAD.WIDE R12, R2, 0x2, R16 ;  /* 0x00000002020c7825 */ /* 0x001fc600078e0210 */
[----:B------:R-:W2:Y:S04]  /*1bfb0*/  LDL.64 R16, [R1+0xad0] ;  /* 0x000ad00001107983 */ /* 0x000ea80000100a00 */
[----:B----4-:R0:W-:Y:S04]  /*1bfc0*/  STL [R1+0x768], R0 ;  /* 0x0007680001007387 */ /* 0x0101e80000100800 */
[----:B------:R4:W-:Y:S04]  /*1bfd0*/  STL [R1+0x760], R5 ;  /* 0x0007600501007387 */ /* 0x0009e80000100800 */
[----:B0-----:R0:W2:Y:S01]  /*1bfe0*/  LDG.E.U16 R0, [R12.64] ;  /* 0x000000040c007981 */ /* 0x0010a2000c1e1500 */
[----:B----4-:R-:W-:-:S03]  /*1bff0*/  IMAD.WIDE R4, R2, 0x2, R26 ;  /* 0x0000000202047825 */ /* 0x010fc600078e021a */
[----:B---3--:R3:W-:Y:S04]  /*1c000*/  STL [R1+0x758], R7 ;  /* 0x0007580701007387 */ /* 0x0087e80000100800 */
[----:B------:R-:W4:Y:S01]  /*1c010*/  LDL.64 R26, [R1+0xab8] ;  /* 0x000ab800011a7983 */ /* 0x000f220000100a00 */
[----:B---3--:R-:W-:-:S03]  /*1c020*/  IMAD.WIDE R6, R2, 0x2, R14 ;  /* 0x0000000202067825 */ /* 0x008fc600078e020e */
[----:B------:R-:W3:Y:S01]  /*1c030*/  LDL.64 R14, [R1+0xab0] ;  /* 0x000ab000010e7983 */ /* 0x000ee20000100a00 */
[----:B0-----:R-:W-:-:S03]  /*1c040*/  IMAD.WIDE R12, R2, 0x2, R18 ;  /* 0x00000002020c7825 */ /* 0x001fc600078e0212 */
[----:B------:R0:W3:Y:S04]  /*1c050*/  LDG.E.U16 R18, [R6.64] ;  /* 0x0000000406127981 */ /* 0x0000e8000c1e1500 */
[----:B------:R1:W-:Y:S04]  /*1c060*/  STL [R1+0x754], R9 ;  /* 0x0007540901007387 */ /* 0x0003e80000100800 */
[----:B0-----:R-:W3:Y:S01]  /*1c070*/  LDL.64 R6, [R1+0xac8] ;  /* 0x000ac80001067983 */ /* 0x001ee20000100a00 */
[----:B-1----:R-:W-:-:S03]  /*1c080*/  IMAD.WIDE R8, R2, 0x2, R24 ;  /* 0x0000000202087825 */ /* 0x002fc600078e0218 */
[----:B------:R0:W3:Y:S04]  /*1c090*/  LDG.E.U16 R25, [R4.64] ;  /* 0x0000000404197981 */ /* 0x0000e8000c1e1500 */
[----:B------:R1:W3:Y:S01]  /*1c0a0*/  LDG.E.U16 R19, [R8.64] ;  /* 0x0000000408137981 */ /* 0x0002e2000c1e1500 */
[----:B------:R-:W-:-:S03]  /*1c0b0*/  IMAD.WIDE R10, R2, 0x2, R22 ;  /* 0x00000002020a7825 */ /* 0x000fc600078e0216 */
[----:B-1----:R-:W3:Y:S04]  /*1c0c0*/  LDL.64 R8, [R1+0xac0] ;  /* 0x000ac00001087983 */ /* 0x002ee80000100a00 */
[----:B--2---:R1:W-:Y:S04]  /*1c0d0*/  STL [R1+0x74c], R28 ;  /* 0x00074c1c01007387 */ /* 0x0043e80000100800 */
[----:B-1----:R4:W2:Y:S01]  /*1c0e0*/  LDG.E.U16 R28, [R10.64] ;  /* 0x000000040a1c7981 */ /* 0x0028a2000c1e1500 */
[----:B0-----:R-:W-:-:S06]  /*1c0f0*/  IMAD.WIDE R4, R2, 0x2, R16 ;  /* 0x0000000202047825 */ /* 0x001fcc00078e0210 */
[----:B------:R0:W2:Y:S04]  /*1c100*/  LDG.E.U16 R4, [R4.64] ;  /* 0x0000000404047981 */ /* 0x0000a8000c1e1500 */
[----:B------:R1:W-:Y:S04]  /*1c110*/  STL [R1+0x744], R0 ;  /* 0x0007440001007387 */ /* 0x0003e80000100800 */
[----:B------:R-:W2:Y:S04]  /*1c120*/  LDL.64 R22, [R1+0xaa8] ;  /* 0x000aa80001167983 */ /* 0x000ea80000100a00 */
[----:B-1----:R1:W2:Y:S01]  /*1c130*/  LDG.E.U16 R0, [R12.64] ;  /* 0x000000040c007981 */ /* 0x0022a2000c1e1500 */
[----:B----4-:R-:W-:-:S04]  /*1c140*/  IMAD.WIDE R10, R2, 0x2, R26 ;  /* 0x00000002020a7825 */ /* 0x010fc800078e021a */
[----:B---3--:R-:W-:-:S05]  /*1c150*/  IMAD.WIDE R6, R2, 0x2, R6 ;  /* 0x0000000202067825 */ /* 0x008fca00078e0206 */
[----:B0-----:R0:W3:Y:S04]  /*1c160*/  LDG.E.U16 R5, [R6.64] ;  /* 0x0000000406057981 */ /* 0x0010e8000c1e1500 */
[----:B------:R4:W-:Y:S04]  /*1c170*/  STL [R1+0x73c], R25 ;  /* 0x00073c1901007387 */ /* 0x0009e80000100800 */
[----:B----4-:R-:W4:Y:S01]  /*1c180*/  LDL.64 R24, [R1+0xa98] ;  /* 0x000a980001187983 */ /* 0x010f220000100a00 */
[----:B------:R-:W-:-:S03]  /*1c190*/  IMAD.WIDE R8, R2, 0x2, R8 ;  /* 0x0000000202087825 */ /* 0x000fc600078e0208 */
[----:B------:R-:W-:Y:S04]  /*1c1a0*/  STL [R1+0x72c], R19 ;  /* 0x00072c1301007387 */ /* 0x000fe80000100800 */
[----:B------:R1:W-:Y:S04]  /*1c1b0*/  STL [R1+0x734], R18 ;  /* 0x0007341201007387 */ /* 0x0003e80000100800 */
[----:B0-----:R-:W4:Y:S04]  /*1c1c0*/  LDL.64 R6, [R1+0xaa0] ;  /* 0x000aa00001067983 */ /* 0x001f280000100a00 */
[----:B------:R-:W4:Y:S04]  /*1c1d0*/  LDG.E.U16 R9, [R8.64] ;  /* 0x0000000408097981 */ /* 0x000f28000c1e1500 */
[----:B-1----:R-:W4:Y:S04]  /*1c1e0*/  LDL.64 R18, [R1+0xa90] ;  /* 0x000a900001127983 */ /* 0x002f280000100a00 */
[----:B------:R-:W4:Y:S04]  /*1c1f0*/  LDL.64 R16, [R1+0xa88] ;  /* 0x000a880001107983 */ /* 0x000f280000100a00 */
[----:B--2---:R0:W-:Y:S04]  /*1c200*/  STL [R1+0x728], R28 ;  /* 0x0007281c01007387 */ /* 0x0041e80000100800 */
[----:B0-----:R0:W2:Y:S01]  /*1c210*/  LDG.E.U16 R28, [R10.64] ;  /* 0x000000040a1c7981 */ /* 0x0010a2000c1e1500 */
[----:B------:R-:W-:-:S03]  /*1c220*/  IMAD.WIDE R12, R2, 0x2, R14 ;  /* 0x00000002020c7825 */ /* 0x000fc600078e020e */
[----:B------:R-:W2:Y:S04]  /*1c230*/  LDL.64 R14, [R1+0xa80] ;  /* 0x000a8000010e7983 */ /* 0x000ea80000100a00 */
[----:B------:R1:W-:Y:S04]  /*1c240*/  STL [R1+0x724], R0 ;  /* 0x0007240001007387 */ /* 0x0003e80000100800 */
[----:B------:R-:W2:Y:S04]  /*1c250*/  LDL.64 R26, [R1+0xa78] ;  /* 0x000a7800011a7983 */ /* 0x000ea80000100a00 */
[----:B-1----:R1:W2:Y:S04]  /*1c260*/  LDG.E.U16 R0, [R12.64] ;  /* 0x000000040c007981 */ /* 0x0022a8000c1e1500 */
[----:B---3--:R-:W-:Y:S04]  /*1c270*/  STL [R1+0x71c], R5 ;  /* 0x00071c0501007387 */ /* 0x008fe80000100800 */
[----:B------:R3:W-:Y:S02]  /*1c280*/  STL [R1+0x720], R4 ;  /* 0x0007200401007387 */ /* 0x0007e40000100800 */
[----:B---3--:R-:W-:-:S02]  /*1c290*/  IMAD.WIDE R4, R2, 0x2, R22 ;  /* 0x0000000202047825 */ /* 0x008fc400078e0216 */
[----:B------:R-:W3:Y:S04]  /*1c2a0*/  LDL.64 R22, [R1+0xa70] ;  /* 0x000a700001167983 */ /* 0x000ee80000100a00 */
[----:B------:R-:W3:Y:S01]  /*1c2b0*/  LDG.E.U16 R5, [R4.64] ;  /* 0x0000000404057981 */ /* 0x000ee2000c1e1500 */
[----:B----4-:R-:W-:-:S03]  /*1c2c0*/  IMAD.WIDE R6, R2, 0x2, R6 ;  /* 0x0000000202067825 */ /* 0x010fc600078e0206 */
[----:B------:R4:W-:Y:S01]  /*1c2d0*/  STL [R1+0x718], R9 ;  /* 0x0007180901007387 */ /* 0x0009e20000100800 */
[----:B0-----:R-:W-:-:S03]  /*1c2e0*/  IMAD.WIDE R10, R2, 0x2, R18 ;  /* 0x00000002020a7825 */ /* 0x001fc600078e0212 */
[----:B------:R-:W3:Y:S01]  /*1c2f0*/  LDG.E.U16 R7, [R6.64] ;  /* 0x0000000406077981 */ /* 0x000ee2000c1e1500 */
[----:B-1----:R-:W-:-:S03]  /*1c300*/  IMAD.WIDE R12, R2, 0x2, R16 ;  /* 0x00000002020c7825 */ /* 0x002fc600078e0210 */
[----:B------:R-:W3:Y:S01]  /*1c310*/  LDL.64 R18, [R1+0xa58] ;  /* 0x000a580001127983 */ /* 0x000ee20000100a00 */
[----:B----4-:R-:W-:-:S03]  /*1c320*/  IMAD.WIDE R8, R2, 0x2, R24 ;  /* 0x0000000202087825 */ /* 0x010fc600078e0218 */
[----:B------:R-:W4:Y:S04]  /*1c330*/  LDL.64 R16, [R1+0xa60] ;  /* 0x000a600001107983 */ /* 0x000f280000100a00 */
[----:B------:R-:W4:Y:S04]  /*1c340*/  LDL.64 R24, [R1+0xa68] ;  /* 0x000a680001187983 */ /* 0x000f280000100a00 */
[----:B------:R-:W4:Y:S04]  /*1c350*/  LDG.E.U16 R11, [R10.64] ;  /* 0x000000040a0b7981 */ /* 0x000f28000c1e1500 */
[----:B--2---:R0:W-:Y:S04]  /*1c360*/  STL [R1+0x714], R28 ;  /* 0x0007141c01007387 */ /* 0x0041e80000100800 */
[----:B0-----:R3:W2:Y:S04]  /*1c370*/  LDG.E.U16 R28, [R8.64] ;  /* 0x00000004081c7981 */ /* 0x0016a8000c1e1500 */
[----:B------:R0:W-:Y:S04]  /*1c380*/  STL [R1+0x710], R0 ;  /* 0x0007100001007387 */ /* 0x0001e80000100800 */
[----:B0-----:R0:W4:Y:S01]  /*1c390*/  LDG.E.U16 R0, [R12.64] ;  /* 0x000000040c007981 */ /* 0x001122000c1e1500 */
[----:B---3--:R-:W-:-:S03]  /*1c3a0*/  IMAD.WIDE R8, R2, 0x2, R22 ;  /* 0x0000000202087825 */ /* 0x008fc600078e0216 */
[----:B------:R1:W-:Y:S02]  /*1c3b0*/  STL [R1+0x70c], R5 ;  /* 0x00070c0501007387 */ /* 0x0003e40000100800 */
[C---:B-1----:R-:W-:Y:S02]  /*1c3c0*/  IMAD.WIDE R4, R2.reuse, 0x2, R14 ;  /* 0x0000000202047825 */ /* 0x042fe400078e020e */
[----:B------:R-:W3:Y:S04]  /*1c3d0*/  LDL.64 R14, [R1+0xa50] ;  /* 0x000a5000010e7983 */ /* 0x000ee80000100a00 */
[----:B------:R-:W-:Y:S04]  /*1c3e0*/  STL [R1+0x708], R7 ;  /* 0x0007080701007387 */ /* 0x000fe80000100800 */
[----:B0-----:R-:W3:Y:S04]  /*1c3f0*/  LDL.64 R12, [R1+0xa48] ;  /* 0x000a4800010c7983 */ /* 0x001ee80000100a00 */
[----:B------:R-:W3:Y:S04]  /*1c400*/  LDL.64 R22, [R1+0xa40] ;  /* 0x000a400001167983 */ /* 0x000ee80000100a00 */
[----:B--2---:R0:W-:Y:S04]  /*1c410*/  STL [R1+0x704], R28 ;  /* 0x0007041c01007387 */ /* 0x0041e80000100800 */
[----:B0-----:R0:W2:Y:S01]  /*1c420*/  LDG.E.U16 R28, [R4.64] ;  /* 0x00000004041c7981 */ /* 0x0010a2000c1e1500 */
[----:B------:R-:W-:-:S03]  /*1c430*/  IMAD.WIDE R6, R2, 0x2, R26 ;  /* 0x0000000202067825 */ /* 0x000fc600078e021a */
[----:B----4-:R1:W-:Y:S04]  /*1c440*/  STL [R1+0x700], R11 ;  /* 0x0007000b01007387 */ /* 0x0103e80000100800 */
[----:B------:R4:W2:Y:S01]  /*1c450*/  LDG.E.U16 R26, [R6.64] ;  /* 0x00000004061a7981 */ /* 0x0008a2000c1e1500 */
[----:B0-----:R-:W-:-:S03]  /*1c460*/  IMAD.WIDE R4, R2, 0x2, R24 ;  /* 0x0000000202047825 */ /* 0x001fc600078e0218 */
[----:B------:R0:W2:Y:S04]  /*1c470*/  LDG.E.U16 R27, [R8.64] ;  /* 0x00000004081b7981 */ /* 0x0000a8000c1e1500 */
[----:B-1----:R-:W2:Y:S01]  /*1c480*/  LDL.64 R10, [R1+0xa38] ;  /* 0x000a3800010a7983 */ /* 0x002ea20000100a00 */
[----:B----4-:R-:W-:-:S03]  /*1c490*/  IMAD.WIDE R6, R2, 0x2, R16 ;  /* 0x0000000202067825 */ /* 0x010fc600078e0210 */
[----:B------:R-:W4:Y:S01]  /*1c4a0*/  LDL.64 R16, [R1+0xa30] ;  /* 0x000a300001107983 */ /* 0x000f220000100a00 */
[----:B0-----:R-:W-:-:S03]  /*1c4b0*/  IMAD.WIDE R8, R2, 0x2, R18 ;  /* 0x0000000202087825 */ /* 0x001fc600078e0212 */
[----:B------:R-:W4:Y:S04]  /*1c4c0*/  LDL.64 R18, [R1+0xa28] ;  /* 0x000a280001127983 */ /* 0x000f280000100a00 */
[----:B------:R0:W4:Y:S04]  /*1c4d0*/  LDG.E.U16 R24, [R6.64] ;  /* 0x0000000406187981 */ /* 0x000128000c1e1500 */
[----:B------:R1:W-:Y:S04]  /*1c4e0*/  STL [R1+0x50c], R0 ;  /* 0x00050c0001007387 */ /* 0x0003e80000100800 */
[----:B------:R0:W4:Y:S04]  /*1c4f0*/  LDG.E.U16 R25, [R8.64] ;  /* 0x0000000408197981 */ /* 0x000128000c1e1500 */
[----:B-1----:R3:W4:Y:S02]  /*1c500*/  LDG.E.U16 R0, [R4.64] ;  /* 0x0000000404007981 */ /* 0x002724000c1e1500 */
[----:B---3--:R-:W-:-:S02]  /*1c510*/  IMAD.WIDE R4, R2, 0x2, R14 ;  /* 0x0000000202047825 */ /* 0x008fc400078e020e */
[----:B------:R-:W3:Y:S02]  /*1c520*/  LDL.64 R14, [R1+0xa20] ;  /* 0x000a2000010e7983 */ /* 0x000ee40000100a00 */
[C---:B0-----:R-:W-:Y:S02]  /*1c530*/  IMAD.WIDE R6, R2.reuse, 0x2, R12 ;  /* 0x0000000202067825 */ /* 0x041fe400078e020c */
[----:B------:R-:W3:Y:S02]  /*1c540*/  LDL.64 R12, [R1+0xa18] ;  /* 0x000a1800010c7983 */ /* 0x000ee40000100a00 */
[C---:B------:R-:W-:Y:S02]  /*1c550*/  IMAD.WIDE R8, R2.reuse, 0x2, R22 ;  /* 0x0000000202087825 */ /* 0x040fe400078e0216 */
[----:B------:R-:W3:Y:S04]  /*1c560*/  LDL.64 R22, [R1+0xa10] ;  /* 0x000a100001167983 */ /* 0x000ee80000100a00 */
[----:B--2---:R0:W-:Y:S04]  /*1c570*/  STL [R1+0x2c8], R28 ;  /* 0x0002c81c01007387 */ /* 0x0041e80000100800 */
[----:B0-----:R0:W2:Y:S04]  /*1c580*/  LDG.E.U16 R28, [R4.64] ;  /* 0x00000004041c7981 */ /* 0x0010a8000c1e1500 */
[----:B------:R1:W-:Y:S04]  /*1c590*/  STL [R1+0x14c], R26 ;  /* 0x00014c1a01007387 */ /* 0x0003e80000100800 */
[----:B------:R1:W-:Y:S01]  /*1c5a0*/  STL [R1+0x148], R27 ;  /* 0x0001481b01007387 */ /* 0x0003e20000100800 */
[----:B0-----:R-:W-:-:S03]  /*1c5b0*/  IMAD.WIDE R4, R2, 0x2, R10 ;  /* 0x0000000202047825 */ /* 0x001fc600078e020a */
[----:B------:R-:W2:Y:S04]  /*1c5c0*/  LDL.64 R10, [R1+0xa08] ;  /* 0x000a0800010a7983 */ /* 0x000ea80000100a00 */
[----:B-1----:R4:W2:Y:S04]  /*1c5d0*/  LDG.E.U16 R26, [R6.64] ;  /* 0x00000004061a7981 */ /* 0x0028a8000c1e1500 */
[----:B------:R0:W2:Y:S01]  /*1c5e0*/  LDG.E.U16 R27, [R8.64] ;  /* 0x00000004081b7981 */ /* 0x0000a2000c1e1500 */
[----:B----4-:R-:W-:-:S03]  /*1c5f0*/  IMAD.WIDE R6, R2, 0x2, R16 ;  /* 0x0000000202067825 */ /* 0x010fc600078e0210 */
[----:B------:R-:W4:Y:S01]  /*1c600*/  LDL.64 R16, [R1+0xa00] ;  /* 0x000a000001107983 */ /* 0x000f220000100a00 */
[----:B0-----:R-:W-:-:S03]  /*1c610*/  IMAD.WIDE R8, R2, 0x2, R18 ;  /* 0x0000000202087825 */ /* 0x001fc600078e0212 */
[----:B------:R-:W4:Y:S04]  /*1c620*/  LDL.64 R18, [R1+0x9f8] ;  /* 0x0009f80001127983 */ /* 0x000f280000100a00 */
[----:B------:R0:W-:Y:S04]  /*1c630*/  STL [R1+0x144], R0 ;  /* 0x0001440001007387 */ /* 0x0001e80000100800 */
[----:B------:R1:W-:Y:S04]  /*1c640*/  STL [R1+0x140], R24 ;  /* 0x0001401801007387 */ /* 0x0003e80000100800 */
[----:B------:R1:W-:Y:S04]  /*1c650*/  STL [R1+0x13c], R25 ;  /* 0x00013c1901007387 */ /* 0x0003e80000100800 */
[----:B0-----:R3:W4:Y:S04]  /*1c660*/  LDG.E.U16 R0, [R4.64] ;  /* 0x0000000404007981 */ /* 0x001728000c1e1500 */
[----:B-1----:R0:W4:Y:S04]  /*1c670*/  LDG.E.U16 R24, [R6.64] ;  /* 0x0000000406187981 */ /* 0x002128000c1e1500 */
[----:B------:R1:W4:Y:S01]  /*1c680*/  LDG.E.U16 R25, [R8.64] ;  /* 0x0000000408197981 */ /* 0x000322000c1e1500 */
[----:B---3--:R-:W-:-:S03]  /*1c690*/  IMAD.WIDE R4, R2, 0x2, R14 ;  /* 0x0000000202047825 */ /* 0x008fc600078e020e */
[----:B------:R-:W3:Y:S01]  /*1c6a0*/  LDL.64 R14, [R1+0x9f0] ;  /* 0x0009f000010e7983 */ /* 0x000ee20000100a00 */
[----:B0-----:R-:W-:-:S03]  /*1c6b0*/  IMAD.WIDE R6, R2, 0x2, R12 ;  /* 0x0000000202067825 */ /* 0x001fc600078e020c */
[----:B------:R-:W3:Y:S01]  /*1c6c0*/  LDL.64 R12, [R1+0x9e8] ;  /* 0x0009e800010c7983 */ /* 0x000ee20000100a00 */
[----:B-1----:R-:W-:-:S03]  /*1c6d0*/  IMAD.WIDE R8, R2, 0x2, R22 ;  /* 0x0000000202087825 */ /* 0x002fc600078e0216 */
        /* <DEDUP_REMOVED lines=27> */
[----:B------:R1:W-:Y:S01]  /*1c890*/  STL [R1+0x11c], R26 ;  /* 0x00011c1a01007387 */ /* 0x0003e20000100800 */
[----:B0-----:R-:W-:-:S03]  /*1c8a0*/  IMAD.WIDE R4, R2, 0x2, R10 ;  /* 0x0000000202047825 */ /* 0x001fc600078e020a */
[----:B------:R0:W-:Y:S04]  /*1c8b0*/  STL [R1+0x118], R27 ;  /* 0x0001181b01007387 */ /* 0x0001e80000100800 */
[----:B------:R-:W2:Y:S04]  /*1c8c0*/  LDL.64 R10, [R1+0x9a8] ;  /* 0x0009a800010a7983 */ /* 0x000ea80000100a00 */
[----:B-1----:R4:W2:Y:S04]  /*1c8d0*/  LDG.E.U16 R26, [R6.64] ;  /* 0x00000004061a7981 */ /* 0x0028a8000c1e1500 */
[----:B0-----:R0:W2:Y:S01]  /*1c8e0*/  LDG.E.U16 R27, [R8.64] ;  /* 0x00000004081b7981 */ /* 0x0010a2000c1e1500 */
        /* <DEDUP_REMOVED lines=13> */
[----:B------:R-:W3:Y:S04]  /*1c9c0*/  LDL.64 R12, [R1+0x988] ;  /* 0x00098800010c7983 */ /* 0x000ee80000100a00 */
[----:B--2---:R0:W-:Y:S04]  /*1c9d0*/  STL [R1+0x108], R28 ;  /* 0x0001081c01007387 */ /* 0x0041e80000100800 */
[----:B0-----:R0:W2:Y:S01]  /*1c9e0*/  LDG.E.U16 R28, [R4.64] ;  /* 0x00000004041c7981 */ /* 0x0010a2000c1e1500 */
[----:B-1----:R-:W-:-:S03]  /*1c9f0*/  IMAD.WIDE R8, R2, 0x2, R22 ;  /* 0x0000000202087825 */ /* 0x002fc600078e0216 */
[----:B------:R-:W3:Y:S04]  /*1ca00*/  LDL.64 R22, [R1+0x980] ;  /* 0x0009800001167983 */ /* 0x000ee80000100a00 */
[----:B------:R1:W-:Y:S01]  /*1ca10*/  STL [R1+0x104], R26 ;  /* 0x0001041a01007387 */ /* 0x0003e20000100800 */
[----:B0-----:R-:W-:-:S03]  /*1ca20*/  IMAD.WIDE R4, R2, 0x2, R10 ;  /* 0x0000000202047825 */ /* 0x001fc600078e020a */
[----:B------:R0:W-:Y:S04]  /*1ca30*/  STL [R1+0x100], R27 ;  /* 0x0001001b01007387 */ /* 0x0001e80000100800 */
[----:B------:R-:W3:Y:S04]  /*1ca40*/  LDL.64 R10, [R1+0x978] ;  /* 0x00097800010a7983 */ /* 0x000ee80000100a00 */
[----:B-1----:R4:W3:Y:S04]  /*1ca50*/  LDG.E.U16 R26, [R6.64] ;  /* 0x00000004061a7981 */ /* 0x0028e8000c1e1500 */
[----:B0-----:R0:W3:Y:S01]  /*1ca60*/  LDG.E.U16 R27, [R8.64] ;  /* 0x00000004081b7981 */ /* 0x0010e2000c1e1500 */
[----:B----4-:R-:W-:-:S03]  /*1ca70*/  IMAD.WIDE R6, R2, 0x2, R16 ;  /* 0x0000000202067825 */ /* 0x010fc600078e0210 */
[----:B------:R-:W4:Y:S04]  /*1ca80*/  LDL.64 R16, [R1+0x970] ;  /* 0x0009700001107983 */ /* 0x000f280000100a00 */
[----:B------:R1:W-:Y:S04]  /*1ca90*/  STL [R1+0xfc], R0 ;  /* 0x0000fc0001007387 */ /* 0x0003e80000100800 */
[----:B------:R-:W-:Y:S04]  /*1caa0*/  STL [R1+0xf4], R25 ;  /* 0x0000f41901007387 */ /* 0x000fe80000100800 */
[----:B------:R0:W-:Y:S04]  /*1cab0*/  STL [R1+0xf8], R24 ;  /* 0x0000f81801007387 */ /* 0x0001e80000100800 */
[----:B-1----:R3:W4:Y:S04]  /*1cac0*/  LDG.E.U16 R0, [R4.64] ;  /* 0x0000000404007981 */ /* 0x002728000c1e1500 */
[----:B0-----:R-:W4:Y:S04]  /*1cad0*/  LDL.64 R24, [R1+0x968] ;  /* 0x0009680001187983 */ /* 0x001f280000100a00 */
[----:B--2---:R0:W-:Y:S04]  /*1cae0*/  STL [R1+0xf0], R28 ;  /* 0x0000f01c01007387 */ /* 0x0041e80000100800 */
[----:B0-----:R0:W2:Y:S01]  /*1caf0*/  LDG.E.U16 R28, [R6.64] ;  /* 0x00000004061c7981 */ /* 0x0010a2000c1e1500 */
[----:B------:R-:W-:-:S04]  /*1cb00*/  IMAD.WIDE R8, R2, 0x2, R18 ;  /* 0x0000000202087825 */ /* 0x000fc800078e0212 */
[----:B---3--:R-:W-:-:S04]  /*1cb10*/  IMAD.WIDE R4, R2, 0x2, R14 ;  /* 0x0000000202047825 */ /* 0x008fc800078e020e */
[C---:B0-----:R-:W-:Y:S01]  /*1cb20*/  IMAD.WIDE R6, R2.reuse, 0x2, R12 ;  /* 0x0000000202067825 */ /* 0x041fe200078e020c */
[----:B------:R0:W-:Y:S04]  /*1cb30*/  STL [R1+0xec], R26 ;  /* 0x0000ec1a01007387 */ /* 0x0001e80000100800 */
[----:B------:R-:W3:Y:S04]  /*1cb40*/  LDL.64 R14, [R1+0x960] ;  /* 0x00096000010e7983 */ /* 0x000ee80000100a00 */
[----:B------:R-:W3:Y:S04]  /*1cb50*/  LDL.64 R18, [R1+0x958] ;  /* 0x0009580001127983 */ /* 0x000ee80000100a00 */
[----:B------:R-:W3:Y:S04]  /*1cb60*/  LDL.64 R12, [R1+0x950] ;  /* 0x00095000010c7983 */ /* 0x000ee80000100a00 */
[----:B0-----:R0:W3:Y:S04]  /*1cb70*/  LDG.E.U16 R26, [R8.64] ;  /* 0x00000004081a7981 */ /* 0x0010e8000c1e1500 */
[----:B------:R1:W-:Y:S01]  /*1cb80*/  STL [R1+0xe8], R27 ;  /* 0x0000e81b01007387 */ /* 0x0003e20000100800 */
[----:B0-----:R-:W-:-:S03]  /*1cb90*/  IMAD.WIDE R8, R2, 0x2, R22 ;  /* 0x0000000202087825 */ /* 0x001fc600078e0216 */
[----:B-1----:R0:W3:Y:S04]  /*1cba0*/  LDG.E.U16 R27, [R4.64] ;  /* 0x00000004041b7981 */ /* 0x0020e8000c1e1500 */
[----:B----4-:R1:W-:Y:S04]  /*1cbb0*/  STL [R1+0xe4], R0 ;  /* 0x0000e40001007387 */ /* 0x0103e80000100800 */
[----:B-1----:R1:W3:Y:S04]  /*1cbc0*/  LDG.E.U16 R0, [R6.64] ;  /* 0x0000000406007981 */ /* 0x0022e8000c1e1500 */
[----:B--2---:R2:W-:Y:S01]  /*1cbd0*/  STL [R1+0xe0], R28 ;  /* 0x0000e01c01007387 */ /* 0x0045e20000100800 */
[----:B0-----:R-:W-:-:S03]  /*1cbe0*/  IMAD.WIDE R4, R2, 0x2, R10 ;  /* 0x0000000202047825 */ /* 0x001fc600078e020a */
[----:B------:R-:W4:Y:S01]  /*1cbf0*/  LDL.64 R10, [R1+0x948] ;  /* 0x00094800010a7983 */ /* 0x000f220000100a00 */
[----:B-1----:R-:W-:-:S03]  /*1cc00*/  IMAD.WIDE R6, R2, 0x2, R16 ;  /* 0x0000000202067825 */ /* 0x002fc600078e0210 */
[----:B------:R-:W4:Y:S04]  /*1cc10*/  LDL.64 R22, [R1+0x940] ;  /* 0x0009400001167983 */ /* 0x000f280000100a00 */
[----:B--2---:R0:W2:Y:S04]  /*1cc20*/  LDG.E.U16 R28, [R8.64] ;  /* 0x00000004081c7981 */ /* 0x0040a8000c1e1500 */
[----:B------:R-:W4:Y:S01]  /*1cc30*/  LDL.64 R16, [R1+0x938] ;  /* 0x0009380001107983 */ /* 0x000f220000100a00 */
[----:B0-----:R-:W-:-:S03]  /*1cc40*/  IMAD.WIDE R8, R2, 0x2, R24 ;  /* 0x0000000202087825 */ /* 0x001fc600078e0218 */
[----:B------:R0:W4:Y:S04]  /*1cc50*/  LDG.E.U16 R25, [R4.64] ;  /* 0x0000000404197981 */ /* 0x000128000c1e1500 */
[----:B---3--:R1:W-:Y:S01]  /*1cc60*/  STL [R1+0xdc], R26 ;  /* 0x0000dc1a01007387 */ /* 0x0083e20000100800 */
[----:B0-----:R-:W-:-:S03]  /*1cc70*/  IMAD.WIDE R4, R2, 0x2, R14 ;  /* 0x0000000202047825 */ /* 0x001fc600078e020e */
[----:B-1----:R0:W3:Y:S04]  /*1cc80*/  LDG.E.U16 R26, [R6.64] ;  /* 0x00000004061a7981 */ /* 0x0020e8000c1e1500 */
[----:B------:R1:W-:Y:S04]  /*1cc90*/  STL [R1+0xd8], R27 ;  /* 0x0000d81b01007387 */ /* 0x0003e80000100800 */
[----:B------:R-:W3:Y:S01]  /*1cca0*/  LDL.64 R14, [R1+0x930] ;  /* 0x00093000010e7983 */ /* 0x000ee20000100a00 */
[----:B0-----:R-:W-:-:S03]  /*1ccb0*/  IMAD.WIDE R6, R2, 0x2, R18 ;  /* 0x0000000202067825 */ /* 0x001fc600078e0212 */
[----:B------:R-:W3:Y:S04]  /*1ccc0*/  LDL.64 R18, [R1+0x928] ;  /* 0x0009280001127983 */ /* 0x000ee80000100a00 */
[----:B-1----:R0:W3:Y:S02]  /*1ccd0*/  LDG.E.U16 R27, [R8.64] ;  /* 0x00000004081b7981 */ /* 0x0020e4000c1e1500 */
[C---:B0-----:R-:W-:Y:S02]  /*1cce0*/  IMAD.WIDE R8, R2.reuse, 0x2, R12 ;  /* 0x0000000202087825 */ /* 0x041fe400078e020c */
[----:B------:R-:W3:Y:S04]  /*1ccf0*/  LDL.64 R12, [R1+0x920] ;  /* 0x00092000010c7983 */ /* 0x000ee80000100a00 */
[----:B------:R0:W-:Y:S04]  /*1cd00*/  STL [R1+0xd4], R0 ;  /* 0x0000d40001007387 */ /* 0x0001e80000100800 */
[----:B------:R1:W3:Y:S04]  /*1cd10*/  LDG.E.U16 R24, [R8.64] ;  /* 0x0000000408187981 */ /* 0x0002e8000c1e1500 */
[----:B0-----:R4:W3:Y:S04]  /*1cd20*/  LDG.E.U16 R0, [R4.64] ;  /* 0x0000000404007981 */ /* 0x0018e8000c1e1500 */
[----:B--2---:R0:W-:Y:S04]  /*1cd30*/  STL [R1+0xd0], R28 ;  /* 0x0000d01c01007387 */ /* 0x0041e80000100800 */
[----:B0-----:R0:W2:Y:S01]  /*1cd40*/  LDG.E.U16 R28, [R6.64] ;  /* 0x00000004061c7981 */ /* 0x0010a2000c1e1500 */
[----:B----4-:R-:W-:-:S03]  /*1cd50*/  IMAD.WIDE R4, R2, 0x2, R10 ;  /* 0x0000000202047825 */ /* 0x010fc600078e020a */
[----:B------:R-:W4:Y:S01]  /*1cd60*/  LDL.64 R10, [R1+0x918] ;  /* 0x00091800010a7983 */ /* 0x000f220000100a00 */
[----:B-1----:R-:W-:-:S03]  /*1cd70*/  IMAD.WIDE R8, R2, 0x2, R16 ;  /* 0x0000000202087825 */ /* 0x002fc600078e0210 */
[----:B------:R1:W-:Y:S01]  /*1cd80*/  STL [R1+0xcc], R25 ;  /* 0x0000cc1901007387 */ /* 0x0003e20000100800 */
[----:B0-----:R-:W-:-:S03]  /*1cd90*/  IMAD.WIDE R6, R2, 0x2, R22 ;  /* 0x0000000202067825 */ /* 0x001fc600078e0216 */
[----:B-1----:R0:W4:Y:S04]  /*1cda0*/  LDG.E.U16 R25, [R4.64] ;  /* 0x0000000404197981 */ /* 0x002128000c1e1500 */
[----:B---3--:R-:W-:Y:S04]  /*1cdb0*/  STL [R1+0xc4], R27 ;  /* 0x0000c41b01007387 */ /* 0x008fe80000100800 */
[----:B------:R1:W-:Y:S04]  /*1cdc0*/  STL [R1+0xc8], R26 ;  /* 0x0000c81a01007387 */ /* 0x0003e80000100800 */
[----:B------:R-:W4:Y:S04]  /*1cdd0*/  LDL.64 R22, [R1+0x908] ;  /* 0x0009080001167983 */ /* 0x000f280000100a00 */
[----:B-1----:R-:W4:Y:S04]  /*1cde0*/  LDL.64 R26, [R1+0x910] ;  /* 0x00091000011a7983 */ /* 0x002f280000100a00 */
[----:B------:R1:W-:Y:S04]  /*1cdf0*/  STL [R1+0xc0], R0 ;  /* 0x0000c00001007387 */ /* 0x0003e80000100800 */
[----:B-1----:R1:W4:Y:S04]  /*1ce00*/  LDG.E.U16 R0, [R6.64] ;  /* 0x0000000406007981 */ /* 0x002328000c1e1500 */
[----:B--2---:R2:W-:Y:S01]  /*1ce10*/  STL [R1+0xbc], R28 ;  /* 0x0000bc1c01007387 */ /* 0x0045e20000100800 */
[----:B0-----:R-:W-:-:S03]  /*1ce20*/  IMAD.WIDE R4, R2, 0x2, R14 ;  /* 0x0000000202047825 */ /* 0x001fc600078e020e */
[----:B------:R-:W4:Y:S01]  /*1ce30*/  LDL.64 R16, [R1+0x900] ;  /* 0x0009000001107983 */ /* 0x000f220000100a00 */
[----:B-1----:R-:W-:-:S03]  /*1ce40*/  IMAD.WIDE R6, R2, 0x2, R18 ;  /* 0x0000000202067825 */ /* 0x002fc600078e0212 */
[----:B------:R-:W4:Y:S04]  /*1ce50*/  LDL.64 R14, [R1+0x8f8] ;  /* 0x0008f800010e7983 */ /* 0x000f280000100a00 */
[----:B--2---:R0:W2:Y:S04]  /*1ce60*/  LDG.E.U16 R28, [R8.64] ;  /* 0x00000004081c7981 */ /* 0x0040a8000c1e1500 */
[----:B----4-:R-:W-:Y:S01]  /*1ce70*/  STL [R1+0xb4], R25 ;  /* 0x0000b41901007387 */ /* 0x010fe20000100800 */
[----:B0-----:R-:W-:-:S03]  /*1ce80*/  IMAD.WIDE R8, R2, 0x2, R12 ;  /* 0x0000000202087825 */ /* 0x001fc600078e020c */
[----:B------:R0:W-:Y:S04]  /*1ce90*/  STL [R1+0xb8], R24 ;  /* 0x0000b81801007387 */ /* 0x0001e80000100800 */
[----:B------:R1:W4:Y:S04]  /*1cea0*/  LDG.E.U16 R13, [R4.64] ;  /* 0x00000004040d7981 */ /* 0x000328000c1e1500 */
[----:B0-----:R-:W4:Y:S04]  /*1ceb0*/  LDL.64 R24, [R1+0x8f0] ;  /* 0x0008f00001187983 */ /* 0x001f280000100a00 */
[----:B------:R0:W-:Y:S04]  /*1cec0*/  STL [R1+0xb0], R0 ;  /* 0x0000b00001007387 */ /* 0x0001e80000100800 */
[----:B0-----:R0:W4:Y:S04]  /*1ced0*/  LDG.E.U16 R0, [R6.64] ;  /* 0x0000000406007981 */ /* 0x001128000c1e1500 */
[----:B--2---:R2:W-:Y:S01]  /*1cee0*/  STL [R1+0xac], R28 ;  /* 0x0000ac1c01007387 */ /* 0x0045e20000100800 */
[----:B-1----:R-:W-:-:S03]  /*1cef0*/  IMAD.WIDE R4, R2, 0x2, R10 ;  /* 0x0000000202047825 */ /* 0x002fc600078e020a */
[----:B------:R-:W3:Y:S04]  /*1cf00*/  LDL.64 R18, [R1+0x8e8] ;  /* 0x0008e80001127983 */ /* 0x000ee80000100a00 */
[----:B--2---:R1:W2:Y:S01]  /*1cf10*/  LDG.E.U16 R28, [R8.64] ;  /* 0x00000004081c7981 */ /* 0x0042a2000c1e1500 */
[----:B0-----:R-:W-:-:S03]  /*1cf20*/  IMAD.WIDE R6, R2, 0x2, R26 ;  /* 0x0000000202067825 */ /* 0x001fc600078e021a */
[----:B------:R0:W3:Y:S04]  /*1cf30*/  LDG.E.U16 R26, [R4.64] ;  /* 0x00000004041a7981 */ /* 0x0000e8000c1e1500 */
[----:B----4-:R4:W-:Y:S01]  /*1cf40*/  STL [R1+0xa8], R13 ;  /* 0x0000a80d01007387 */ /* 0x0109e20000100800 */
[----:B-1----:R-:W-:-:S03]  /*1cf50*/  IMAD.WIDE R8, R2, 0x2, R22 ;  /* 0x0000000202087825 */ /* 0x002fc600078e0216 */
[----:B------:R-:W3:Y:S04]  /*1cf60*/  LDL.64 R10, [R1+0x8d8] ;  /* 0x0008d800010a7983 */ /* 0x000ee80000100a00 */
[----:B----4-:R-:W3:Y:S04]  /*1cf70*/  LDL.64 R12, [R1+0x8e0] ;  /* 0x0008e000010c7983 */ /* 0x010ee80000100a00 */
[----:B------:R1:W-:Y:S04]  /*1cf80*/  STL [R1+0xa4], R0 ;  /* 0x0000a40001007387 */ /* 0x0003e80000100800 */
[----:B-1----:R1:W3:Y:S04]  /*1cf90*/  LDG.E.U16 R0, [R6.64] ;  /* 0x0000000406007981 */ /* 0x0022e8000c1e1500 */
[----:B--2---:R2:W-:Y:S01]  /*1cfa0*/  STL [R1+0xa0], R28 ;  /* 0x0000a01c01007387 */ /* 0x0045e20000100800 */
[----:B0-----:R-:W-:-:S03]  /*1cfb0*/  IMAD.WIDE R4, R2, 0x2, R16 ;  /* 0x0000000202047825 */ /* 0x001fc600078e0210 */
[----:B------:R-:W4:Y:S01]  /*1cfc0*/  LDL.64 R22, [R1+0x8d0] ;  /* 0x0008d00001167983 */ /* 0x000f220000100a00 */
[----:B-1----:R-:W-:-:S03]  /*1cfd0*/  IMAD.WIDE R6, R2, 0x2, R14 ;  /* 0x0000000202067825 */ /* 0x002fc600078e020e */
[----:B------:R-:W4:Y:S04]  /*1cfe0*/  LDL.64 R16, [R1+0x8c8] ;  /* 0x0008c80001107983 */ /* 0x000f280000100a00 */
[----:B--2---:R0:W2:Y:S04]  /*1cff0*/  LDG.E.U16 R28, [R8.64] ;  /* 0x00000004081c7981 */ /* 0x0040a8000c1e1500 */
[----:B------:R-:W4:Y:S04]  /*1d000*/  LDL.64 R14, [R1+0x8c0] ;  /* 0x0008c000010e7983 */ /* 0x000f280000100a00 */
[----:B------:R1:W4:Y:S01]  /*1d010*/  LDG.E.U16 R27, [R4.64] ;  /* 0x00000004041b7981 */ /* 0x000322000c1e1500 */
[----:B0-----:R-:W-:-:S03]  /*1d020*/  IMAD.WIDE R8, R2, 0x2, R24 ;  /* 0x0000000202087825 */ /* 0x001fc600078e0218 */
[----:B---3--:R0:W-:Y:S04]  /*1d030*/  STL [R1+0x9c], R26 ;  /* 0x00009c1a01007387 */ /* 0x0081e80000100800 */
[----:B------:R3:W4:Y:S01]  /*1d040*/  LDG.E.U16 R25, [R8.64] ;  /* 0x0000000408197981 */ /* 0x000722000c1e1500 */
[----:B-1----:R-:W-:-:S03]  /*1d050*/  IMAD.WIDE R4, R2, 0x2, R18 ;  /* 0x0000000202047825 */ /* 0x002fc600078e0212 */
[----:B0-----:R0:W4:Y:S01]  /*1d060*/  LDG.E.U16 R26, [R6.64] ;  /* 0x00000004061a7981 */ /* 0x001122000c1e1500 */
[----:B---3--:R-:W-:-:S03]  /*1d070*/  IMAD.WIDE R8, R2, 0x2, R10 ;  /* 0x0000000202087825 */ /* 0x008fc600078e020a */
[----:B------:R4:W3:Y:S01]  /*1d080*/  LDG.E.U16 R24, [R4.64] ;  /* 0x0000000404187981 */ /* 0x0008e2000c1e1500 */
[----:B0-----:R-:W-:-:S03]  /*1d090*/  IMAD.WIDE R6, R2, 0x2, R12 ;  /* 0x0000000202067825 */ /* 0x001fc600078e020c */
[----:B------:R0:W-:Y:S04]  /*1d0a0*/  STL [R1+0x98], R0 ;  /* 0x0000980001007387 */ /* 0x0001e80000100800 */
[----:B------:R-:W3:Y:S04]  /*1d0b0*/  LDL.64 R12, [R1+0x8b8] ;  /* 0x0008b800010c7983 */ /* 0x000ee80000100a00 */
[----:B------:R-:W3:Y:S04]  /*1d0c0*/  LDL.64 R10, [R1+0x8b0] ;  /* 0x0008b000010a7983 */ /* 0x000ee80000100a00 */
[----:B------:R-:W3:Y:S04]  /*1d0d0*/  LDL.64 R18, [R1+0x8a8] ;  /* 0x0008a80001127983 */ /* 0x000ee80000100a00 */
[----:B0-----:R0:W3:Y:S04]  /*1d0e0*/  LDG.E.U16 R0, [R6.64] ;  /* 0x0000000406007981 */ /* 0x0010e8000c1e1500 */
[----:B--2---:R1:W-:Y:S04]  /*1d0f0*/  STL [R1+0x94], R28 ;  /* 0x0000941c01007387 */ /* 0x0043e80000100800 */
[----:B-1----:R-:W2:Y:S01]  /*1d100*/  LDG.E.U16 R28, [R8.64] ;  /* 0x00000004081c7981 */ /* 0x002ea2000c1e1500 */
[----:B----4-:R-:W-:-:S03]  /*1d110*/  IMAD.WIDE R4, R2, 0x2, R22 ;  /* 0x0000000202047825 */ /* 0x010fc600078e0216 */
[----:B--2---:R-:W-:Y:S04]  /*1d120*/  STL [R1+0x1930], R28 ;  /* 0x0019301c01007387 */ /* 0x004fe80000100800 */
[----:B------:R1:W-:Y:S04]  /*1d130*/  STL [R1+0x90], R27 ;  /* 0x0000901b01007387 */ /* 0x0003e80000100800 */
[----:B-1----:R-:W2:Y:S01]  /*1d140*/  LDG.E.U16 R27, [R4.64] ;  /* 0x00000004041b7981 */ /* 0x002ea2000c1e1500 */
[----:B0-----:R-:W-:-:S03]  /*1d150*/  IMAD.WIDE R6, R2, 0x2, R16 ;  /* 0x0000000202067825 */ /* 0x001fc600078e0210 */
[----:B--2---:R-:W-:Y:S04]  /*1d160*/  STL [R1+0x1984], R27 ;  /* 0x0019841b01007387 */ /* 0x004fe80000100800 */
[----:B------:R0:W-:Y:S01]  /*1d170*/  STL [R1+0x8c], R26 ;  /* 0x00008c1a01007387 */ /* 0x0001e20000100800 */
[----:B------:R-:W-:-:S03]  /*1d180*/  IMAD.WIDE R8, R2, 0x2, R14 ;  /* 0x0000000202087825 */ /* 0x000fc600078e020e */
[----:B------:R-:W2:Y:S04]  /*1d190*/  LDL.64 R16, [R1+0x8a0] ;  /* 0x0008a00001107983 */ /* 0x000ea80000100a00 */
[----:B0-----:R-:W4:Y:S04]  /*1d1a0*/  LDG.E.U16 R26, [R6.64] ;  /* 0x00000004061a7981 */ /* 0x001f28000c1e1500 */
[----:B------:R-:W0:Y:S04]  /*1d1b0*/  S2R R23, SR_TID.X ;  /* 0x0000000000177919 */ /* 0x000e280000002100 */
[----:B----4-:R-:W-:Y:S04]  /*1d1c0*/  STL [R1+0x1934], R26 ;  /* 0x0019341a01007387 */ /* 0x010fe80000100800 */
[----:B------:R1:W-:Y:S04]  /*1d1d0*/  STL [R1+0x88], R25 ;  /* 0x0000881901007387 */ /* 0x0003e80000100800 */
[----:B-1----:R1:W4:Y:S01]  /*1d1e0*/  LDG.E.U16 R25, [R8.64] ;  /* 0x0000000408197981 */ /* 0x002322000c1e1500 */
[----:B---3--:R-:W-:-:S04]  /*1d1f0*/  IMAD.WIDE R6, R2, 0x2, R12 ;  /* 0x0000000202067825 */ /* 0x008fc800078e020c */
[----:B------:R-:W-:Y:S01]  /*1d200*/  IMAD.WIDE R10, R2, 0x2, R10 ;  /* 0x00000002020a7825 */ /* 0x000fe200078e020a */
[----:B0-----:R-:W-:-:S03]  /*1d210*/  LOP3.LUT R28, R23, 0x1c, RZ, 0xc0, !PT ;  /* 0x0000001c171c7812 */ /* 0x001fc600078ec0ff */
[C---:B------:R-:W-:Y:S01]  /*1d220*/  IMAD.WIDE R4, R2.reuse, 0x2, R18 ;  /* 0x0000000202047825 */ /* 0x040fe200078e0212 */
[----:B------:R-:W3:Y:S04]  /*1d230*/  LDG.E.U16 R23, [R10.64] ;  /* 0x000000040a177981 */ /* 0x000ee8000c1e1500 */
[----:B------:R2:W2:Y:S04]  /*1d240*/  LDG.E.U16 R22, [R4.64] ;  /* 0x0000000404167981 */ /* 0x0004a8000c1e1500 */
[----:B-1----:R-:W0:Y:S04]  /*1d250*/  LDS R8, [R28.X4+0x10000] ;  /* 0x010000001c087984 */ /* 0x002e280000004800 */
[----:B----4-:R-:W-:Y:S04]  /*1d260*/  STL [R1+0x1988], R25 ;  /* 0x0019881901007387 */ /* 0x010fe80000100800 */
[----:B------:R-:W4:Y:S04]  /*1d270*/  LDL.64 R14, [R1+0x898] ;  /* 0x00089800010e7983 */ /* 0x000f280000100a00 */
[----:B------:R-:W3:Y:S04]  /*1d280*/  LDL.64 R12, [R1+0x890] ;  /* 0x00089000010c7983 */ /* 0x000ee80000100a00 */
[----:B------:R1:W-:Y:S04]  /*1d290*/  STL [R1+0x84], R24 ;  /* 0x0000841801007387 */ /* 0x0003e80000100800 */
[----:B-1----:R-:W3:Y:S01]  /*1d2a0*/  LDG.E.U16 R24, [R6.64] ;  /* 0x0000000406187981 */ /* 0x002ee2000c1e1500 */
[----:B--2---:R-:W-:-:S03]  /*1d2b0*/  IMAD.WIDE R4, R2, 0x2, R16 ;  /* 0x0000000202047825 */ /* 0x004fc600078e0210 */
[----:B---3--:R-:W-:Y:S04]  /*1d2c0*/  STL [R1+0x1938], R24 ;  /* 0x0019381801007387 */ /* 0x008fe80000100800 */
[----:B------:R-:W-:Y:S04]  /*1d2d0*/  STL [R1+0x198c], R23 ;  /* 0x00198c1701007387 */ /* 0x000fe80000100800 */
[----:B------:R-:W-:Y:S04]  /*1d2e0*/  STL [R1+0x193c], R22 ;  /* 0x00193c1601007387 */ /* 0x000fe80000100800 */
[----:B------:R1:W-:Y:S04]  /*1d2f0*/  STL [R1+0x80], R0 ;  /* 0x0000800001007387 */ /* 0x0003e80000100800 */
[----:B------:R-:W2:Y:S01]  /*1d300*/  LDL.64 R10, [R1+0x888] ;  /* 0x00088800010a7983 */ /* 0x000ea20000100a00 */
[----:B-1----:R-:W-:-:S03]  /*1d310*/  FADD R0, -R20, R21 ;  /* 0x0000001514007221 */ /* 0x002fc60000000100 */
[----:B------:R1:W3:Y:S01]  /*1d320*/  LDG.E.U16 R21, [R4.64] ;  /* 0x0000000404157981 */ /* 0x0002e2000c1e1500 */
[----:B----4-:R-:W-:-:S05]  /*1d330*/  IMAD.WIDE R6, R2, 0x2, R14 ;  /* 0x0000000202067825 */ /* 0x010fca00078e020e */
[----:B------:R-:W4:Y:S01]  /*1d340*/  LDG.E.U16 R20, [R6.64] ;  /* 0x0000000406147981 */ /* 0x000f22000c1e1500 */
[----:B-1----:R-:W-:-:S05]  /*1d350*/  IMAD.WIDE R4, R2, 0x2, R12 ;  /* 0x0000000202047825 */ /* 0x002fca00078e020c */
[----:B------:R2:W4:Y:S02]  /*1d360*/  LDG.E.U16 R19, [R4.64] ;  /* 0x0000000404137981 */ /* 0x000524000c1e1500 */
[----:B--2---:R-:W-:-:S05]  /*1d370*/  IMAD.WIDE R4, R2, 0x2, R10 ;  /* 0x0000000202047825 */ /* 0x004fca00078e020a */
[----:B------:R-:W2:Y:S04]  /*1d380*/  LDG.E.U16 R18, [R4.64] ;  /* 0x0000000404127981 */ /* 0x000ea8000c1e1500 */
[----:B---3--:R1:W-:Y:S04]  /*1d390*/  STL [R1+0x1990], R21 ;  /* 0x0019901501007387 */ /* 0x0083e80000100800 */
[----:B------:R-:W0:Y:S04]  /*1d3a0*/  LDL.LU R17, [R1+0x854] ;  /* 0x0008540001117983 */ /* 0x000e280000300800 */
[----:B------:R-:W3:Y:S01]  /*1d3b0*/  LDL.64 R24, [R1+0x880] ;  /* 0x0008800001187983 */ /* 0x000ee20000100a00 */
[----:B------:R-:W-:-:S03]  /*1d3c0*/  FMUL R0, R0, 1.4426950216293334961 ;  /* 0x3fb8aa3b00007820 */ /* 0x000fc60000400000 */
[----:B------:R-:W3:Y:S03]  /*1d3d0*/  LDL.LU R22, [R1+0x4d0] ;  /* 0x0004d00001167983 */ /* 0x000ee60000300800 */
[----:B------:R-:W0:Y:S01]  /*1d3e0*/  MUFU.EX2 R0, R0 ;  /* 0x0000000000007308 */ /* 0x000e220000000800 */
[----:B-1----:R-:W3:Y:S04]  /*1d3f0*/  LDL.LU R21, [R1+0x4c0] ;  /* 0x0004c00001157983 */ /* 0x002ee80000300800 */
[----:B------:R-:W3:Y:S04]  /*1d400*/  LDL.LU R14, [R1+0x4b0] ;  /* 0x0004b000010e7983 */ /* 0x000ee80000300800 */
[----:B----4-:R1:W-:Y:S04]  /*1d410*/  STL [R1+0x1940], R20 ;  /* 0x0019401401007387 */ /* 0x0103e80000100800 */
[----:B------:R4:W-:Y:S04]  /*1d420*/  STL [R1+0x1994], R19 ;  /* 0x0019941301007387 */ /* 0x0009e80000100800 */
[----:B-1----:R-:W3:Y:S04]  /*1d430*/  LDL.LU R20, [R1+0x4d4] ;  /* 0x0004d40001147983 */ /* 0x002ee80000300800 */
[----:B----4-:R-:W4:Y:S04]  /*1d440*/  LDL.LU R19, [R1+0x4c4] ;  /* 0x0004c40001137983 */ /* 0x010f280000300800 */
        /* <DEDUP_REMOVED lines=8> */
[----:B--2---:R-:W-:Y:S04]  /*1d4d0*/  STL [R1+0x1944], R18 ;  /* 0x0019441201007387 */ /* 0x004fe80000100800 */
[----:B------:R-:W2:Y:S01]  /*1d4e0*/  LDL.LU R7, [R1+0x474] ;  /* 0x0004740001077983 */ /* 0x000ea20000300800 */
[----:B0-----:R-:W-:-:S02]  /*1d4f0*/  FFMA R17, R0, R17, R8 ;  /* 0x0000001100117223 */ /* 0x001fc40000000008 */
[----:B---3--:R-:W-:-:S03]  /*1d500*/  IMAD.WIDE R4, R2, 0x2, R24 ;  /* 0x0000000202047825 */ /* 0x008fc600078e0218 */
[----:B------:R0:W-:Y:S04]  /*1d510*/  STL [R1+0x854], R17 ;  /* 0x0008541101007387 */ /* 0x0001e80000100800 */
[----:B0-----:R0:W3:Y:S01]  /*1d520*/  LDG.E.U16 R17, [R4.64] ;  /* 0x0000000404117981 */ /* 0x0010e2000c1e1500 */
[C---:B------:R-:W-:Y:S02]  /*1d530*/  FMUL R8, R0.reuse, R22 ;  /* 0x0000001600087220 */ /* 0x040fe40000400000 */
[C---:B0-----:R-:W-:Y:S02]  /*1d540*/  FMUL R4, R0.reuse, R21 ;  /* 0x0000001500047220 */ /* 0x041fe40000400000 */
[C---:B------:R-:W-:Y:S01]  /*1d550*/  FMUL R5, R0.reuse, R20 ;  /* 0x0000001400057220 */ /* 0x040fe20000400000 */
[----:B---3--:R-:W-:Y:S04]  /*1d560*/  STL [R1+0x1980], R17 ;  /* 0x0019801101007387 */ /* 0x008fe80000100800 */
[----:B------:R4:W-:Y:S04]  /*1d570*/  STL [R1+0x2b0], R8 ;  /* 0x0002b00801007387 */ /* 0x0009e80000100800 */
[----:B------:R0:W-:Y:S01]  /*1d580*/  STL [R1+0x2b4], R5 ;  /* 0x0002b40501007387 */ /* 0x0001e20000100800 */
[----:B----4-:R-:W-:-:S03]  /*1d590*/  FMUL R8, R0, R19 ;  /* 0x0000001300087220 */ /* 0x010fc60000400000 */
[----:B------:R1:W-:Y:S01]  /*1d5a0*/  STL [R1+0x2a0], R4 ;  /* 0x0002a00401007387 */ /* 0x0003e20000100800 */
[----:B0-----:R-:W-:-:S03]  /*1d5b0*/  FMUL R5, R0, R14 ;  /* 0x0000000e00057220 */ /* 0x001fc60000400000 */
[----:B------:R0:W-:Y:S01]  /*1d5c0*/  STL [R1+0x2a4], R8 ;  /* 0x0002a40801007387 */ /* 0x0001e20000100800 */
[----:B-1----:R-:W-:-:S03]  /*1d5d0*/  FMUL R4, R0, R13 ;  /* 0x0000000d00047220 */ /* 0x002fc60000400000 */
[----:B------:R-:W3:Y:S01]  /*1d5e0*/  LDL.LU R13, [R1+0x19c] ;  /* 0x00019c00010d7983 */ /* 0x000ee20000300800 */
[----:B0-----:R-:W-:-:S03]  /*1d5f0*/  FMUL R8, R0, R16 ;  /* 0x0000001000087220 */ /* 0x001fc60000400000 */
[----:B------:R0:W-:Y:S04]  /*1d600*/  STL [R1+0x290], R5 ;  /* 0x0002900501007387 */ /* 0x0001e80000100800 */
[----:B------:R-:W3:Y:S04]  /*1d610*/  LDL R14, [R1+0x764] ;  /* 0x00076400010e7983 */ /* 0x000ee80000100800 */
[----:B------:R1:W-:Y:S01]  /*1d620*/  STL [R1+0x294], R4 ;  /* 0x0002940401007387 */ /* 0x0003e20000100800 */
[----:B0-----:R-:W-:-:S03]  /*1d630*/  FMUL R5, R0, R12 ;  /* 0x0000000c00057220 */ /* 0x001fc60000400000 */
[----:B------:R0:W-:Y:S01]  /*1d640*/  STL [R1+0x280], R8 ;  /* 0x0002800801007387 */ /* 0x0001e20000100800 */
[C---:B-1----:R-:W-:Y:S02]  /*1d650*/  FMUL R4, R0.reuse, R15 ;  /* 0x0000000f00047220 */ /* 0x042fe40000400000 */
[----:B0-----:R-:W-:-:S03]  /*1d660*/  FMUL R8, R0, R11 ;  /* 0x0000000b00087220 */ /* 0x001fc60000400000 */
[----:B------:R0:W-:Y:S04]  /*1d670*/  STL [R1+0x284], R4 ;  /* 0x0002840401007387 */ /* 0x0001e80000100800 */
[----:B------:R1:W-:Y:S04]  /*1d680*/  STL [R1+0x270], R5 ;  /* 0x0002700501007387 */ /* 0x0003e80000100800 */
[----:B------:R-:W-:Y:S01]  /*1d690*/  STL [R1+0x274], R8 ;  /* 0x0002740801007387 */ /* 0x000fe20000100800 */
[C---:B0-----:R-:W-:Y:S02]  /*1d6a0*/  FMUL R4, R0.reuse, R10 ;  /* 0x0000000a00047220 */ /* 0x041fe40000400000 */
[----:B-1----:R-:W-:-:S02]  /*1d6b0*/  FMUL R5, R0, R6 ;  /* 0x0000000600057220 */ /* 0x002fc40000400000 */
[----:B------:R-:W4:Y:S04]  /*1d6c0*/  LDL.LU R6, [R1+0x460] ;  /* 0x0004600001067983 */ /* 0x000f280000300800 */
[----:B------:R0:W-:Y:S04]  /*1d6d0*/  STL [R1+0x260], R4 ;  /* 0x0002600401007387 */ /* 0x0001e80000100800 */
[----:B0-----:R-:W3:Y:S01]  /*1d6e0*/  LDL.LU R4, [R1+0x464] ;  /* 0x0004640001047983 */ /* 0x001ee20000300800 */
[----:B------:R-:W-:-:S03]  /*1d6f0*/  FMUL R8, R0, R9 ;  /* 0x0000000900087220 */ /* 0x000fc60000400000 */
[----:B------:R2:W-:Y:S04]  /*1d700*/  STL [R1+0x264], R5 ;  /* 0x0002640501007387 */ /* 0x0005e80000100800 */
[----:B------:R-:W3:Y:S01]  /*1d710*/  LDL.LU R21, [R1+0x450] ;  /* 0x0004500001157983 */ /* 0x000ee20000300800 */
[----:B--2---:R-:W-:-:S03]  /*1d720*/  FMUL R5, R0, R7 ;  /* 0x0000000700057220 */ /* 0x004fc60000400000 */
[----:B------:R0:W-:Y:S04]  /*1d730*/  STL [R1+0x250], R8 ;  /* 0x0002500801007387 */ /* 0x0001e80000100800 */
[----:B------:R-:W2:Y:S04]  /*1d740*/  LDL.LU R20, [R1+0x454] ;  /* 0x0004540001147983 */ /* 0x000ea80000300800 */
[----:B------:R1:W-:Y:S04]  /*1d750*/  STL [R1+0x254], R5 ;  /* 0x0002540501007387 */ /* 0x0003e80000100800 */
        /* <DEDUP_REMOVED lines=9> */
[----:B0-----:R-:W2:Y:S04]  /*1d7f0*/  LDL.LU R8, [R1+0x404] ;  /* 0x0004040001087983 */ /* 0x001ea80000300800 */
[----:B------:R-:W2:Y:S04]  /*1d800*/  LDL.LU R7, [R1+0x3f0] ;  /* 0x0003f00001077983 */ /* 0x000ea80000300800 */
[----:B-1----:R-:W2:Y:S01]  /*1d810*/  LDL.LU R5, [R1+0x3f4] ;  /* 0x0003f40001057983 */ /* 0x002ea20000300800 */
[----:B----4-:R-:W-:-:S03]  /*1d820*/  FMUL R23, R0, R6 ;  /* 0x0000000600177220 */ /* 0x010fc60000400000 */
[----:B------:R-:W4:Y:S04]  /*1d830*/  LDL.LU R6, [R1+0x3e0] ;  /* 0x0003e00001067983 */ /* 0x000f280000300800 */
[----:B------:R-:W-:Y:S01]  /*1d840*/  STL [R1+0x240], R23 ;  /* 0x0002401701007387 */ /* 0x000fe20000100800 */
[----:B---3--:R-:W-:-:S03]  /*1d850*/  FMUL R22, R0, R4 ;  /* 0x0000000400167220 */ /* 0x008fc60000400000 */
[----:B------:R-:W3:Y:S04]  /*1d860*/  LDL.LU R4, [R1+0x3e4] ;  /* 0x0003e40001047983 */ /* 0x000ee80000300800 */
[----:B------:R0:W-:Y:S02]  /*1d870*/  STL [R1+0x244], R22 ;  /* 0x0002441601007387 */ /* 0x0001e40000100800 */
[C---:B0-----:R-:W-:Y:S02]  /*1d880*/  FMUL R22, R0.reuse, R21 ;  /* 0x0000001500167220 */ /* 0x041fe40000400000 */
[----:B--2---:R-:W-:-:S03]  /*1d890*/  FMUL R21, R0, R20 ;  /* 0x0000001400157220 */ /* 0x004fc60000400000 */
[----:B------:R-:W-:Y:S01]  /*1d8a0*/  STL [R1+0x230], R22 ;  /* 0x0002301601007387 */ /* 0x000fe20000100800 */
[----:B------:R-:W-:-:S03]  /*1d8b0*/  FMUL R20, R0, R19 ;  /* 0x0000001300147220 */ /* 0x000fc60000400000 */
        /* <DEDUP_REMOVED lines=10> */
[----:B------:R0:W-:Y:S01]  /*1d960*/  STL [R1+0x170], R16 ;  /* 0x0001701001007387 */ /* 0x0001e20000100800 */
[----:B------:R-:W-:-:S03]  /*1d970*/  FMUL R12, R0, R11 ;  /* 0x0000000b000c7220 */ /* 0x000fc60000400000 */
[----:B------:R1:W-:Y:S01]  /*1d980*/  STL [R1+0x174], R15 ;  /* 0x0001740f01007387 */ /* 0x0003e20000100800 */
        /* <DEDUP_REMOVED lines=9> */
[----:B------:R-:W2:Y:S04]  /*1da20*/  LDL.LU R5, [R1+0x858] ;  /* 0x0008580001057983 */ /* 0x000ea80000300800 */
[----:B------:R1:W-:Y:S04]  /*1da30*/  STL [R1+0x70], R8 ;  /* 0x0000700801007387 */ /* 0x0003e80000100800 */
[----:B0-----:R-:W2:Y:S04]  /*1da40*/  LDL.64 R16, [R1+0x878] ;  /* 0x0008780001107983 */ /* 0x001ea80000100a00 */
[----:B------:R0:W-:Y:S04]  /*1da50*/  STL [R1+0x74], R7 ;  /* 0x0000740701007387 */ /* 0x0001e80000100800 */
[----:B-1----:R-:W2:Y:S01]  /*1da60*/  LDL.LU R15, [R1+0x4d8] ;  /* 0x0004d800010f7983 */ /* 0x002ea20000300800 */
[----:B----4-:R-:W-:-:S02]  /*1da70*/  FMUL R6, R0, R6 ;  /* 0x0000000600067220 */ /* 0x010fc40000400000 */
[----:B---3--:R-:W-:Y:S02]  /*1da80*/  FMUL R0, R0, R4 ;  /* 0x0000000400007220 */ /* 0x008fe40000400000 */
[----:B------:R-:W2:Y:S04]  /*1da90*/  LDS R4, [R28.X4+0x10080] ;  /* 0x010080001c047984 */ /* 0x000ea80000004800 */
[----:B------:R-:W-:Y:S04]  /*1daa0*/  STL [R1+0x60], R6 ;  /* 0x0000600601007387 */ /* 0x000fe80000100800 */
[----:B------:R1:W-:Y:S04]  /*1dab0*/  STL [R1+0x64], R0 ;  /* 0x0000640001007387 */ /* 0x0003e80000100800 */
[----:B------:R-:W3:Y:S04]  /*1dac0*/  LDL.LU R8, [R1+0x4dc] ;  /* 0x0004dc0001087983 */ /* 0x000ee80000300800 */
[----:B0-----:R-:W4:Y:S01]  /*1dad0*/  LDL.LU R7, [R1+0x4c8] ;  /* 0x0004c80001077983 */ /* 0x001f220000300800 */
[----:B-1----:R-:W-:-:S03]  /*1dae0*/  FADD R0, -R14, R13 ;  /* 0x0000000d0e007221 */ /* 0x002fc60000000100 */
[----:B------:R-:W4:Y:S01]  /*1daf0*/  LDL.LU R6, [R1+0x4cc] ;  /* 0x0004cc0001067983 */ /* 0x000f220000300800 */
[----:B------:R-:W-:-:S03]  /*1db00*/  FMUL R0, R0, 1.4426950216293334961 ;  /* 0x3fb8aa3b00007820 */ /* 0x000fc60000400000 */
[----:B------:R-:W4:Y:S03]  /*1db10*/  LDL.LU R14, [R1+0x4b8] ;  /* 0x0004b800010e7983 */ /* 0x000f260000300800 */
[----:B------:R-:W2:Y:S01]  /*1db20*/  MUFU.EX2 R0, R0 ;  /* 0x0000000000007308 */ /* 0x000ea20000000800 */
[----:B------:R-:W4:Y:S04]  /*1db30*/  LDL.LU R13, [R1+0x4bc] ;  /* 0x0004bc00010d7983 */ /* 0x000f280000300800 */
[----:B------:R-:W4:Y:S04]  /*1db40*/  LDL.LU R12, [R1+0x4a8] ;  /* 0x0004a800010c7983 */ /* 0x000f280000300800 */
[----:B------:R-:W4:Y:S04]  /*1db50*/  LDL.LU R9, [R1+0x4ac] ;  /* 0x0004ac0001097983 */ /* 0x000f280000300800 */
[----:B------:R-:W4:Y:S04]  /*1db60*/  LDL.LU R11, [R1+0x498] ;  /* 0x00049800010b7983 */ /* 0x000f280000300800 */
[----:B------:R-:W4:Y:S01]  /*1db70*/  LDL.LU R10, [R1+0x49c] ;  /* 0x00049c00010a7983 */ /* 0x000f220000300800 */
[----:B--2---:R-:W-:-:S05]  /*1db80*/  FFMA R5, R0, R5, R4 ;  /* 0x0000000500057223 */ /* 0x004fca0000000004 */
[----:B------:R0:W-:Y:S02]  /*1db90*/  STL [R1+0x858], R5 ;  /* 0x0008580501007387 */ /* 0x0001e40000100800 */
[----:B0-----:R-:W-:-:S05]  /*1dba0*/  IMAD.WIDE R4, R2, 0x2, R16 ;  /* 0x0000000202047825 */ /* 0x001fca00078e0210 */
[----:B------:R3:W2:Y:S04]  /*1dbb0*/  LDG.E.U16 R16, [R4.64] ;  /* 0x0000000404107981 */ /* 0x0006a8000c1e1500 */
[----:B------:R0:W-:Y:S02]  /*1dbc0*/  STL [R1+0x11dc], R2 ;  /* 0x0011dc0201007387 */ /* 0x0001e40000100800 */
[C---:B0-----:R-:W-:Y:S02]  /*1dbd0*/  FMUL R2, R0.reuse, R15 ;  /* 0x0000000f00027220 */ /* 0x041fe40000400000 */
[C---:B---3--:R-:W-:Y:S02]  /*1dbe0*/  FMUL R5, R0.reuse, R8 ;  /* 0x0000000800057220 */ /* 0x048fe40000400000 */
[C---:B----4-:R-:W-:Y:S01]  /*1dbf0*/  FMUL R4, R0.reuse, R7 ;  /* 0x0000000700047220 */ /* 0x050fe20000400000 */
[----:B--2---:R-:W-:Y:S04]  /*1dc00*/  STL [R1+0x1948], R16 ;  /* 0x0019481001007387 */ /* 0x004fe80000100800 */
[----:B------:R0:W-:Y:S04]  /*1dc10*/  STL [R1+0x2b8], R2 ;  /* 0x0002b80201007387 */ /* 0x0001e80000100800 */
[----:B------:R1:W-:Y:S04]  /*1dc20*/  STL [R1+0x2bc], R5 ;  /* 0x0002bc0501007387 */ /* 0x0003e80000100800 */
[----:B------:R-:W2:Y:S01]  /*1dc30*/  LDL.LU R8, [R1+0x488] ;  /* 0x0004880001087983 */ /* 0x000ea20000300800 */
[----:B0-----:R-:W-:-:S03]  /*1dc40*/  FMUL R2, R0, R6 ;  /* 0x0000000600027220 */ /* 0x001fc60000400000 */
[----:B------:R-:W-:Y:S04]  /*1dc50*/  STL [R1+0x2a8], R4 ;  /* 0x0002a80401007387 */ /* 0x000fe80000100800 */
[----:B------:R-:W3:Y:S04]  /*1dc60*/  LDL.LU R7, [R1+0x48c] ;  /* 0x00048c0001077983 */ /* 0x000ee80000300800 */
[----:B------:R0:W-:Y:S04]  /*1dc70*/  STL [R1+0x2ac], R2 ;  /* 0x0002ac0201007387 */ /* 0x0001e80000100800 */
[----:B------:R-:W4:Y:S04]  /*1dc80*/  LDL.LU R6, [R1+0x478] ;  /* 0x0004780001067983 */ /* 0x000f280000300800 */
[----:B-1----:R-:W4:Y:S01]  /*1dc90*/  LDL.LU R5, [R1+0x47c] ;  /* 0x00047c0001057983 */ /* 0x002f220000300800 */
[----:B0-----:R-:W-:-:S03]  /*1dca0*/  FMUL R2, R0, R14 ;  /* 0x0000000e00027220 */ /* 0x001fc60000400000 */
[----:B------:R-:W4:Y:S04]  /*1dcb0*/  LDL.LU R4, [R1+0x468] ;  /* 0x0004680001047983 */ /* 0x000f280000300800 */
[----:B------:R0:W-:Y:S04]  /*1dcc0*/  STL [R1+0x298], R2 ;  /* 0x0002980201007387 */ /* 0x0001e80000100800 */
[----:B0-----:R-:W4:Y:S01]  /*1dcd0*/  LDL.LU R2, [R1+0x46c] ;  /* 0x00046c0001027983 */ /* 0x001f220000300800 */
[----:B------:R-:W-:-:S05]  /*1dce0*/  FMUL R13, R0, R13 ;  /* 0x0000000d000d7220 */ /* 0x000fca0000400000 */
[----:B------:R0:W-:Y:S01]  /*1dcf0*/  STL [R1+0x29c], R13 ;  /* 0x00029c0d01007387 */ /* 0x0001e20000100800 */
[----:B------:R-:W-:-:S03]  /*1dd00*/  FMUL R11, R0, R11 ;  /* 0x0000000b000b7220 */ /* 0x000fc60000400000 */
[----:B------:R-:W4:Y:S01]  /*1dd10*/  LDL.LU R25, [R1+0x1a0] ;  /* 0x0001a00001197983 */ /* 0x000f220000300800 */
[C---:B0-----:R-:W-:Y:S02]  /*1dd20*/  FMUL R13, R0.reuse, R12 ;  /* 0x0000000c000d7220 */ /* 0x041fe40000400000 */
[C---:B------:R-:W-:Y:S02]  /*1dd30*/  FMUL R12, R0.reuse, R9 ;  /* 0x00000009000c7220 */ /* 0x040fe40000400000 */
[C---:B------:R-:W-:Y:S01]  /*1dd40*/  FMUL R10, R0.reuse, R10 ;  /* 0x0000000a000a7220 */ /* 0x040fe20000400000 */
[----:B------:R-:W-:Y:S04]  /*1dd50*/  STL [R1+0x288], R13 ;  /* 0x0002880d01007387 */ /* 0x000fe80000100800 */
[----:B------:R-:W4:Y:S04]  /*1dd60*/  LDL R9, [R1+0x75c] ;  /* 0x00075c0001097983 */ /* 0x000f280000100800 */
[----:B------:R0:W-:Y:S04]  /*1dd70*/  STL [R1+0x28c], R12 ;  /* 0x00028c0c01007387 */ /* 0x0001e80000100800 */
[----:B0-----:R-:W4:Y:S04]  /*1dd80*/  LDL.LU R12, [R1+0xc] ;  /* 0x00000c00010c7983 */ /* 0x001f280000300800 */
[----:B------:R0:W-:Y:S04]  /*1dd90*/  STL [R1+0x278], R11 ;  /* 0x0002780b01007387 */ /* 0x0001e80000100800 */
[----:B------:R-:W4:Y:S04]  /*1dda0*/  LDL.LU R13, [R1+0x10] ;  /* 0x00001000010d7983 */ /* 0x000f280000300800 */
[----:B------:R1:W-:Y:S04]  /*1ddb0*/  STL [R1+0x27c], R10 ;  /* 0x00027c0a01007387 */ /* 0x0003e80000100800 */
[----:B------:R-:W4:Y:S04]  /*1ddc0*/  LDL.LU R14, [R1+0x4] ;  /* 0x00000400010e7983 */ /* 0x000f280000300800 */
[----:B------:R-:W4:Y:S01]  /*1ddd0*/  LDL.LU R15, [R1+0x8] ;  /* 0x00000800010f7983 */ /* 0x000f220000300800 */
[----:B--2---:R-:W-:-:S02]  /*1dde0*/  FMUL R8, R0, R8 ;  /* 0x0000000800087220 */ /* 0x004fc40000400000 */
[----:B---3--:R-:W-:-:S03]  /*1ddf0*/  FMUL R7, R0, R7 ;  /* 0x0000000700077220 */ /* 0x008fc60000400000 */
[----:B------:R2:W-:Y:S04]  /*1de00*/  STL [R1+0x268], R8 ;  /* 0x0002680801007387 */ /* 0x0005e80000100800 */
[----:B------:R3:W-:Y:S01]  /*1de10*/  STL [R1+0x26c], R7 ;  /* 0x00026c0701007387 */ /* 0x0007e20000100800 */
[----:B----4-:R-:W-:-:S03]  /*1de20*/  FMUL R6, R0, R6 ;  /* 0x0000000600067220 */ /* 0x010fc60000400000 */
[----:B------:R-:W4:Y:S01]  /*1de30*/  LDL.LU R23, [R1+0x458] ;  /* 0x0004580001177983 */ /* 0x000f220000300800 */
[----:B------:R-:W-:-:S03]  /*1de40*/  FMUL R5, R0, R5 ;  /* 0x0000000500057220 */ /* 0x000fc60000400000 */
[----:B------:R0:W-:Y:S01]  /*1de50*/  STL [R1+0x258], R6 ;  /* 0x0002580601007387 */ /* 0x0001e20000100800 */
[----:B------:R-:W-:-:S03]  /*1de60*/  FMUL R4, R0, R4 ;  /* 0x0000000400047220 */ /* 0x000fc60000400000 */
[----:B------:R-:W4:Y:S04]  /*1de70*/  LDL.LU R22, [R1+0x45c] ;  /* 0x00045c0001167983 */ /* 0x000f280000300800 */
[----:B------:R0:W-:Y:S04]  /*1de80*/  STL [R1+0x25c], R5 ;  /* 0x00025c0501007387 */ /* 0x0001e80000100800 */
[----:B------:R-:W4:Y:S01]  /*1de90*/  LDL.LU R21, [R1+0x448] ;  /* 0x0004480001157983 */ /* 0x000f220000300800 */
[----:B------:R-:W-:-:S03]  /*1dea0*/  FMUL R2, R0, R2 ;  /* 0x0000000200027220 */ /* 0x000fc60000400000 */
[----:B------:R0:W-:Y:S04]  /*1deb0*/  STL [R1+0x248], R4 ;  /* 0x0002480401007387 */ /* 0x0001e80000100800 */
[----:B------:R-:W4:Y:S04]  /*1dec0*/  LDL.LU R20, [R1+0x44c] ;  /* 0x00044c0001147983 */ /* 0x000f280000300800 */
[----:B------:R0:W-:Y:S04]  /*1ded0*/  STL [R1+0x24c], R2 ;  /* 0x00024c0201007387 */ /* 0x0001e80000100800 */
[----:B------:R-:W4:Y:S04]  /*1dee0*/  LDL.LU R19, [R1+0x438] ;  /* 0x0004380001137983 */ /* 0x000f280000300800 */
[----:B------:R-:W4:Y:S04]  /*1def0*/  LDL.LU R18, [R1+0x43c] ;  /* 0x00043c0001127983 */ /* 0x000f280000300800 */
[----:B------:R-:W4:Y:S04]  /*1df00*/  LDL.LU R17, [R1+0x428] ;  /* 0x0004280001117983 */ /* 0x000f280000300800 */
[----:B------:R-:W4:Y:S04]  /*1df10*/  LDL.LU R16, [R1+0x42c] ;  /* 0x00042c0001107983 */ /* 0x000f280000300800 */
[----:B0-----:R-:W4:Y:S04]  /*1df20*/  LDL.LU R11, [R1+0x418] ;  /* 0x00041800010b7983 */ /* 0x001f280000300800 */
[----:B-1----:R-:W4:Y:S04]  /*1df30*/  LDL.LU R10, [R1+0x41c] ;  /* 0x00041c00010a7983 */ /* 0x002f280000300800 */
[----:B--2---:R-:W2:Y:S04]  /*1df40*/  LDL.LU R8, [R1+0x408] ;  /* 0x0004080001087983 */ /* 0x004ea80000300800 */
[----:B---3--:R-:W3:Y:S04]  /*1df50*/  LDL.LU R7, [R1+0x40c] ;  /* 0x00040c0001077983 */ /* 0x008ee80000300800 */
[----:B------:R-:W3:Y:S04]  /*1df60*/  LDL.LU R6, [R1+0x3f8] ;  /* 0x0003f80001067983 */ /* 0x000ee80000300800 */
[----:B------:R-:W3:Y:S04]  /*1df70*/  LDL.LU R5, [R1+0x3fc] ;  /* 0x0003fc0001057983 */ /* 0x000ee80000300800 */
[----:B------:R-:W3:Y:S04]  /*1df80*/  LDL.LU R4, [R1+0x3e8] ;  /* 0x0003e80001047983 */ /* 0x000ee80000300800 */
[----:B------:R-:W3:Y:S04]  /*1df90*/  LDL.LU R2, [R1+0x3ec] ;  /* 0x0003ec0001027983 */ /* 0x000ee80000300800 */
[----:B------:R-:W3:Y:S01]  /*1dfa0*/  LDL.LU R26, [R1+0x1a4] ;  /* 0x0001a400011a7983 */ /* 0x000ee20000300800 */
[----:B----4-:R-:W-:-:S05]  /*1dfb0*/  FMUL R23, R0, R23 ;  /* 0x0000001700177220 */ /* 0x010fca0000400000 */
[----:B------:R-:W-:Y:S01]  /*1dfc0*/  STL [R1+0x238], R23 ;  /* 0x0002381701007387 */ /* 0x000fe20000100800 */
[----:B------:R-:W-:-:S03]  /*1dfd0*/  FMUL R22, R0, R22 ;  /* 0x0000001600167220 */ /* 0x000fc60000400000 */
[----:B------:R-:W4:Y:S01]  /*1dfe0*/  LDL R27, [R1+0x750] ;  /* 0x00075000011b7983 */ /* 0x000f220000100800 */
[----:B------:R-:W-:-:S03]  /*1dff0*/  FMUL R21, R0, R21 ;  /* 0x0000001500157220 */ /* 0x000fc60000400000 */
[----:B------:R-:W-:Y:S04]  /*1e000*/  STL [R1+0x23c], R22 ;  /* 0x00023c1601007387 */ /* 0x000fe80000100800 */
[----:B------:R-:W-:Y:S01]  /*1e010*/  STL [R1+0x198], R21 ;  /* 0x0001981501007387 */ /* 0x000fe20000100800 */
[C---:B------:R-:W-:Y:S02]  /*1e020*/  FMUL R20, R0.reuse, R20 ;  /* 0x0000001400147220 */ /* 0x040fe40000400000 */
        /* <DEDUP_REMOVED lines=12> */
[----:B--2---:R-:W-:-:S03]  /*1e0f0*/  FMUL R8, R0, R8 ;  /* 0x0000000800087220 */ /* 0x004fc60000400000 */
[----:B------:R0:W-:Y:S01]  /*1e100*/  STL [R1+0x16c], R10 ;  /* 0x00016c0a01007387 */ /* 0x0001e20000100800 */
[----:B---3--:R-:W-:-:S03]  /*1e110*/  FMUL R7, R0, R7 ;  /* 0x0000000700077220 */ /* 0x008fc60000400000 */
[----:B------:R1:W-:Y:S01]  /*1e120*/  STL [R1+0x158], R8 ;  /* 0x0001580801007387 */ /* 0x0003e20000100800 */
[----:B------:R-:W-:-:S03]  /*1e130*/  FMUL R6, R0, R6 ;  /* 0x0000000600067220 */ /* 0x000fc60000400000 */
[----:B------:R-:W-:Y:S01]  /*1e140*/  STL [R1+0x15c], R7 ;  /* 0x00015c0701007387 */ /* 0x000fe20000100800 */
[----:B------:R-:W-:-:S03]  /*1e150*/  FMUL R5, R0, R5 ;  /* 0x0000000500057220 */ /* 0x000fc60000400000 */
[----:B------:R-:W-:Y:S01]  /*1e160*/  STL [R1+0x78], R6 ;  /* 0x0000780601007387 */ /* 0x000fe20000100800 */
[----:B------:R-:W-:Y:S01]  /*1e170*/  FMUL R4, R0, R4 ;  /* 0x0000000400047220 */ /* 0x000fe20000400000 */
[----:B0-----:R-:W-:Y:S01]  /*1e180*/  F2FP.PACK_AB R10, R12, R13 ;  /* 0x0000000d0c0a723e */ /* 0x001fe200000000ff */
[----:B------:R-:W-:Y:S01]  /*1e190*/  FMUL R2, R0, R2 ;  /* 0x0000000200027220 */ /* 0x000fe20000400000 */
[----:B------:R-:W-:Y:S01]  /*1e1a0*/  STL [R1+0x7c], R5 ;  /* 0x00007c0501007387 */ /* 0x000fe20000100800 */
[----:B------:R-:W-:-:S03]  /*1e1b0*/  FADD R0, -R9, R25 ;  /* 0x0000001909007221 */ /* 0x000fc60000000100 */
[----:B------:R-:W-:Y:S01]  /*1e1c0*/  STL [R1+0x68], R4 ;  /* 0x0000680401007387 */ /* 0x000fe20000100800 */
[----:B------:R-:W-:-:S03]  /*1e1d0*/  F2FP.PACK_AB R9, R14, R15 ;  /* 0x0000000f0e09723e */ /* 0x000fc600000000ff */
[----:B------:R-:W-:Y:S04]  /*1e1e0*/  STL [R1+0x6c], R2 ;  /* 0x00006c0201007387 */ /* 0x000fe80000100800 */
[----:B------:R-:W2:Y:S01]  /*1e1f0*/  LDL.LU R17, [R1+0x85c] ;  /* 0x00085c0001117983 */ /* 0x000ea20000300800 */
[----:B-1----:R-:W-:-:S03]  /*1e200*/  F2FP.PACK_AB R8, R29, R3 ;  /* 0x000000031d08723e */ /* 0x002fc600000000ff */
[----:B------:R0:W-:Y:S04]  /*1e210*/  STL [R1+0x194c], R10 ;  /* 0x00194c0a01007387 */ /* 0x0001e80000100800 */
[----:B------:R-:W3:Y:S04]  /*1e220*/  LDL.LU R16, [R1+0x3d0] ;  /* 0x0003d00001107983 */ /* 0x000ee80000300800 */
[----:B------:R-:W4:Y:S04]  /*1e230*/  LDL.LU R15, [R1+0x3d4] ;  /* 0x0003d400010f7983 */ /* 0x000f280000300800 */
[----:B------:R-:W4:Y:S04]  /*1e240*/  LDL.LU R14, [R1+0x3c0] ;  /* 0x0003c000010e7983 */ /* 0x000f280000300800 */
[----:B------:R-:W4:Y:S04]  /*1e250*/  LDL.LU R13, [R1+0x3c4] ;  /* 0x0003c400010d7983 */ /* 0x000f280000300800 */
[----:B------:R-:W4:Y:S04]  /*1e260*/  LDL.LU R12, [R1+0x3b0] ;  /* 0x0003b000010c7983 */ /* 0x000f280000300800 */
[----:B------:R1:W-:Y:S04]  /*1e270*/  STL [R1+0x1950], R9 ;  /* 0x0019500901007387 */ /* 0x0003e80000100800 */
[----:B------:R-:W4:Y:S04]  /*1e280*/  LDL.LU R3, [R1+0x19a8] ;  /* 0x0019a80001037983 */ /* 0x000f280000300800 */
[----:B------:R1:W-:Y:S04]  /*1e290*/  STL [R1+0x1954], R8 ;  /* 0x0019540801007387 */ /* 0x0003e80000100800 */
[----:B------:R-:W4:Y:S04]  /*1e2a0*/  LDL.LU R11, [R1+0x3b4] ;  /* 0x0003b400010b7983 */ /* 0x000f280000300800 */
[----:B0-----:R-:W4:Y:S04]  /*1e2b0*/  LDL.LU R10, [R1+0x3a0] ;  /* 0x0003a000010a7983 */ /* 0x001f280000300800 */
[----:B-1----:R-:W4:Y:S04]  /*1e2c0*/  LDL.LU R9, [R1+0x3a4] ;  /* 0x0003a40001097983 */ /* 0x002f280000300800 */
[----:B------:R-:W4:Y:S04]  /*1e2d0*/  LDL.LU R8, [R1+0x390] ;  /* 0x0003900001087983 */ /* 0x000f280000300800 */
[----:B------:R-:W4:Y:S04]  /*1e2e0*/  LDL.LU R7, [R1+0x394] ;  /* 0x0003940001077983 */ /* 0x000f280000300800 */
[----:B------:R-:W4:Y:S04]  /*1e2f0*/  LDL.LU R6, [R1+0x380] ;  /* 0x0003800001067983 */ /* 0x000f280000300800 */
[----:B------:R-:W4:Y:S04]  /*1e300*/  LDL.LU R2, [R1+0x384] ;  /* 0x0003840001027983 */ /* 0x000f280000300800 */
[----:B------:R-:W2:Y:S01]  /*1e310*/  LDS R5, [R28.X4+0x10100] ;  /* 0x010100001c057984 */ /* 0x000ea20000004800 */
[----:B------:R-:W-:-:S06]  /*1e320*/  FMUL R0, R0, 1.4426950216293334961 ;  /* 0x3fb8aa3b00007820 */ /* 0x000fcc0000400000 */
[----:B------:R-:W2:Y:S02]  /*1e330*/  MUFU.EX2 R0, R0 ;  /* 0x0000000000007308 */ /* 0x000ea40000000800 */
[C---:B--2---:R-:W-:Y:S02]  /*1e340*/  FFMA R17, R0.reuse, R17, R5 ;  /* 0x0000001100117223 */ /* 0x044fe40000000005 */
[----:B------:R-:W0:Y:S01]  /*1e350*/  LDS R5, [R28.X4+0x10180] ;  /* 0x010180001c057984 */ /* 0x000e220000004800 */
[----:B---3--:R-:W-:-:S03]  /*1e360*/  FMUL R16, R0, R16 ;  /* 0x0000001000107220 */ /* 0x008fc60000400000 */
[----:B------:R-:W-:Y:S01]  /*1e370*/  STL [R1+0x85c], R17 ;  /* 0x00085c1101007387 */ /* 0x000fe20000100800 */
[----:B----4-:R-:W-:-:S03]  /*1e380*/  FMUL R15, R0, R15 ;  /* 0x0000000f000f7220 */ /* 0x010fc60000400000 */
[----:B------:R-:W-:Y:S01]  /*1e390*/  STL [R1+0x50], R16 ;  /* 0x0000501001007387 */ /* 0x000fe20000100800 */
[----:B------:R-:W-:-:S03]  /*1e3a0*/  FMUL R14, R0, R14 ;  /* 0x0000000e000e7220 */ /* 0x000fc60000400000 */
[----:B------:R1:W-:Y:S01]  /*1e3b0*/  STL [R1+0x54], R15 ;  /* 0x0000540f01007387 */ /* 0x0003e20000100800 */
[C---:B------:R-:W-:Y:S02]  /*1e3c0*/  FMUL R13, R0.reuse, R13 ;  /* 0x0000000d000d7220 */ /* 0x040fe40000400000 */
[C---:B------:R-:W-:Y:S01]  /*1e3d0*/  FMUL R12, R0.reuse, R12 ;  /* 0x0000000c000c7220 */ /* 0x040fe20000400000 */
[----:B-1----:R-:W2:Y:S04]  /*1e3e0*/  LDL.LU R15, [R1+0x1a8] ;  /* 0x0001a800010f7983 */ /* 0x002ea80000300800 */
[----:B------:R-:W-:Y:S04]  /*1e3f0*/  STL [R1+0x40], R14 ;  /* 0x0000400e01007387 */ /* 0x000fe80000100800 */
[----:B------:R-:W-:Y:S01]  /*1e400*/  STL [R1+0x44], R13 ;  /* 0x0000440d01007387 */ /* 0x000fe20000100800 */
        /* <DEDUP_REMOVED lines=9> */
[----:B-1----:R-:W3:Y:S01]  /*1e4a0*/  LDL.LU R12, [R1+0x370] ;  /* 0x00037000010c7983 */ /* 0x002ee20000300800 */
[----:B------:R-:W-:-:S03]  /*1e4b0*/  FMUL R6, R0, R6 ;  /* 0x0000000600067220 */ /* 0x000fc60000400000 */
[----:B------:R-:W-:Y:S04]  /*1e4c0*/  STL [R1+0x10], R8 ;  /* 0x0000100801007387 */ /* 0x000fe80000100800 */
[----:B------:R-:W-:Y:S01]  /*1e4d0*/  STL [R1+0x14], R7 ;  /* 0x0000140701007387 */ /* 0x000fe20000100800 */
[----:B------:R-:W-:-:S03]  /*1e4e0*/  FMUL R2, R0, R2 ;  /* 0x0000000200027220 */ /* 0x000fc60000400000 */
[----:B------:R-:W4:Y:S04]  /*1e4f0*/  LDL.LU R13, [R1+0x374] ;  /* 0x00037400010d7983 */ /* 0x000f280000300800 */
[----:B------:R1:W-:Y:S04]  /*1e500*/  STL [R1], R6 ;  /* 0x0000000601007387 */ /* 0x0003e80000100800 */
[----:B-1----:R-:W2:Y:S04]  /*1e510*/  LDL.LU R6, [R1+0x360] ;  /* 0x0003600001067983 */ /* 0x002ea80000300800 */
[----:B------:R1:W-:Y:S04]  /*1e520*/  STL [R1+0x4], R2 ;  /* 0x0000040201007387 */ /* 0x0003e80000100800 */
[----:B-1----:R-:W3:Y:S04]  /*1e530*/  LDL.LU R2, [R1+0x364] ;  /* 0x0003640001027983 */ /* 0x002ee80000300800 */
        /* <DEDUP_REMOVED lines=14> */
[----:B--2---:R-:W-:-:S03]  /*1e620*/  FMUL R25, R0, R6 ;  /* 0x0000000600197220 */ /* 0x004fc60000400000 */
[----:B------:R-:W2:Y:S04]  /*1e630*/  LDL.LU R6, [R1+0x2e0] ;  /* 0x0002e00001067983 */ /* 0x000ea80000300800 */
[----:B------:R-:W-:Y:S01]  /*1e640*/  STL [R1+0x220], R25 ;  /* 0x0002201901007387 */ /* 0x000fe20000100800 */
[----:B---3--:R-:W-:-:S03]  /*1e650*/  FMUL R24, R0, R2 ;  /* 0x0000000200187220 */ /* 0x008fc60000400000 */
[----:B------:R-:W3:Y:S01]  /*1e660*/  LDL.LU R2, [R1+0x2e4] ;  /* 0x0002e40001027983 */ /* 0x000ee20000300800 */
[C---:B----4-:R-:W-:Y:S02]  /*1e670*/  FMUL R23, R0.reuse, R23 ;  /* 0x0000001700177220 */ /* 0x050fe40000400000 */
[C---:B------:R-:W-:Y:S01]  /*1e680*/  FMUL R22, R0.reuse, R22 ;  /* 0x0000001600167220 */ /* 0x040fe20000400000 */
        /* <DEDUP_REMOVED lines=24> */
[----:B------:R0:W-:Y:S04]  /*1e810*/  STL [R1+0x1c4], R9 ;  /* 0x0001c40901007387 */ /* 0x0001e80000100800 */
[----:B-1----:R-:W4:Y:S04]  /*1e820*/  LDL.LU R11, [R1+0x860] ;  /* 0x00086000010b7983 */ /* 0x002f280000300800 */
[----:B------:R1:W-:Y:S04]  /*1e830*/  STL [R1+0x1b0], R8 ;  /* 0x0001b00801007387 */ /* 0x0003e80000100800 */
[----:B------:R-:W-:Y:S04]  /*1e840*/  STL [R1+0x1b4], R7 ;  /* 0x0001b40701007387 */ /* 0x000fe80000100800 */
[----:B------:R-:W4:Y:S01]  /*1e850*/  LDL.LU R20, [R1+0x3d8] ;  /* 0x0003d80001147983 */ /* 0x000f220000300800 */
[----:B------:R-:W-:-:S02]  /*1e860*/  FMUL R12, R0, R12 ;  /* 0x0000000c000c7220 */ /* 0x000fc40000400000 */
[C---:B------:R-:W-:Y:S02]  /*1e870*/  FMUL R13, R0.reuse, R13 ;  /* 0x0000000d000d7220 */ /* 0x040fe40000400000 */
[----:B--2---:R-:W-:-:S05]  /*1e880*/  FMUL R6, R0, R6 ;  /* 0x0000000600067220 */ /* 0x004fca0000400000 */
[----:B------:R-:W-:Y:S01]  /*1e890*/  STL [R1+0x1a0], R6 ;  /* 0x0001a00601007387 */ /* 0x000fe20000100800 */
[----:B---3--:R-:W-:-:S05]  /*1e8a0*/  FMUL R2, R0, R2 ;  /* 0x0000000200027220 */ /* 0x008fca0000400000 */
[----:B------:R2:W-:Y:S04]  /*1e8b0*/  STL [R1+0x1a4], R2 ;  /* 0x0001a40201007387 */ /* 0x0005e80000100800 */
[----:B------:R-:W3:Y:S04]  /*1e8c0*/  LDL.LU R19, [R1+0x3dc] ;  /* 0x0003dc0001137983 */ /* 0x000ee80000300800 */
[----:B------:R-:W3:Y:S01]  /*1e8d0*/  LDL.LU R18, [R1+0x3c8] ;  /* 0x0003c80001127983 */ /* 0x000ee20000300800 */
[----:B------:R-:W-:-:S03]  /*1e8e0*/  FADD R0, -R3, R15 ;  /* 0x0000000f03007221 */ /* 0x000fc60000000100 */
[----:B------:R-:W3:Y:S04]  /*1e8f0*/  LDL.LU R17, [R1+0x3cc] ;  /* 0x0003cc0001117983 */ /* 0x000ee80000300800 */
[----:B------:R-:W3:Y:S04]  /*1e900*/  LDL.LU R16, [R1+0x3b8] ;  /* 0x0003b80001107983 */ /* 0x000ee80000300800 */
[----:B------:R-:W3:Y:S04]  /*1e910*/  LDL.LU R15, [R1+0x3bc] ;  /* 0x0003bc00010f7983 */ /* 0x000ee80000300800 */
[----:B------:R-:W3:Y:S04]  /*1e920*/  LDL.LU R14, [R1+0x3a8] ;  /* 0x0003a800010e7983 */ /* 0x000ee80000300800 */
[----:B------:R-:W3:Y:S01]  /*1e930*/  LDL.LU R3, [R1+0x3ac] ;  /* 0x0003ac0001037983 */ /* 0x000ee20000300800 */
[----:B------:R-:W-:-:S02]  /*1e940*/  FADD R4, -R27, R26 ;  /* 0x0000001a1b047221 */ /* 0x000fc40000000100 */
[----:B------:R-:W-:Y:S01]  /*1e950*/  FMUL R0, R0, 1.4426950216293334961 ;  /* 0x3fb8aa3b00007820 */ /* 0x000fe20000400000 */
[----:B----4-:R-:W4:Y:S01]  /*1e960*/  LDL.LU R10, [R1+0x398] ;  /* 0x00039800010a7983 */ /* 0x010f220000300800 */
[----:B------:R-:W-:Y:S02]  /*1e970*/  FMUL R4, R4, 1.4426950216293334961 ;  /* 0x3fb8aa3b04047820 */ /* 0x000fe40000400000 */
[----:B------:R-:W-:Y:S01]  /*1e980*/  MUFU.EX2 R29, R0 ;  /* 0x00000000001d7308 */ /* 0x000fe20000000800 */
[----:B0-----:R-:W4:Y:S04]  /*1e990*/  LDL.LU R9, [R1+0x39c] ;  /* 0x00039c0001097983 */ /* 0x001f280000300800 */
[----:B-1----:R-:W4:Y:S03]  /*1e9a0*/  LDL.LU R8, [R1+0x388] ;  /* 0x0003880001087983 */ /* 0x002f260000300800 */
[----:B------:R-:W0:Y:S01]  /*1e9b0*/  MUFU.EX2 R4, R4 ;  /* 0x0000000400047308 */ /* 0x000e220000000800 */
[----:B--2---:R-:W2:Y:S04]  /*1e9c0*/  LDL.LU R2, [R1+0x38c] ;  /* 0x00038c0001027983 */ /* 0x004ea80000300800 */
[----:B------:R-:W2:Y:S04]  /*1e9d0*/  LDL.LU R7, [R1+0x378] ;  /* 0x0003780001077983 */ /* 0x000ea80000300800 */
[----:B------:R-:W2:Y:S01]  /*1e9e0*/  LDL.LU R6, [R1+0x37c] ;  /* 0x00037c0001067983 */ /* 0x000ea20000300800 */
[----:B0-----:R-:W-:-:S02]  /*1e9f0*/  FFMA R11, R4, R11, R5 ;  /* 0x0000000b040b7223 */ /* 0x001fc40000000005 */
[----:B------:R-:W-:-:S03]  /*1ea00*/  FMUL R5, R4, R20 ;  /* 0x0000001404057220 */ /* 0x000fc60000400000 */
[----:B------:R-:W-:Y:S04]  /*1ea10*/  STL [R1+0x860], R11 ;  /* 0x0008600b01007387 */ /* 0x000fe80000100800 */
[----:B------:R0:W-:Y:S04]  /*1ea20*/  STL [R1+0x58], R5 ;  /* 0x0000580501007387 */ /* 0x0001e80000100800 */
[----:B------:R-:W1:Y:S01]  /*1ea30*/  LDS R11, [R28.X4+0x10200] ;  /* 0x010200001c0b7984 */ /* 0x000e620000004800 */
[C---:B---3--:R-:W-:Y:S02]  /*1ea40*/  FMUL R0, R4.reuse, R19 ;  /* 0x0000001304007220 */ /* 0x048fe40000400000 */
[----:B------:R-:W-:-:S03]  /*1ea50*/  FMUL R18, R4, R18 ;  /* 0x0000001204127220 */ /* 0x000fc60000400000 */
[----:B------:R3:W-:Y:S01]  /*1ea60*/  STL [R1+0x5c], R0 ;  /* 0x00005c0001007387 */ /* 0x0007e20000100800 */
[----:B0-----:R-:W-:-:S03]  /*1ea70*/  FMUL R5, R4, R17 ;  /* 0x0000001104057220 */ /* 0x001fc60000400000 */
[----:B------:R-:W-:Y:S01]  /*1ea80*/  STL [R1+0x48], R18 ;  /* 0x0000481201007387 */ /* 0x000fe20000100800 */
[----:B---3--:R-:W-:-:S03]  /*1ea90*/  FMUL R0, R4, R16 ;  /* 0x0000001004007220 */ /* 0x008fc60000400000 */
[----:B------:R0:W-:Y:S01]  /*1eaa0*/  STL [R1+0x4c], R5 ;  /* 0x00004c0501007387 */ /* 0x0001e20000100800 */
[----:B------:R-:W-:-:S03]  /*1eab0*/  FMUL R15, R4, R15 ;  /* 0x0000000f040f7220 */ /* 0x000fc60000400000 */
[----:B------:R3:W-:Y:S01]  /*1eac0*/  STL [R1+0x38], R0 ;  /* 0x0000380001007387 */ /* 0x0007e20000100800 */
[----:B0-----:R-:W-:-:S03]  /*1ead0*/  FMUL R5, R4, R14 ;  /* 0x0000000e04057220 */ /* 0x001fc60000400000 */
[----:B------:R-:W-:Y:S01]  /*1eae0*/  STL [R1+0x3c], R15 ;  /* 0x00003c0f01007387 */ /* 0x000fe20000100800 */
[----:B---3--:R-:W-:-:S03]  /*1eaf0*/  FMUL R0, R4, R3 ;  /* 0x0000000304007220 */ /* 0x008fc60000400000 */
[----:B------:R-:W3:Y:S04]  /*1eb00*/  LDL.LU R3, [R1+0x368] ;  /* 0x0003680001037983 */ /* 0x000ee80000300800 */
[----:B------:R-:W-:Y:S04]  /*1eb10*/  STL [R1+0x28], R5 ;  /* 0x0000280501007387 */ /* 0x000fe80000100800 */
[----:B------:R0:W-:Y:S04]  /*1eb20*/  STL [R1+0x2c], R0 ;  /* 0x00002c0001007387 */ /* 0x0001e80000100800 */
[----:B0-----:R-:W3:Y:S01]  /*1eb30*/  LDL.LU R0, [R1+0x36c] ;  /* 0x00036c0001007983 */ /* 0x001ee20000300800 */
[----:B----4-:R-:W-:-:S02]  /*1eb40*/  FMUL R5, R4, R10 ;  /* 0x0000000a04057220 */ /* 0x010fc40000400000 */
[C---:B------:R-:W-:Y:S02]  /*1eb50*/  FMUL R9, R4.reuse, R9 ;  /* 0x0000000904097220 */ /* 0x040fe40000400000 */
[C---:B--2---:R-:W-:Y:S01]  /*1eb60*/  FMUL R2, R4.reuse, R2 ;  /* 0x0000000204027220 */ /* 0x044fe20000400000 */
[----:B------:R0:W-:Y:S01]  /*1eb70*/  STL [R1+0x18], R5 ;  /* 0x0000180501007387 */ /* 0x0001e20000100800 */
[----:B------:R-:W-:-:S03]  /*1eb80*/  FMUL R15, R4, R6 ;  /* 0x00000006040f7220 */ /* 0x000fc60000400000 */
[----:B------:R-:W-:Y:S01]  /*1eb90*/  STL [R1+0x1c], R9 ;  /* 0x00001c0901007387 */ /* 0x000fe20000100800 */
[----:B0-----:R-:W-:-:S03]  /*1eba0*/  FMUL R5, R4, R8 ;  /* 0x0000000804057220 */ /* 0x001fc60000400000 */
[----:B------:R3:W-:Y:S01]  /*1ebb0*/  STL [R1+0x17f8], R2 ;  /* 0x0017f80201007387 */ /* 0x0007e20000100800 */
[----:B------:R-:W-:-:S03]  /*1ebc0*/  FMUL R14, R4, R7 ;  /* 0x00000007040e7220 */ /* 0x000fc60000400000 */
[----:B------:R-:W-:Y:S04]  /*1ebd0*/  STL [R1+0x8], R5 ;  /* 0x0000080501007387 */ /* 0x000fe80000100800 */
[----:B------:R-:W2:Y:S04]  /*1ebe0*/  LDL.LU R6, [R1+0x83c] ;  /* 0x00083c0001067983 */ /* 0x000ea80000300800 */
[----:B------:R-:W2:Y:S04]  /*1ebf0*/  LDL.LU R7, [R1+0x840] ;  /* 0x0008400001077983 */ /* 0x000ea80000300800 */
[----:B------:R-:W4:Y:S04]  /*1ec00*/  LDL.LU R21, [R1+0x834] ;  /* 0x0008340001157983 */ /* 0x000f280000300800 */
[----:B------:R-:W4:Y:S04]  /*1ec10*/  LDL.LU R22, [R1+0x838] ;  /* 0x0008380001167983 */ /* 0x000f280000300800 */
[----:B------:R-:W2:Y:S04]  /*1ec20*/  LDL.LU R23, [R1+0x82c] ;  /* 0x00082c0001177983 */ /* 0x000ea80000300800 */
[----:B------:R-:W2:Y:S04]  /*1ec30*/  LDL.LU R24, [R1+0x830] ;  /* 0x0008300001187983 */ /* 0x000ea80000300800 */
[----:B------:R-:W2:Y:S04]  /*1ec40*/  LDL.LU R25, [R1+0x820] ;  /* 0x0008200001197983 */ /* 0x000ea80000300800 */
[----:B------:R-:W2:Y:S04]  /*1ec50*/  LDL.LU R26, [R1+0x828] ;  /* 0x00082800011a7983 */ /* 0x000ea80000300800 */
[----:B------:R0:W-:Y:S04]  /*1ec60*/  STL.64 [R1+0x1788], R14 ;  /* 0x0017880e01007387 */ /* 0x0001e80000100a00 */
[----:B------:R0:W-:Y:S04]  /*1ec70*/  STL.64 [R1+0x1780], R12 ;  /* 0x0017800c01007387 */ /* 0x0001e80000100a00 */
[----:B------:R-:W2:Y:S01]  /*1ec80*/  LDL.LU R20, [R1+0x358] ;  /* 0x0003580001147983 */ /* 0x000ea20000300800 */
[----:B---3--:R-:W-:-:S05]  /*1ec90*/  FMUL R2, R4, R3 ;  /* 0x0000000304027220 */ /* 0x008fca0000400000 */
[----:B------:R3:W-:Y:S04]  /*1eca0*/  STL [R1+0x228], R2 ;  /* 0x0002280201007387 */ /* 0x0007e80000100800 */
[----:B------:R-:W4:Y:S01]  /*1ecb0*/  LDL.LU R19, [R1+0x35c] ;  /* 0x00035c0001137983 */ /* 0x000f220000300800 */
[----:B------:R-:W-:-:S05]  /*1ecc0*/  FMUL R0, R4, R0 ;  /* 0x0000000004007220 */ /* 0x000fca0000400000 */
[----:B------:R0:W-:Y:S04]  /*1ecd0*/  STL [R1+0x22c], R0 ;  /* 0x00022c0001007387 */ /* 0x0001e80000100800 */
[----:B------:R-:W4:Y:S04]  /*1ece0*/  LDL.LU R18, [R1+0x348] ;  /* 0x0003480001127983 */ /* 0x000f280000300800 */
[----:B------:R-:W4:Y:S04]  /*1ecf0*/  LDL.LU R17, [R1+0x34c] ;  /* 0x00034c0001117983 */ /* 0x000f280000300800 */
[----:B------:R-:W4:Y:S04]  /*1ed00*/  LDL.LU R16, [R1+0x338] ;  /* 0x0003380001107983 */ /* 0x000f280000300800 */
[----:B0-----:R-:W4:Y:S04]  /*1ed10*/  LDL.LU R15, [R1+0x33c] ;  /* 0x00033c00010f7983 */ /* 0x001f280000300800 */
[----:B------:R-:W4:Y:S04]  /*1ed20*/  LDL.LU R14, [R1+0x328] ;  /* 0x00032800010e7983 */ /* 0x000f280000300800 */
[----:B------:R-:W4:Y:S04]  /*1ed30*/  LDL.LU R13, [R1+0x32c] ;  /* 0x00032c00010d7983 */ /* 0x000f280000300800 */
[----:B------:R-:W4:Y:S04]  /*1ed40*/  LDL.LU R12, [R1+0x318] ;  /* 0x00031800010c7983 */ /* 0x000f280000300800 */
[----:B------:R-:W4:Y:S04]  /*1ed50*/  LDL.LU R10, [R1+0x31c] ;  /* 0x00031c00010a7983 */ /* 0x000f280000300800 */
[----:B------:R-:W4:Y:S04]  /*1ed60*/  LDL.LU R9, [R1+0x308] ;  /* 0x0003080001097983 */ /* 0x000f280000300800 */
[----:B------:R-:W4:Y:S04]  /*1ed70*/  LDL.LU R8, [R1+0x30c] ;  /* 0x00030c0001087983 */ /* 0x000f280000300800 */
[----:B------:R-:W4:Y:S04]  /*1ed80*/  LDL.LU R5, [R1+0x2f8] ;  /* 0x0002f80001057983 */ /* 0x000f280000300800 */
[----:B---3--:R-:W3:Y:S04]  /*1ed90*/  LDL.LU R2, [R1+0x2fc] ;  /* 0x0002fc0001027983 */ /* 0x008ee80000300800 */
[----:B------:R-:W3:Y:S04]  /*1eda0*/  LDL.LU R3, [R1+0x2e8] ;  /* 0x0002e80001037983 */ /* 0x000ee80000300800 */
[----:B------:R-:W3:Y:S01]  /*1edb0*/  LDL.LU R0, [R1+0x2ec] ;  /* 0x0002ec0001007983 */ /* 0x000ee20000300800 */
[----:B--2---:R-:W-:-:S03]  /*1edc0*/  FMUL R20, R4, R20 ;  /* 0x0000001404147220 */ /* 0x004fc60000400000 */
[----:B------:R-:W2:Y:S04]  /*1edd0*/  LDL.LU R27, [R1+0x818] ;  /* 0x00081800011b7983 */ /* 0x000ea80000300800 */
[----:B------:R-:W2:Y:S04]  /*1ede0*/  LDL.LU R28, [R1+0x81c] ;  /* 0x00081c00011c7983 */ /* 0x000ea80000300800 */
[----:B------:R4:W-:Y:S01]  /*1edf0*/  STL [R1+0x218], R20 ;  /* 0x0002181401007387 */ /* 0x0009e20000100800 */
[----:B------:R-:W-:Y:S01]  /*1ee00*/  F2FP.PACK_AB R7, R6, R7 ;  /* 0x000000070607723e */ /* 0x000fe200000000ff */
[----:B----4-:R-:W-:-:S05]  /*1ee10*/  FMUL R20, R4, R19 ;  /* 0x0000001304147220 */ /* 0x010fca0000400000 */
        /* <DEDUP_REMOVED lines=22> */
[----:B---3--:R-:W-:-:S03]  /*1ef80*/  FMUL R8, R4, R2 ;  /* 0x0000000204087220 */ /* 0x008fc60000400000 */
[----:B------:R-:W1:Y:S04]  /*1ef90*/  LDL.LU R2, [R1+0x864] ;  /* 0x0008640001027983 */ /* 0x000e680000300800 */
[----:B------:R0:W-:Y:S04]  /*1efa0*/  STL [R1+0x1b8], R5 ;  /* 0x0001b80501007387 */ /* 0x0001e80000100800 */
[----:B------:R-:W-:Y:S01]  /*1efb0*/  STL [R1+0x1bc], R8 ;  /* 0x0001bc0801007387 */ /* 0x000fe20000100800 */
[C---:B0-----:R-:W-:Y:S02]  /*1efc0*/  FMUL R5, R4.reuse, R3 ;  /* 0x0000000304057220 */ /* 0x041fe40000400000 */
[----:B------:R-:W-:-:S05]  /*1efd0*/  FMUL R3, R4, R0 ;  /* 0x0000000004037220 */ /* 0x000fca0000400000 */
[----:B------:R-:W-:Y:S04]  /*1efe0*/  STL [R1+0x17fc], R3 ;  /* 0x0017fc0301007387 */ /* 0x000fe80000100800 */
[----:B------:R0:W-:Y:S04]  /*1eff0*/  STL [R1+0x1a8], R5 ;  /* 0x0001a80501007387 */ /* 0x0001e80000100800 */
[----:B------:R-:W-:Y:S04]  /*1f000*/  STL [R1+0x1958], R7 ;  /* 0x0019580701007387 */ /* 0x000fe80000100800 */
[----:B------:R-:W3:Y:S04]  /*1f010*/  LDL R17, [R1+0x2c0] ;  /* 0x0002c00001117983 */ /* 0x000ee80000100800 */
[----:B------:R-:W4:Y:S01]  /*1f020*/  S2R R15, SR_TID.X ;  /* 0x00000000000f7919 */ /* 0x000f220000002100 */
[----:B------:R-:W-:-:S02]  /*1f030*/  F2FP.PACK_AB R6, R21, R22 ;  /* 0x000000161506723e */ /* 0x000fc400000000ff */
[----:B0-----:R-:W-:Y:S02]  /*1f040*/  F2FP.PACK_AB R5, R23, R24 ;  /* 0x000000181705723e */ /* 0x001fe400000000ff */
[----:B------:R-:W-:Y:S02]  /*1f050*/  F2FP.PACK_AB R4, R25, R26 ;  /* 0x0000001a1904723e */ /* 0x000fe400000000ff */
[----:B--2---:R-:W-:Y:S02]  /*1f060*/  F2FP.PACK_AB R0, R27, R28 ;  /* 0x0000001c1b00723e */ /* 0x004fe400000000ff */
[----:B----4-:R-:W-:Y:S01]  /*1f070*/  LOP3.LUT R13, R15, 0x1c, RZ, 0xc0, !PT ;  /* 0x0000001c0f0d7812 */ /* 0x010fe200078ec0ff */
[----:B---3--:R-:W-:Y:S04]  /*1f080*/  STL [R1+0x19a4], R17 ;  /* 0x0019a41101007387 */ /* 0x008fe80000100800 */
[----:B------:R-:W-:Y:S04]  /*1f090*/  STL [R1+0x195c], R6 ;  /* 0x00195c0601007387 */ /* 0x000fe80000100800 */
[----:B------:R-:W-:Y:S04]  /*1f0a0*/  STL [R1+0x1960], R5 ;  /* 0x0019600501007387 */ /* 0x000fe80000100800 */
[----:B------:R-:W-:Y:S04]  /*1f0b0*/  STL [R1+0x1964], R4 ;  /* 0x0019640401007387 */ /* 0x000fe80000100800 */
[----:B------:R-:W-:Y:S04]  /*1f0c0*/  STL [R1+0x1998], R15 ;  /* 0x0019980f01007387 */ /* 0x000fe80000100800 */
[----:B------:R-:W-:Y:S04]  /*1f0d0*/  STL [R1+0x1968], R0 ;  /* 0x0019680001007387 */ /* 0x000fe80000100800 */
[----:B------:R-:W0:Y:S04]  /*1f0e0*/  LDS R0, [R13.X4+0x10280] ;  /* 0x010280000d007984 */ /* 0x000e280000004800 */
[----:B------:R-:W2:Y:S01]  /*1f0f0*/  LDS R17, [R13.X4+0x10300] ;  /* 0x010300000d117984 */ /* 0x000ea20000004800 */
[----:B-1----:R-:W-:-:S03]  /*1f100*/  FFMA R2, R29, R2, R11 ;  /* 0x000000021d027223 */ /* 0x002fc6000000000b */
[----:B------:R1:W-:Y:S04]  /*1f110*/  STL [R1+0x16d0], R29 ;  /* 0x0016d01d01007387 */ /* 0x0003e80000100800 */
[----:B-1----:R-:W3:Y:S04]  /*1f120*/  LDL.LU R29, [R1+0x814] ;  /* 0x00081400011d7983 */ /* 0x002ee80000300800 */
[----:B------:R-:W-:Y:S04]  /*1f130*/  STL [R1+0x864], R2 ;  /* 0x0008640201007387 */ /* 0x000fe80000100800 */
[----:B------:R-:W4:Y:S04]  /*1f140*/  LDL.LU R11, [R1+0x80c] ;  /* 0x00080c00010b7983 */ /* 0x000f280000300800 */
[----:B0-----:R0:W-:Y:S04]  /*1f150*/  STL [R1+0x820], R0 ;  /* 0x0008200001007387 */ /* 0x0011e80000100800 */
        /* <DEDUP_REMOVED lines=25> */
[----:B--2---:R-:W-:Y:S04]  /*1f2f0*/  STL [R1+0x81c], R17 ;  /* 0x00081c1101007387 */ /* 0x004fe80000100800 */
[----:B------:R-:W0:Y:S04]  /*1f300*/  LDS R17, [R13.X4+0x10380] ;  /* 0x010380000d117984 */ /* 0x000e280000004800 */
[----:B0-----:R0:W-:Y:S04]  /*1f310*/  STL [R1+0x818], R17 ;  /* 0x0008181101007387 */ /* 0x0011e80000100800 */
[----:B0-----:R-:W3:Y:S04]  /*1f320*/  LDL.LU R17, [R1+0x19a4] ;  /* 0x0019a40001117983 */ /* 0x001ee80000300800 */
[----:B------:R-:W-:Y:S06]  /*1f330*/  BAR.SYNC.DEFER_BLOCKING 0x0 ;  /* 0x0000000000007b1d */ /* 0x000fec0000010000 */
[----:B------:R-:W-:Y:S04]  /*1f340*/  STL [R1+0x196c], R13 ;  /* 0x00196c0d01007387 */ /* 0x000fe80000100800 */
[----:B---3--:R-:W-:Y:S04]  /*1f350*/  STS.U16 [R17+0x10000], R29 ;  /* 0x0100001d11007388 */ /* 0x008fe80000000400 */
        /* <DEDUP_REMOVED lines=24> */
[----:B0-----:R-:W2:Y:S04]  /*1f4e0*/  LDL.LU R26, [R1+0x718] ;  /* 0x00071800011a7983 */ /* 0x001ea80000300800 */
[----:B------:R-:W3:Y:S04]  /*1f4f0*/  LDL.LU R15, [R1+0x700] ;  /* 0x00070000010f7983 */ /* 0x000ee80000300800 */
[----:B---3--:R0:W-:Y:S04]  /*1f500*/  STL [R1+0x199c], R15 ;  /* 0x00199c0f01007387 */ /* 0x0081e80000100800 */
[----:B0-----:R-:W3:Y:S04]  /*1f510*/  LDL.LU R15, [R1+0x708] ;  /* 0x00070800010f7983 */ /* 0x001ee80000300800 */
[----:B------:R-:W-:Y:S04]  /*1f520*/  STS.U16 [R17+0x13200], R27 ;  /* 0x0132001b11007388 */ /* 0x000fe80000000400 */
[----:B---3--:R0:W-:Y:S04]  /*1f530*/  STL [R1+0x19a0], R15 ;  /* 0x0019a00f01007387 */ /* 0x0081e80000100800 */
[----:B0-----:R-:W3:Y:S04]  /*1f540*/  LDL.LU R15, [R1+0x710] ;  /* 0x00071000010f7983 */ /* 0x001ee80000300800 */
        /* <DEDUP_REMOVED lines=24> */
[----:B--2---:R1:W-:Y:S04]  /*1f6d0*/  STS.U16 [R17+0x13600], R26 ;  /* 0x0136001a11007388 */ /* 0x0043e80000000400 */
[----:B0-----:R-:W2:Y:S04]  /*1f6e0*/  LDL.LU R28, [R1+0x98] ;  /* 0x00009800011c7983 */ /* 0x001ea80000300800 */
[----:B------:R-:W2:Y:S04]  /*1f6f0*/  LDL.LU R22, [R1+0x90] ;  /* 0x0000900001167983 */ /* 0x000ea80000300800 */
[----:B------:R-:W2:Y:S04]  /*1f700*/  LDL.LU R24, [R1+0x88] ;  /* 0x0000880001187983 */ /* 0x000ea80000300800 */
[----:B-1----:R-:W2:Y:S04]  /*1f710*/  LDL.LU R26, [R1+0x80] ;  /* 0x00008000011a7983 */ /* 0x002ea80000300800 */
[----:B---3--:R0:W-:Y:S04]  /*1f720*/  STS.U16 [R17+0x13800], R15 ;  /* 0x0138000f11007388 */ /* 0x0081e80000000400 */
[----:B0-----:R-:W3:Y:S04]  /*1f730*/  LDL.LU R15, [R1+0x19a0] ;  /* 0x0019a000010f7983 */ /* 0x001ee80000300800 */
[----:B---3--:R0:W-:Y:S04]  /*1f740*/  STS.U16 [R17+0x13a00], R15 ;  /* 0x013a000f11007388 */ /* 0x0081e80000000400 */
[----:B0-----:R-:W3:Y:S04]  /*1f750*/  LDL.LU R15, [R1+0x199c] ;  /* 0x00199c00010f7983 */ /* 0x001ee80000300800 */
[----:B---3--:R0:W-:Y:S04]  /*1f760*/  STS.U16 [R17+0x13c00], R15 ;  /* 0x013c000f11007388 */ /* 0x0081e80000000400 */
[----:B----4-:R1:W-:Y:S04]  /*1f770*/  STS.U16 [R17+0x13e00], R19 ;  /* 0x013e001311007388 */ /* 0x0103e80000000400 */
[----:B------:R3:W-:Y:S04]  /*1f780*/  STS.U16 [R17+0x14000], R21 ;  /* 0x0140001511007388 */ /* 0x0007e80000000400 */
[----:B0-----:R-:W4:Y:S04]  /*1f790*/  LDL.LU R15, [R1+0x1998] ;  /* 0x00199800010f7983 */ /* 0x001f280000300800 */
[----:B-1----:R-:W4:Y:S04]  /*1f7a0*/  LDL.LU R19, [R1+0x1994] ;  /* 0x0019940001137983 */ /* 0x002f280000300800 */
[----:B---3--:R-:W3:Y:S04]  /*1f7b0*/  LDL.LU R21, [R1+0x1990] ;  /* 0x0019900001157983 */ /* 0x008ee80000300800 */
[----:B------:R0:W-:Y:S04]  /*1f7c0*/  STS.U16 [R17+0x14200], R23 ;  /* 0x0142001711007388 */ /* 0x0001e80000000400 */
[----:B------:R1:W-:Y:S04]  /*1f7d0*/  STS.U16 [R17+0x14400], R25 ;  /* 0x0144001911007388 */ /* 0x0003e80000000400 */
[----:B------:R2:W-:Y:S04]  /*1f7e0*/  STS.U16 [R17+0x14600], R27 ;  /* 0x0146001b11007388 */ /* 0x0005e80000000400 */
[----:B0-----:R-:W3:Y:S04]  /*1f7f0*/  LDL.LU R23, [R1+0x198c] ;  /* 0x00198c0001177983 */ /* 0x001ee80000300800 */
[----:B-1----:R-:W3:Y:S04]  /*1f800*/  LDL.LU R25, [R1+0x1988] ;  /* 0x0019880001197983 */ /* 0x002ee80000300800 */
[----:B--2---:R-:W2:Y:S04]  /*1f810*/  LDL.LU R27, [R1+0x1984] ;  /* 0x00198400011b7983 */ /* 0x004ea80000300800 */
        /* <DEDUP_REMOVED lines=20> */
[----:B0-----:R-:W0:Y:S04]  /*1f960*/  S2R R28, SR_TID.X ;  /* 0x00000000001c7919 */ /* 0x001e280000002100 */
[----:B------:R-:W-:Y:S04]  /*1f970*/  STS.U16 [R17+0x17000], R24 ;  /* 0x0170001811007388 */ /* 0x000fe80000000400 */
[----:B------:R-:W-:Y:S01]  /*1f980*/  STS.U16 [R17+0x17200], R26 ;  /* 0x0172001a11007388 */ /* 0x000fe20000000400 */
[----:B0-----:R-:W-:-:S04]  /*1f990*/  SHF.R.S32.HI R28, RZ, 0x6, R28 ;  /* 0x00000006ff1c7819 */ /* 0x001fc8000001141c */
[----:B------:R-:W-:Y:S02]  /*1f9a0*/  SGXT R12, R28, 0x1 ;  /* 0x000000011c0c781a */ /* 0x000fe40000000200 */
[----:B----4-:R-:W-:-:S04]  /*1f9b0*/  LOP3.LUT R2, R15, 0x3f, RZ, 0xc0, !PT ;  /* 0x0000003f0f027812 */ /* 0x010fc800078ec0ff */
[----:B------:R-:W-:Y:S01]  /*1f9c0*/  SHF.L.U32 R2, R2, 0x1, RZ ;  /* 0x0000000102027819 */ /* 0x000fe200000006ff */
[----:B--2---:R-:W-:Y:S04]  /*1f9d0*/  STS.U16 [R17+0x17400], R27 ;  /* 0x0174001b11007388 */ /* 0x004fe80000000400 */
[----:B---3--:R-:W-:Y:S04]  /*1f9e0*/  STS.U16 [R17+0x17600], R25 ;  /* 0x0176001911007388 */ /* 0x008fe80000000400 */
[----:B------:R0:W-:Y:S04]  /*1f9f0*/  STS.U16 [R17+0x17800], R23 ;  /* 0x0178001711007388 */ /* 0x0001e80000000400 */
[----:B0-----:R-:W2:Y:S04]  /*1fa00*/  LDL.LU R23, [R1+0x7f8] ;  /* 0x0007f80001177983 */ /* 0x001ea80000300800 */
[----:B------:R-:W3:Y:S04]  /*1fa10*/  LDL.LU R25, [R1+0x7f0] ;  /* 0x0007f00001197983 */ /* 0x000ee80000300800 */
[----:B------:R-:W4:Y:S04]  /*1fa20*/  LDL.LU R27, [R1+0x7e8] ;  /* 0x0007e800011b7983 */ /* 0x000f280000300800 */
        /* <DEDUP_REMOVED lines=17> */
[----:B------:R-:W2:Y:S01]  /*1fb40*/  LDL.LU R24, [R1+0x73c] ;  /* 0x00073c0001187983 */ /* 0x000ea20000300800 */
[----:B------:R-:W-:-:S03]  /*1fb50*/  LOP3.LUT R2, R2, 0x90, R12, 0x78, !PT ;  /* 0x0000009002027812 */ /* 0x000fc600078e780c */
[----:B------:R-:W2:Y:S04]  /*1fb60*/  LDL.LU R26, [R1+0x72c] ;  /* 0x00072c00011a7983 */ /* 0x000ea80000300800 */
[----:B------:R-:W2:Y:S04]  /*1fb70*/  LDL.LU R28, [R1+0x724] ;  /* 0x00072400011c7983 */ /* 0x000ea80000300800 */
[----:B------:R0:W-:Y:S04]  /*1fb80*/  STL [R1+0x1970], R15 ;  /* 0x0019700f01007387 */ /* 0x0001e80000100800 */
[----:B------:R1:W-:Y:S04]  /*1fb90*/  STS.U16 [R17+0x17a00], R21 ;  /* 0x017a001511007388 */ /* 0x0003e80000000400 */
[----:B------:R1:W-:Y:S04]  /*1fba0*/  STS.U16 [R17+0x17c00], R19 ;  /* 0x017c001311007388 */ /* 0x0003e80000000400 */
[----:B0-----:R-:W2:Y:S04]  /*1fbb0*/  LDL.LU R15, [R1+0x800] ;  /* 0x00080000010f7983 */ /* 0x001ea80000300800 */
[----:B------:R-:W2:Y:S04]  /*1fbc0*/  LDL.LU R12, [R1+0x808] ;  /* 0x00080800010c7983 */ /* 0x000ea80000300800 */
[----:B-1----:R-:W2:Y:S04]  /*1fbd0*/  LDL.LU R21, [R1+0x810] ;  /* 0x0008100001157983 */ /* 0x002ea80000300800 */
[----:B------:R-:W2:Y:S04]  /*1fbe0*/  LDL.LU R17, [R1+0x1980] ;  /* 0x0019800001117983 */ /* 0x000ea80000300800 */
[----:B------:R-:W2:Y:S01]  /*1fbf0*/  LDL R19, [R1+0x2c0] ;  /* 0x0002c00001137983 */ /* 0x000ea20000100800 */
[----:B------:R-:W-:-:S03]  /*1fc00*/  LOP3.LUT R2, R2, 0x20, RZ, 0x3c, !PT ;  /* 0x0000002002027812 */ /* 0x000fc600078e3cff */
[----:B--2---:R-:W-:Y:S04]  /*1fc10*/  STS.U16 [R19+0x17e00], R17 ;  /* 0x017e001113007388 */ /* 0x004fe80000000400 */
[----:B------:R-:W-:Y:S04]  /*1fc20*/  STS.U16 [R2+0x10100], R21 ;  /* 0x0101001502007388 */ /* 0x000fe80000000400 */
[----:B------:R-:W-:Y:S04]  /*1fc30*/  STS.U16 [R2+0x10300], R12 ;  /* 0x0103000c02007388 */ /* 0x000fe80000000400 */
[----:B------:R0:W-:Y:S04]  /*1fc40*/  STS.U16 [R2+0x10500], R15 ;  /* 0x0105000f02007388 */ /* 0x0001e80000000400 */
[----:B0-----:R-:W2:Y:S04]  /*1fc50*/  LDL.LU R15, [R1+0x704] ;  /* 0x00070400010f7983 */ /* 0x001ea80000300800 */
[----:B--2---:R0:W-:Y:S04]  /*1fc60*/  STL [R1+0x1974], R15 ;  /* 0x0019740f01007387 */ /* 0x0041e80000100800 */
[----:B0-----:R-:W2:Y:S04]  /*1fc70*/  LDL.LU R15, [R1+0x70c] ;  /* 0x00070c00010f7983 */ /* 0x001ea80000300800 */
[----:B--2---:R0:W-:Y:S04]  /*1fc80*/  STL [R1+0x1978], R15 ;  /* 0x0019780f01007387 */ /* 0x0041e80000100800 */
[----:B0-----:R-:W2:Y:S04]  /*1fc90*/  LDL.LU R15, [R1+0x714] ;  /* 0x00071400010f7983 */ /* 0x001ea80000300800 */
[----:B------:R-:W-:Y:S04]  /*1fca0*/  STS.U16 [R2+0x10700], R23 ;  /* 0x0107001702007388 */ /* 0x000fe80000000400 */
[----:B---3--:R-:W-:Y:S04]  /*1fcb0*/  STS.U16 [R2+0x10900], R25 ;  /* 0x0109001902007388 */ /* 0x008fe80000000400 */
[----:B----4-:R-:W-:Y:S04]  /*1fcc0*/  STS.U16 [R2+0x10b00], R27 ;  /* 0x010b001b02007388 */ /* 0x010fe80000000400 */
[----:B------:R-:W-:Y:S04]  /*1fcd0*/  STS.U16 [R2+0x10d00], R13 ;  /* 0x010d000d02007388 */ /* 0x000fe80000000400 */
[----:B------:R-:W-:Y:S04]  /*1fce0*/  STS.U16 [R2+0x10f00], R29 ;  /* 0x010f001d02007388 */ /* 0x000fe80000000400 */
[----:B------:R-:W-:Y:S04]  /*1fcf0*/  STS.U16 [R2+0x11100], R11 ;  /* 0x0111000b02007388 */ /* 0x000fe80000000400 */
[----:B--2---:R0:W-:Y:S04]  /*1fd00*/  STL [R1+0x197c], R15 ;  /* 0x00197c0f01007387 */ /* 0x0041e80000100800 */
[----:B0-----:R-:W2:Y:S04]  /*1fd10*/  LDL.LU R15, [R1+0x71c] ;  /* 0x00071c00010f7983 */ /* 0x001ea80000300800 */
[----:B------:R0:W-:Y:S04]  /*1fd20*/  STS.U16 [R2+0x11300], R0 ;  /* 0x0113000002007388 */ /* 0x0001e80000000400 */
[----:B------:R1:W-:Y:S04]  /*1fd30*/  STS.U16 [R2+0x11500], R4 ;  /* 0x0115000402007388 */ /* 0x0003e80000000400 */
[----:B------:R3:W-:Y:S04]  /*1fd40*/  STS.U16 [R2+0x11700], R5 ;  /* 0x0117000502007388 */ /* 0x0007e80000000400 */
[----:B------:R-:W4:Y:S04]  /*1fd50*/  LDL.LU R13, [R1+0x50c] ;  /* 0x00050c00010d7983 */ /* 0x000f280000300800 */
[----:B------:R1:W-:Y:S04]  /*1fd60*/  STS.U16 [R2+0x11900], R6 ;  /* 0x0119000602007388 */ /* 0x0003e80000000400 */
[----:B0-----:R-:W4:Y:S04]  /*1fd70*/  LDL.LU R0, [R1+0x14c] ;  /* 0x00014c0001007983 */ /* 0x001f280000300800 */
[----:B------:R0:W-:Y:S04]  /*1fd80*/  STS.U16 [R2+0x11b00], R7 ;  /* 0x011b000702007388 */ /* 0x0001e80000000400 */
[----:B-1----:R-:W4:Y:S04]  /*1fd90*/  LDL.LU R4, [R1+0x144] ;  /* 0x0001440001047983 */ /* 0x002f280000300800 */
[----:B------:R-:W-:Y:S04]  /*1fda0*/  STS.U16 [R2+0x11d00], R3 ;  /* 0x011d000302007388 */ /* 0x000fe80000000400 */
[----:B---3--:R-:W3:Y:S04]  /*1fdb0*/  LDL.LU R5, [R1+0x13c] ;  /* 0x00013c0001057983 */ /* 0x008ee80000300800 */
[----:B------:R-:W-:Y:S04]  /*1fdc0*/  STS.U16 [R2+0x11f00], R14 ;  /* 0x011f000e02007388 */ /* 0x000fe80000000400 */
[----:B------:R-:W3:Y:S04]  /*1fdd0*/  LDL.LU R6, [R1+0x134] ;  /* 0x0001340001067983 */ /* 0x000ee80000300800 */
[----:B------:R1:W-:Y:S04]  /*1fde0*/  STS.U16 [R2+0x12100], R8 ;  /* 0x0121000802007388 */ /* 0x0003e80000000400 */
[----:B0-----:R-:W3:Y:S04]  /*1fdf0*/  LDL.LU R7, [R1+0x12c] ;  /* 0x00012c0001077983 */ /* 0x001ee80000300800 */
[----:B------:R0:W-:Y:S04]  /*1fe00*/  STS.U16 [R2+0x12300], R9 ;  /* 0x0123000902007388 */ /* 0x0001e80000000400 */
[----:B-1----:R-:W3:Y:S04]  /*1fe10*/  LDL.LU R8, [R1+0x124] ;  /* 0x0001240001087983 */ /* 0x002ee80000300800 */
        /* <DEDUP_REMOVED lines=34> */
[----:B--2---:R0:W-:Y:S04]  /*20040*/  STS.U16 [R2+0x13b00], R15 ;  /* 0x013b000f02007388 */ /* 0x0041e80000000400 */
[----:B----4-:R1:W-:Y:S04]  /*20050*/  STS.U16 [R2+0x13d00], R13 ;  /* 0x013d000d02007388 */ /* 0x0103e80000000400 */
[----:B------:R2:W-:Y:S04]  /*20060*/  STS.U16 [R2+0x13f00], R0 ;  /* 0x013f000002007388 */ /* 0x0005e80000000400 */
[----:B0-----:R-:W4:Y:S04]  /*20070*/  LDL.LU R15, [R1+0x1970] ;  /* 0x00197000010f7983 */ /* 0x001f280000300800 */
[----:B-1----:R-:W4:Y:S04]  /*20080*/  LDL.LU R13, [R1+0x196c] ;  /* 0x00196c00010d7983 */ /* 0x002f280000300800 */
[----:B--2---:R-:W2:Y:S04]  /*20090*/  LDL.LU R0, [R1+0x1968] ;  /* 0x0019680001007983 */ /* 0x004ea80000300800 */
[----:B------:R0:W-:Y:S04]  /*200a0*/  STS.U16 [R2+0x14100], R4 ;  /* 0x0141000402007388 */ /* 0x0001e80000000400 */
[----:B---3--:R1:W-:Y:S04]  /*200b0*/  STS.U16 [R2+0x14300], R5 ;  /* 0x0143000502007388 */ /* 0x0083e80000000400 */
[----:B------:R3:W-:Y:S04]  /*200c0*/  STS.U16 [R2+0x14500], R6 ;  /* 0x0145000602007388 */ /* 0x0007e80000000400 */
[----:B0-----:R-:W2:Y:S04]  /*200d0*/  LDL.LU R4, [R1+0x1964] ;  /* 0x0019640001047983 */ /* 0x001ea80000300800 */
[----:B-1----:R-:W2:Y:S04]  /*200e0*/  LDL.LU R5, [R1+0x1960] ;  /* 0x0019600001057983 */ /* 0x002ea80000300800 */
[----:B---3--:R-:W3:Y:S04]  /*200f0*/  LDL.LU R6, [R1+0x195c] ;  /* 0x00195c0001067983 */ /* 0x008ee80000300800 */
[----:B------:R0:W-:Y:S04]  /*20100*/  STS.U16 [R2+0x14700], R7 ;  /* 0x0147000702007388 */ /* 0x0001e80000000400 */
[----:B------:R1:W-:Y:S04]  /*20110*/  STS.U16 [R2+0x14900], R8 ;  /* 0x0149000802007388 */ /* 0x0003e80000000400 */
[----:B------:R1:W-:Y:S04]  /*20120*/  STS.U16 [R2+0x14b00], R9 ;  /* 0x014b000902007388 */ /* 0x0003e80000000400 */
[----:B0-----:R-:W2:Y:S04]  /*20130*/  LDL.LU R7, [R1+0x1958] ;  /* 0x0019580001077983 */ /* 0x001ea80000300800 */
[----:B-1----:R-:W2:Y:S04]  /*20140*/  LDL.LU R8, [R1+0x1954] ;  /* 0x0019540001087983 */ /* 0x002ea80000300800 */
        /* <DEDUP_REMOVED lines=15> */
[----:B0-----:R-:W2:Y:S04]  /*20240*/  LDL.LU R26, [R1+0x1934] ;  /* 0x00193400011a7983 */ /* 0x001ea80000300800 */
[----:B-1----:R-:W2:Y:S04]  /*20250*/  LDL.LU R28, [R1+0x1930] ;  /* 0x00193000011c7983 */ /* 0x002ea80000300800 */
        /* <DEDUP_REMOVED lines=10> */
[----:B------:R0:W-:Y:S01]  /*20300*/  STS.U16 [R2+0x17100], R14 ;  /* 0x0171000e02007388 */ /* 0x0001e20000000400 */
[C---:B----4-:R-:W-:Y:S01]  /*20310*/  IMAD.SHL.U32 R3, R15.reuse, 0x4, RZ ;  /* 0x000000040f037824 */ /* 0x050fe200078e00ff */
[----:B0-----:R-:W-:-:S02]  /*20320*/  LOP3.LUT R14, R15, 0x60, RZ, 0xc0, !PT ;  /* 0x000000600f0e7812 */ /* 0x001fc400078ec0ff */
[----:B------:R-:W-:Y:S02]  /*20330*/  SHF.L.U32 R15, R15, 0x1, RZ ;  /* 0x000000010f0f7819 */ /* 0x000fe400000006ff */
[----:B------:R-:W-:Y:S02]  /*20340*/  LOP3.LUT R11, R3, 0xc, RZ, 0xc0, !PT ;  /* 0x0000000c030b7812 */ /* 0x000fe400078ec0ff */
[----:B------:R-:W-:-:S04]  /*20350*/  SHF.R.U32.HI R3, RZ, 0x1, R14 ;  /* 0x00000001ff037819 */ /* 0x000fc8000001160e */
[----:B------:R-:W-:Y:S02]  /*20360*/  LOP3.LUT R3, R3, 0x30, R15, 0x78, !PT ;  /* 0x0000003003037812 */ /* 0x000fe400078e780f */
[----:B------:R-:W0:Y:S01]  /*20370*/  S2R R15, SR_TID.X ;  /* 0x00000000000f7919 */ /* 0x000e220000002100 */
[----:B------:R-:W-:-:S03]  /*20380*/  IMAD R11, R13, 0x10, R11 ;  /* 0x000000100d0b7824 */ /* 0x000fc600078e020b */
[----:B------:R-:W1:Y:S02]  /*20390*/  S2R R14, SR_TID.X ;  /* 0x00000000000e7919 */ /* 0x000e640000002100 */
[----:B------:R-:W-:Y:S01]  /*203a0*/  IADD3 R3, R3, R11, RZ ;  /* 0x0000000b03037210 */ /* 0x000fe20007ffe0ff */
[----:B-1----:R-:W-:Y:S01]  /*203b0*/  IMAD.SHL.U32 R13, R14, 0x2, RZ ;  /* 0x000000020e0d7824 */ /* 0x002fe200078e00ff */
[----:B--2---:R-:W-:Y:S04]  /*203c0*/  STS.U16 [R2+0x17300], R28 ;  /* 0x0173001c02007388 */ /* 0x004fe80000000400 */
[----:B------:R-:W-:Y:S04]  /*203d0*/  STS.U16 [R2+0x17500], R26 ;  /* 0x0175001a02007388 */ /* 0x000fe80000000400 */
[----:B------:R-:W-:Y:S04]  /*203e0*/  STS.U16 [R2+0x17700], R24 ;  /* 0x0177001802007388 */ /* 0x000fe80000000400 */
[----:B------:R-:W-:Y:S04]  /*203f0*/  STS.U16 [R2+0x17900], R22 ;  /* 0x0179001602007388 */ /* 0x000fe80000000400 */
[----:B------:R-:W-:Y:S04]  /*20400*/  STS.U16 [R2+0x17b00], R20 ;  /* 0x017b001402007388 */ /* 0x000fe80000000400 */
[----:B------:R-:W-:Y:S04]  /*20410*/  STS.U16 [R2+0x17d00], R18 ;  /* 0x017d001202007388 */ /* 0x000fe80000000400 */
[----:B------:R1:W-:Y:S04]  /*20420*/  STS.U16 [R2+0x17f00], R16 ;  /* 0x017f001002007388 */ /* 0x0003e80000000400 */
[----:B-1----:R-:W1:Y:S04]  /*20430*/  S2R R2, SR_TID.X ;  /* 0x0000000000027919 */ /* 0x002e680000002100 */
[----:B------:R-:W-:Y:S04]  /*20440*/  STS [R3+0x18000], R10 ;  /* 0x0180000a03007388 */ /* 0x000fe80000000800 */
[----:B------:R-:W-:Y:S04]  /*20450*/  STS [R3+0x18200], R9 ;  /* 0x0182000903007388 */ /* 0x000fe80000000800 */
[----:B------:R-:W-:Y:S04]  /*20460*/  STS [R3+0x18400], R8 ;  /* 0x0184000803007388 */ /* 0x000fe80000000800 */
[----:B------:R-:W-:Y:S04]  /*20470*/  STS [R3+0x18600], R7 ;  /* 0x0186000703007388 */ /* 0x000fe80000000800 */
[----:B---3--:R-:W-:Y:S04]  /*20480*/  STS [R3+0x18800], R6 ;  /* 0x0188000603007388 */ /* 0x008fe80000000800 */
[----:B------:R-:W-:Y:S04]  /*20490*/  STS [R3+0x18a00], R5 ;  /* 0x018a000503007388 */ /* 0x000fe80000000800 */
[----:B------:R-:W-:Y:S04]  /*204a0*/  STS [R3+0x18c00], R4 ;  /* 0x018c000403007388 */ /* 0x000fe80000000800 */
[----:B------:R0:W-:Y:S01]  /*204b0*/  STS [R3+0x18e00], R0 ;  /* 0x018e000003007388 */ /* 0x0001e20000000800 */
[----:B-1----:R-:W-:Y:S01]  /*204c0*/  IMAD.SHL.U32 R2, R2, 0x40, RZ ;  /* 0x0000004002027824 */ /* 0x002fe200078e00ff */
[----:B0-----:R-:W-:-:S04]  /*204d0*/  SHF.L.U32 R0, R15, 0x3, RZ ;  /* 0x000000030f007819 */ /* 0x001fc800000006ff */
[----:B------:R-:W-:Y:S02]  /*204e0*/  LOP3.LUT R0, R0, 0x30, RZ, 0xc0, !PT ;  /* 0x0000003000007812 */ /* 0x000fe400078ec0ff */
[----:B------:R-:W-:Y:S02]  /*204f0*/  SHF.L.U32 R3, R15, 0x3, RZ ;  /* 0x000000030f037819 */ /* 0x000fe400000006ff */
[----:B------:R-:W-:Y:S02]  /*20500*/  LOP3.LUT R0, R0, 0x3c0, R2, 0xf8, !PT ;  /* 0x000003c000007812 */ /* 0x000fe400078ef802 */
[C---:B------:R-:W-:Y:S02]  /*20510*/  LOP3.LUT R2, R14.reuse, 0x7, RZ, 0xc0, !PT ;  /* 0x000000070e027812 */ /* 0x040fe400078ec0ff */
[----:B------:R-:W-:Y:S02]  /*20520*/  LOP3.LUT R14, R14, 0x60, RZ, 0xc0, !PT ;  /* 0x000000600e0e7812 */ /* 0x000fe400078ec0ff */
[----:B------:R-:W-:-:S03]  /*20530*/  LOP3.LUT R3, R3, 0x30, RZ, 0xc0, !PT ;  /* 0x0000003003037812 */ /* 0x000fc600078ec0ff */
[----:B------:R-:W-:Y:S01]  /*20540*/  IMAD R2, R2, 0x4, R14 ;  /* 0x0000000402027824 */ /* 0x000fe200078e020e */
[----:B------:R-:W-:-:S04]  /*20550*/  LOP3.LUT R3, R3, 0x30, R13, 0x78, !PT ;  /* 0x0000003003037812 */ /* 0x000fc800078e780d */
[----:B------:R-:W-:Y:S01]  /*20560*/  LEA R2, R2, R3, 0x4 ;  /* 0x0000000302027211 */ /* 0x000fe200078e20ff */
[----:B------:R-:W-:Y:S06]  /*20570*/  BAR.SYNC.DEFER_BLOCKING 0x0 ;  /* 0x0000000000007b1d */ /* 0x000fec0000010000 */
[----:B------:R-:W0:Y:S04]  /*20580*/  LDSM.16.M88.4 R8, [R2+0x10000] ;  /* 0x010000000208783b */ /* 0x000e280000000200 */
[----:B------:R-:W1:Y:S01]  /*20590*/  LDSM.16.M88.4 R4, [R2+0x10800] ;  /* 0x010800000204783b */ /* 0x000e620000000200 */
[----:B------:R-:W-:-:S03]  /*205a0*/  LOP3.LUT R0, R0, 0x10, R15, 0x78, !PT ;  /* 0x0000001000007812 */ /* 0x000fc600078e780f */
[----:B------:R-:W2:Y:S04]  /*205b0*/  LDSM.16.M88.4 R12, [R2+0x11000] ;  /* 0x01100000020c783b */ /* 0x000ea80000000200 */
[----:B------:R-:W-:Y:S04]  /*205c0*/  LDSM.16.M88.4 R16, [R2+0x13000] ;  /* 0x013000000210783b */ /* 0x000fe80000000200 */
[----:B------:R-:W-:Y:S04]  /*205d0*/  LDSM.16.M88.4 R24, [R0+0x18000] ;  /* 0x018000000018783b */ /* 0x000fe80000000200 */
[----:B------:R-:W-:Y:S04]  /*205e0*/  LDSM.16.M88.4 R20, [R2+0x17800] ;  /* 0x017800000214783b */ /* 0x000fe80000000200 */
[----:B0-----:R-:W-:Y:S04]  /*205f0*/  STL.64 [R1+0x140], R8 ;  /* 0x0001400801007387 */ /* 0x001fe80000100a00 */
[----:B------:R-:W-:Y:S04]  /*20600*/  STL.64 [R1+0x148], R10 ;  /* 0x0001480a01007387 */ /* 0x000fe80000100a00 */
[----:B------:R-:W0:Y:S04]  /*20610*/  LDSM.16.M88.4 R8, [R2+0x11800] ;  /* 0x011800000208783b */ /* 0x000e280000000200 */
[----:B-1----:R-:W-:Y:S04]  /*20620*/  STL.64 [R1+0x130], R4 ;  /* 0x0001300401007387 */ /* 0x002fe80000100a00 */
[----:B------:R-:W-:Y:S04]  /*20630*/  STL.64 [R1+0x138], R6 ;  /* 0x0001380601007387 */ /* 0x000fe80000100a00 */
[----:B------:R-:W1:Y:S04]  /*20640*/  LDSM.16.M88.4 R4, [R2+0x12000] ;  /* 0x012000000204783b */ /* 0x000e680000000200 */
[----:B--2---:R-:W-:Y:S04]  /*20650*/  STL.64 [R1+0x120], R12 ;  /* 0x0001200c01007387 */ /* 0x004fe80000100a00 */
[----:B------:R-:W-:Y:S04]  /*20660*/  STL.64 [R1+0x128], R14 ;  /* 0x0001280e01007387 */ /* 0x000fe80000100a00 */
[----:B------:R-:W2:Y:S04]  /*20670*/  LDSM.16.M88.4 R12, [R2+0x12800] ;  /* 0x01280000020c783b */ /* 0x000ea80000000200 */
[----:B0-----:R-:W-:Y:S04]  /*20680*/  STL.64 [R1+0x110], R8 ;  /* 0x0001100801007387 */ /* 0x001fe80000100a00 */
[----:B------:R-:W-:Y:S04]  /*20690*/  STL.64 [R1+0x118], R10 ;  /* 0x0001180a01007387 */ /* 0x000fe80000100a00 */
[----:B------:R-:W0:Y:S04]  /*206a0*/  LDSM.16.M88.4 R8, [R2+0x13800] ;  /* 0x013800000208783b */ /* 0x000e280000000200 */
[----:B-1----:R-:W-:Y:S04]  /*206b0*/  STL.64 [R1+0x100], R4 ;  /* 0x0001000401007387 */ /* 0x002fe80000100a00 */
[----:B------:R-:W-:Y:S04]  /*206c0*/  STL.64 [R1+0x108], R6 ;  /* 0x0001080601007387 */ /* 0x000fe80000100a00 */
[----:B------:R-:W1:Y:S04]  /*206d0*/  LDSM.16.M88.4 R4, [R2+0x14000] ;  /* 0x014000000204783b */ /* 0x000e680000000200 */
[----:B------:R-:W-:Y:S04]  /*206e0*/  STL.64 [R1+0xe0], R16 ;  /* 0x0000e01001007387 */ /* 0x000fe80000100a00 */
[----:B------:R-:W-:Y:S04]  /*206f0*/  STL.64 [R1+0xe8], R18 ;  /* 0x0000e81201007387 */ /* 0x000fe80000100a00 */
[----:B--2---:R-:W-:Y:S04]  /*20700*/  STL.64 [R1+0xf0], R12 ;  /* 0x0000f00c01007387 */ /* 0x004fe80000100a00 */
[----:B------:R-:W-:Y:S04]  /*20710*/  LDSM.16.M88.4 R16, [R2+0x15800] ;  /* 0x015800000210783b */ /* 0x000fe80000000200 */
[----:B0-----:R-:W-:Y:S04]  /*20720*/  STL.64 [R1+0xd0], R8 ;  /* 0x0000d00801007387 */ /* 0x001fe80000100a00 */
[----:B------:R-:W-:Y:S04]  /*20730*/  STL.64 [R1+0xd8], R10 ;  /* 0x0000d80a01007387 */ /* 0x000fe80000100a00 */
[----:B------:R-:W-:Y:S04]  /*20740*/  STL.64 [R1+0xf8], R14 ;  /* 0x0000f80e01007387 */ /* 0x000fe80000100a00 */
[----:B-1----:R-:W-:Y:S04]  /*20750*/  STL.64 [R1+0xc0], R4 ;  /* 0x0000c00401007387 */ /* 0x002fe80000100a00 */
[----:B------:R-:W-:Y:S04]  /*20760*/  STL.64 [R1+0xc8], R6 ;  /* 0x0000c80601007387 */ /* 0x000fe80000100a00 */
[----:B------:R-:W0:Y:S04]  /*20770*/  LDSM.16.M88.4 R4, [R2+0x15000] ;  /* 0x015000000204783b */ /* 0x000e280000000200 */
[----:B------:R-:W1:Y:S04]  /*20780*/  LDSM.16.M88.4 R8, [R2+0x14800] ;  /* 0x014800000208783b */ /* 0x000e680000000200 */
[----:B------:R0:W-:Y:S02]  /*20790*/  STL.64 [R1+0x18d0], R12 ;  /* 0x0018d00c01007387 */ /* 0x0001e40000100a00 */
[----:B0-----:R-:W-:Y:S01]  /*207a0*/  IMAD.MOV.U32 R13, RZ, RZ, R4 ;  /* 0x000000ffff0d7224 */ /* 0x001fe200078e0004 */
[----:B------:R-:W-:Y:S01]  /*207b0*/  MOV R12, R5 ;  /* 0x00000005000c7202 */ /* 0x000fe20000000f00 */
[----:B-1----:R-:W-:Y:S04]  /*207c0*/  STL.64 [R1+0xb0], R8 ;  /* 0x0000b00801007387 */ /* 0x002fe80000100a00 */
[----:B------:R-:W-:Y:S04]  /*207d0*/  STL.64 [R1+0xb8], R10 ;  /* 0x0000b80a01007387 */ /* 0x000fe80000100a00 */
[----:B------:R-:W-:Y:S04]  /*207e0*/  STL.64 [R1+0xa0], R4 ;  /* 0x0000a00401007387 */ /* 0x000fe80000100a00 */
[----:B------:R-:W-:Y:S04]  /*207f0*/  STL.64 [R1+0xa8], R6 ;  /* 0x0000a80601007387 */ /* 0x000fe80000100a00 */
[----:B------:R0:W-:Y:S04]  /*20800*/  STL.64 [R1+0x1900], R12 ;  /* 0x0019000c01007387 */ /* 0x0001e80000100a00 */
[----:B------:R-:W1:Y:S04]  /*20810*/  LDSM.16.M88.4 R8, [R2+0x16800] ;  /* 0x016800000208783b */ /* 0x000e680000000200 */
[----:B------:R-:W2:Y:S04]  /*20820*/  LDSM.16.M88.4 R4, [R2+0x16000] ;  /* 0x016000000204783b */ /* 0x000ea80000000200 */
[----:B0-----:R-:W3:Y:S04]  /*20830*/  LDL.64 R12, [R1+0x130] ;  /* 0x00013000010c7983 */ /* 0x001ee80000100a00 */
[----:B---3--:R0:W-:Y:S04]  /*20840*/  STL.64 [R1+0x1918], R12 ;  /* 0x0019180c01007387 */ /* 0x0081e80000100a00 */
[----:B0-----:R-:W3:Y:S04]  /*20850*/  LDL.64 R12, [R1+0x140] ;  /* 0x00014000010c7983 */ /* 0x001ee80000100a00 */
[----:B------:R-:W-:Y:S04]  /*20860*/  STL.64 [R1+0x90], R16 ;  /* 0x0000901001007387 */ /* 0x000fe80000100a00 */
[----:B------:R-:W-:Y:S04]  /*20870*/  STL.64 [R1+0x98], R18 ;  /* 0x0000981201007387 */ /* 0x000fe80000100a00 */
[----:B-1----:R-:W-:Y:S04]  /*20880*/  STL.64 [R1+0x1838], R10 ;  /* 0x0018380a01007387 */ /* 0x002fe80000100a00 */
[----:B--2---:R-:W-:Y:S04]  /*20890*/  STL.64 [R1+0x80], R4 ;  /* 0x0000800401007387 */ /* 0x004fe80000100a00 */
[----:B------:R-:W-:Y:S04]  /*208a0*/  STL.64 [R1+0x88], R6 ;  /* 0x0000880601007387 */ /* 0x000fe80000100a00 */
[----:B------:R0:W-:Y:S04]  /*208b0*/  STL.64 [R1+0x1830], R8 ;  /* 0x0018300801007387 */ /* 0x0001e80000100a00 */
[----:B------:R-:W1:Y:S04]  /*208c0*/  LDSM.16.M88.4 R4, [R2+0x17000] ;  /* 0x017000000204783b */ /* 0x000e680000000200 */
[----:B------:R-:W2:Y:S04]  /*208d0*/  LDSM.16.M88.4 R16, [R0+0x18400] ;  /* 0x018400000010783b */ /* 0x000ea80000000200 */
[----:B0-----:R-:W4:Y:S04]  /*208e0*/  LDL.LU R8, [R1+0x290] ;  /* 0x0002900001087983 */ /* 0x001f280000300800 */
[----:B------:R-:W4:Y:S04]  /*208f0*/  LDL.LU R9, [R1+0x294] ;  /* 0x0002940001097983 */ /* 0x000f280000300800 */
[----:B------:R-:W2:Y:S04]  /*20900*/  LDL.LU R10, [R1+0x298] ;  /* 0x00029800010a7983 */ /* 0x000ea80000300800 */
[----:B------:R-:W2:Y:S04]  /*20910*/  LDL.LU R11, [R1+0x29c] ;  /* 0x00029c00010b7983 */ /* 0x000ea80000300800 */
[----:B--2---:R-:W-:Y:S04]  /*20920*/  STL.64 [R1+0x1910], R10 ;  /* 0x0019100a01007387 */ /* 0x004fe80000100a00 */
[----:B----4-:R0:W-:Y:S04]  /*20930*/  STL.64 [R1+0x1908], R8 ;  /* 0x0019080801007387 */ /* 0x0101e80000100a00 */
[----:B0-----:R-:W2:Y:S04]  /*20940*/  LDL.LU R8, [R1+0x2a0] ;  /* 0x0002a00001087983 */ /* 0x001ea80000300800 */
[----:B------:R-:W2:Y:S04]  /*20950*/  LDL.LU R9, [R1+0x2a4] ;  /* 0x0002a40001097983 */ /* 0x000ea80000300800 */
[----:B------:R-:W4:Y:S04]  /*20960*/  LDL.LU R10, [R1+0x2a8] ;  /* 0x0002a800010a7983 */ /* 0x000f280000300800 */
[----:B------:R-:W4:Y:S04]  /*20970*/  LDL.LU R11, [R1+0x2ac] ;  /* 0x0002ac00010b7983 */ /* 0x000f280000300800 */
[----:B----4-:R-:W-:Y:S04]  /*20980*/  STL.64 [R1+0x1928], R10 ;  /* 0x0019280a01007387 */ /* 0x010fe80000100a00 */
[----:B--2---:R0:W-:Y:S04]  /*20990*/  STL.64 [R1+0x1920], R8 ;  /* 0x0019200801007387 */ /* 0x0041e80000100a00 */
[----:B0-----:R-:W2:Y:S04]  /*209a0*/  LDL.LU R8, [R1+0x2b0] ;  /* 0x0002b00001087983 */ /* 0x001ea80000300800 */
[----:B------:R-:W2:Y:S04]  /*209b0*/  LDL.LU R9, [R1+0x2b4] ;  /* 0x0002b40001097983 */ /* 0x000ea80000300800 */
[----:B------:R-:W2:Y:S04]  /*209c0*/  LDL.LU R10, [R1+0x2b8] ;  /* 0x0002b800010a7983 */ /* 0x000ea80000300800 */
[----:B------:R-:W2:Y:S04]  /*209d0*/  LDL.LU R11, [R1+0x2bc] ;  /* 0x0002bc00010b7983 */ /* 0x000ea80000300800 */
[----:B-1----:R-:W-:Y:S04]  /*209e0*/  STL [R1+0x15a4], R6 ;  /* 0x0015a40601007387 */ /* 0x002fe80000100800 */
[----:B------:R-:W-:Y:S04]  /*209f0*/  STL [R1+0x15a0], R7 ;  /* 0x0015a00701007387 */ /* 0x000fe80000100800 */
[----:B------:R-:W-:Y:S04]  /*20a00*/  STL [R1+0x1484], R22 ;  /* 0x0014841601007387 */ /* 0x000fe80000100800 */
[----:B------:R-:W-:Y:S04]  /*20a10*/  STL [R1+0x1480], R23 ;  /* 0x0014801701007387 */ /* 0x000fe80000100800 */
[----:B------:R0:W-:Y:S01]  /*20a20*/  STL.64 [R1+0x1840], R20 ;  /* 0x0018401401007387 */ /* 0x0001e20000100a00 */
[----:B---3--:R-:W-:Y:S01]  /*20a30*/  IMAD.MOV.U32 R29, RZ, RZ, R12 ;  /* 0x000000ffff1d7224 */ /* 0x008fe200078e000c */
[----:B------:R-:W-:-:S02]  /*20a40*/  MOV R28, R13 ;  /* 0x0000000d001c7202 */ /* 0x000fc40000000f00 */
[----:B0-----:R-:W3:Y:S04]  /*20a50*/  LDL.64 R20, [R1+0x120] ;  /* 0x0001200001147983 */ /* 0x001ee80000100a00 */
[----:B------:R-:W-:Y:S04]  /*20a60*/  STL [R1+0x180c], R17 ;  /* 0x00180c1101007387 */ /* 0x000fe80000100800 */
[----:B------:R-:W-:Y:S04]  /*20a70*/  STL [R1+0x1808], R18 ;  /* 0x0018081201007387 */ /* 0x000fe80000100800 */
[----:B------:R-:W-:Y:S04]  /*20a80*/  STL [R1+0x1804], R19 ;  /* 0x0018041301007387 */ /* 0x000fe80000100800 */
[----:B------:R-:W-:Y:S01]  /*20a90*/  STL [R1+0x1800], R0 ;  /* 0x0018000001007387 */ /* 0x000fe20000100800 */
[C---:B--2---:R-:W-:Y:S11]  /*20aa0*/  HMMA.16816.F32 R8, R24.reuse, R12, R8 ;  /* 0x0000000c1808723c */ /* 0x044ff60000001808 */
[----:B------:R-:W-:Y:S11]  /*20ab0*/  @!UPT UIADD3 URZ, URZ, URZ, URZ ;  /* 0x0000003f3f3ff290 */ /* 0x000ff6000fffe03f */
[----:B------:R-:W-:Y:S01]  /*20ac0*/  @!UPT UIADD3 URZ, URZ, URZ, URZ ;  /* 0x0000003f3f3ff290 */ /* 0x000fe2000fffe03f */
[----:B------:R-:W-:Y:S04]  /*20ad0*/  STL.64 [R1+0x4d0], R8 ;  /* 0x0004d00801007387 */ /* 0x000fe80000100a00 */
[----:B------:R0:W-:Y:S04]  /*20ae0*/  STL.64 [R1+0x4d8], R10 ;  /* 0x0004d80a01007387 */ /* 0x0001e80000100a00 */
[----:B0-----:R-:W2:Y:S04]  /*20af0*/  LDL.LU.64 R10, [R1+0x1928] ;  /* 0x00192800010a7983 */ /* 0x001ea80000300a00 */
[----:B------:R-:W2:Y:S04]  /*20b00*/  LDL.LU.64 R8, [R1+0x1920] ;  /* 0x0019200001087983 */ /* 0x000ea80000300a00 */
[----:B------:R-:W2:Y:S02]  /*20b10*/  LDL.LU.64 R12, [R1+0x1918] ;  /* 0x00191800010c7983 */ /* 0x000ea40000300a00 */
[----:B--2---:R-:W-:Y:S11]  /*20b20*/  HMMA.16816.F32 R8, R24, R12, R8 ;  /* 0x0000000c1808723c */ /* 0x004ff60000001808 */
[----:B------:R-:W-:Y:S11]  /*20b30*/  @!UPT UIADD3 URZ, URZ, URZ, URZ ;  /* 0x0000003f3f3ff290 */ /* 0x000ff6000fffe03f */
[----:B------:R-:W-:Y:S01]  /*20b40*/  @!UPT UIADD3 URZ, URZ, URZ, URZ ;  /* 0x0000003f3f3ff290 */ /* 0x000fe2000fffe03f */
[----:B------:R-:W-:Y:S04]  /*20b50*/  STL.64 [R1+0x4c0], R8 ;  /* 0x0004c00801007387 */ /* 0x000fe80000100a00 */
[----:B------:R0:W-:Y:S04]  /*20b60*/  STL.64 [R1+0x4c8], R10 ;  /* 0x0004c80a01007387 */ /* 0x0001e80000100a00 */
[----:B0-----:R-:W2:Y:S04]  /*20b70*/  LDL.LU.64 R10, [R1+0x1910] ;  /* 0x00191000010a7983 */ /* 0x001ea80000300a00 */
[----:B------:R-:W2:Y:S01]  /*20b80*/  LDL.LU.64 R8, [R1+0x1908] ;  /* 0x0019080001087983 */ /* 0x000ea20000300a00 */
[----:B---3--:R-:W-:Y:S01]  /*20b90*/  IMAD.MOV.U32 R19, RZ, RZ, R20 ;  /* 0x000000ffff137224 */ /* 0x008fe200078e0014 */
[----:B------:R-:W-:Y:S01]  /*20ba0*/  MOV R2, R13 ;  /* 0x0000000d00027202 */ /* 0x000fe20000000f00 */
[----:B------:R-:W-:-:S02]  /*20bb0*/  IMAD.MOV.U32 R3, RZ, RZ, R12 ;  /* 0x000000ffff037224 */ /* 0x000fc400078e000c */
[----:B------:R-:W3:Y:S01]  /*20bc0*/  LDL.LU.64 R12, [R1+0x1900] ;  /* 0x00190000010c7983 */ /* 0x000ee20000300a00 */
[----:B------:R-:W-:Y:S01]  /*20bd0*/  MOV R0, R21 ;  /* 0x0000001500007202 */ /* 0x000fe20000000f00 */
[----:B--2---:R-:W-:Y:S11]  /*20be0*/  HMMA.16816.F32 R8, R24, R20, R8 ;  /* 0x000000141808723c */ /* 0x004ff60000001808 */
[----:B------:R-:W-:Y:S11]  /*20bf0*/  @!UPT UIADD3 URZ, URZ, URZ, URZ ;  /* 0x0000003f3f3ff290 */ /* 0x000ff6000fffe03f */
[----:B------:R-:W-:Y:S01]  /*20c00*/  @!UPT UIADD3 URZ, URZ, URZ, URZ ;  /* 0x0000003f3f3ff290 */ /* 0x000fe2000fffe03f */
[----:B------:R-:W-:Y:S04]  /*20c10*/  STL [R1+0x4b0], R8 ;  /* 0x0004b00801007387 */ /* 0x000fe80000100800 */
[----:B------:R-:W-:Y:S04]  /*20c20*/  STL [R1+0x4bc], R11 ;  /* 0x0004bc0b01007387 */ /* 0x000fe80000100800 */
[----:B------:R-:W-:Y:S04]  /*20c30*/  STL [R1+0x185c], R19 ;  /* 0x00185c1301007387 */ /* 0x000fe80000100800 */
[----:B------:R0:W-:Y:S04]  /*20c40*/  STL [R1+0x1858], R16 ;  /* 0x0018581001007387 */ /* 0x0001e80000100800 */
[----:B------:R-:W2:Y:S04]  /*20c50*/  LDL.LU R20, [R1+0x160] ;  /* 0x0001600001147983 */ /* 0x000ea80000300800 */
[----:B------:R-:W2:Y:S04]  /*20c60*/  LDL.LU R21, [R1+0x164] ;  /* 0x0001640001157983 */ /* 0x000ea80000300800 */
[----:B------:R-:W4:Y:S04]  /*20c70*/  LDL.LU R22, [R1+0x168] ;  /* 0x0001680001167983 */ /* 0x000f280000300800 */
[----:B------:R-:W4:Y:S04]  /*20c80*/  LDL.LU R23, [R1+0x16c] ;  /* 0x00016c0001177983 */ /* 0x000f280000300800 */
[----:B0-----:R-:W2:Y:S04]  /*20c90*/  LDL.LU R16, [R1+0x170] ;  /* 0x0001700001107983 */ /* 0x001ea80000300800 */
[----:B------:R-:W2:Y:S04]  /*20ca0*/  LDL.LU R17, [R1+0x174] ;  /* 0x0001740001117983 */ /* 0x000ea80000300800 */
[----:B------:R-:W2:Y:S04]  /*20cb0*/  LDL.LU R18, [R1+0x178] ;  /* 0x0001780001127983 */ /* 0x000ea80000300800 */
[----:B------:R-:W2:Y:S04]  /*20cc0*/  LDL.LU R19, [R1+0x17c] ;  /* 0x00017c0001137983 */ /* 0x000ea80000300800 */
[----:B--2---:R-:W-:Y:S04]  /*20cd0*/  STL.64 [R1+0x1868], R18 ;  /* 0x0018681201007387 */ /* 0x004fe80000100a00 */
[----:B------:R3:W-:Y:S02]  /*20ce0*/  STL.64 [R1+0x1860], R16 ;  /* 0x0018601001007387 */ /* 0x0007e40000100a00 */
[----:B---3--:R-:W-:Y:S01]  /*20cf0*/  IMAD.MOV.U32 R16, RZ, RZ, R13 ;  /* 0x000000ffff107224 */ /* 0x008fe200078e000d */
[----:B------:R-:W-:-:S05]  /*20d00*/  MOV R17, R12 ;  /* 0x0000000c00117202 */ /* 0x000fca0000000f00 */
[----:B------:R0:W-:Y:S04]  /*20d10*/  STL.64 [R1+0x1878], R16 ;  /* 0x0018781001007387 */ /* 0x0001e80000100a00 */
[----:B0-----:R-:W2:Y:S04]  /*20d20*/  LDL.64 R16, [R1+0xb0] ;  /* 0x0000b00001107983 */ /* 0x001ea80000100a00 */
[----:B--2---:R0:W-:Y:S04]  /*20d30*/  STL.64 [R1+0x1890], R16 ;  /* 0x0018901001007387 */ /* 0x0041e80000100a00 */
[----:B0-----:R-:W2:Y:S04]  /*20d40*/  LDL R16, [R1+0xc0] ;  /* 0x0000c00001107983 */ /* 0x001ea80000100800 */
[----:B------:R-:W2:Y:S04]  /*20d50*/  LDL R17, [R1+0xc4] ;  /* 0x0000c40001117983 */ /* 0x000ea80000100800 */
[----:B--2---:R0:W-:Y:S04]  /*20d60*/  STL.64 [R1+0x18a8], R16 ;  /* 0x0018a81001007387 */ /* 0x0041e80000100a00 */
[----:B0-----:R-:W2:Y:S04]  /*20d70*/  LDL.64 R16, [R1+0xd0] ;  /* 0x0000d00001107983 */ /* 0x001ea80000100a00 */
[----:B--2---:R0:W-:Y:S04]  /*20d80*/  STL.64 [R1+0x18b0], R16 ;  /* 0x0018b01001007387 */ /* 0x0041e80000100a00 */
[----:B0-----:R-:W2:Y:S04]  /*20d90*/  LDL.64 R16, [R1+0xe0] ;  /* 0x0000e00001107983 */ /* 0x001ea80000100a00 */
[----:B--2---:R0:W-:Y:S04]  /*20da0*/  STL.64 [R1+0x18c8], R16 ;  /* 0x0018c81001007387 */ /* 0x0041e80000100a00 */
[----:B0-----:R-:W2:Y:S04]  /*20db0*/  LDL.LU R16, [R1+0x260] ;  /* 0x0002600001107983 */ /* 0x001ea80000300800 */
[----:B------:R-:W2:Y:S04]  /*20dc0*/  LDL.LU R17, [R1+0x264] ;  /* 0x0002640001117983 */ /* 0x000ea80000300800 */
[----:B------:R-:W3:Y:S04]  /*20dd0*/  LDL.LU R18, [R1+0x268] ;  /* 0x0002680001127983 */ /* 0x000ee80000300800 */
[----:B------:R-:W3:Y:S04]  /*20de0*/  LDL.LU R19, [R1+0x26c] ;  /* 0x00026c0001137983 */ /* 0x000ee80000300800 */
[----:B---3--:R-:W-:Y:S04]  /*20df0*/  STL.64 [R1+0x18e0], R18 ;  /* 0x0018e01201007387 */ /* 0x008fe80000100a00 */
[----:B--2---:R-:W-:Y:S04]  /*20e00*/  STL.64 [R1+0x18d8], R16 ;  /* 0x0018d81001007387 */ /* 0x004fe80000100a00 */
[----:B------:R-:W2:Y:S04]  /*20e10*/  LDL R12, [R1+0x100] ;  /* 0x00010000010c7983 */ /* 0x000ea80000100800 */
[----:B------:R-:W2:Y:S04]  /*20e20*/  LDL R13, [R1+0x104] ;  /* 0x00010400010d7983 */ /* 0x000ea80000100800 */
[----:B--2---:R0:W-:Y:S04]  /*20e30*/  STL.64 [R1+0x18e8], R12 ;  /* 0x0018e80c01007387 */ /* 0x0041e80000100a00 */
[----:B0-----:R-:W2:Y:S04]  /*20e40*/  LDL R12, [R1+0x110] ;  /* 0x00011000010c7983 */ /* 0x001ea80000100800 */
[----:B------:R-:W2:Y:S04]  /*20e50*/  LDL R13, [R1+0x114] ;  /* 0x00011400010d7983 */ /* 0x000ea80000100800 */
[----:B------:R-:W3:Y:S04]  /*20e60*/  LDL.LU R16, [R1+0x270] ;  /* 0x0002700001107983 */ /* 0x000ee80000300800 */
[----:B------:R-:W3:Y:S04]  /*20e70*/  LDL.LU R17, [R1+0x274] ;  /* 0x0002740001117983 */ /* 0x000ee80000300800 */
[----:B------:R-:W2:Y:S04]  /*20e80*/  LDL.LU R18, [R1+0x278] ;  /* 0x0002780001127983 */ /* 0x000ea80000300800 */
[----:B------:R-:W2:Y:S04]  /*20e90*/  LDL.LU R19, [R1+0x27c] ;  /* 0x00027c0001137983 */ /* 0x000ea80000300800 */
[----:B--2---:R-:W-:Y:S04]  /*20ea0*/  STL.64 [R1+0x18f8], R18 ;  /* 0x0018f81201007387 */ /* 0x004fe80000100a00 */
[----:B---3--:R0:W-:Y:S04]  /*20eb0*/  STL.64 [R1+0x18f0], R16 ;  /* 0x0018f01001007387 */ /* 0x0081e80000100a00 */
[----:B0-----:R-:W2:Y:S04]  /*20ec0*/  LDL.LU R16, [R1+0x280] ;  /* 0x0002800001107983 */ /* 0x001ea80000300800 */
[----:B------:R-:W2:Y:S04]  /*20ed0*/  LDL.LU R17, [R1+0x284] ;  /* 0x0002840001117983 */ /* 0x000ea80000300800 */
[----:B------:R-:W2:Y:S04]  /*20ee0*/  LDL.LU R18, [R1+0x288] ;  /* 0x0002880001127983 */ /* 0x000ea80000300800 */
[----:B------:R-:W2:Y:S04]  /*20ef0*/  LDL.LU R19, [R1+0x28c] ;  /* 0x00028c0001137983 */ /* 0x000ea80000300800 */
[----:B----4-:R-:W-:Y:S04]  /*20f00*/  STL.64 [R1+0x1850], R22 ;  /* 0x0018501601007387 */ /* 0x010fe80000100a00 */
[----:B------:R0:W-:Y:S04]  /*20f10*/  STL.64 [R1+0x1848], R20 ;  /* 0x0018481401007387 */ /* 0x0001e80000100a00 */
[----:B0-----:R-:W3:Y:S04]  /*20f20*/  LDL.64 R20, [R1+0x90] ;  /* 0x0000900001147983 */ /* 0x001ee80000100a00 */
[----:B---3--:R0:W-:Y:S04]  /*20f30*/  STL.64 [R1+0x1870], R20 ;  /* 0x0018701401007387 */ /* 0x0081e80000100a00 */
[----:B0-----:R-:W3:Y:S04]  /*20f40*/  LDL.LU R20, [R1+0x180] ;  /* 0x0001800001147983 */ /* 0x001ee80000300800 */
[----:B------:R-:W3:Y:S04]  /*20f50*/  LDL.LU R21, [R1+0x184] ;  /* 0x0001840001157983 */ /* 0x000ee80000300800 */
[----:B------:R-:W4:Y:S04]  /*20f60*/  LDL.LU R22, [R1+0x188] ;  /* 0x0001880001167983 */ /* 0x000f280000300800 */
[----:B------:R-:W4:Y:S04]  /*20f70*/  LDL.LU R23, [R1+0x18c] ;  /* 0x00018c0001177983 */ /* 0x000f280000300800 */
[----:B----4-:R-:W-:Y:S04]  /*20f80*/  STL.64 [R1+0x1888], R22 ;  /* 0x0018881601007387 */ /* 0x010fe80000100a00 */
[----:B---3--:R0:W-:Y:S04]  /*20f90*/  STL.64 [R1+0x1880], R20 ;  /* 0x0018801401007387 */ /* 0x0081e80000100a00 */
[----:B0-----:R-:W3:Y:S04]  /*20fa0*/  LDL.LU R20, [R1+0x190] ;  /* 0x0001900001147983 */ /* 0x001ee80000300800 */
[----:B------:R-:W3:Y:S04]  /*20fb0*/  LDL.LU R21, [R1+0x194] ;  /* 0x0001940001157983 */ /* 0x000ee80000300800 */
[----:B------:R-:W4:Y:S04]  /*20fc0*/  LDL.LU R22, [R1+0x198] ;  /* 0x0001980001167983 */ /* 0x000f280000300800 */
[----:B------:R-:W4:Y:S01]  /*20fd0*/  LDL.LU R23, [R1+0x19c] ;  /* 0x00019c0001177983 */ /* 0x000f220000300800 */
[----:B--2---:R-:W-:Y:S03]  /*20fe0*/  HMMA.16816.F32 R12, R24, R12, R16 ;  /* 0x0000000c180c723c */ /* 0x004fe60000001810 */
[----:B----4-:R-:W-:Y:S04]  /*20ff0*/  STL.64 [R1+0x18a0], R22 ;  /* 0x0018a01601007387 */ /* 0x010fe80000100a00 */
[----:B---3--:R0:W-:Y:S04]  /*21000*/  STL.64 [R1+0x1898], R20 ;  /* 0x0018981401007387 */ /* 0x0081e80000100a00 */
[----:B0-----:R-:W2:Y:S04]  /*21010*/  LDL.LU R20, [R1+0x230] ;  /* 0x0002300001147983 */ /* 0x001ea80000300800 */
[----:B------:R-:W2:Y:S04]  /*21020*/  LDL.LU R21, [R1+0x234] ;  /* 0x0002340001157983 */ /* 0x000ea80000300800 */
[----:B------:R-:W3:Y:S04]  /*21030*/  LDL.LU R22, [R1+0x238] ;  /* 0x0002380001167983 */ /* 0x000ee80000300800 */
[----:B------:R-:W3:Y:S01]  /*21040*/  LDL.LU R23, [R1+0x23c] ;  /* 0x00023c0001177983 */ /* 0x000ee20000300800 */
[----:B------:R-:W-:Y:S01]  /*21050*/  MOV R7, R10 ;  /* 0x0000000a00077202 */ /* 0x000fe20000000f00 */
[----:B------:R-:W-:-:S02]  /*21060*/  IMAD.MOV.U32 R6, RZ, RZ, R9 ;  /* 0x000000ffff067224 */ /* 0x000fc400078e0009 */
[----:B---3--:R-:W-:Y:S04]  /*21070*/  STL.64 [R1+0x18c0], R22 ;  /* 0x0018c01601007387 */ /* 0x008fe80000100a00 */
[----:B--2---:R0:W-:Y:S04]  /*21080*/  STL.64 [R1+0x18b8], R20 ;  /* 0x0018b81401007387 */ /* 0x0041e80000100a00 */
[----:B0-----:R-:W2:Y:S04]  /*21090*/  LDL.LU R20, [R1+0x250] ;  /* 0x0002500001147983 */ /* 0x001ea80000300800 */
[----:B------:R-:W2:Y:S04]  /*210a0*/  LDL.LU R21, [R1+0x254] ;  /* 0x0002540001157983 */ /* 0x000ea80000300800 */
[----:B------:R-:W2:Y:S04]  /*210b0*/  LDL.LU R22, [R1+0x258] ;  /* 0x0002580001167983 */ /* 0x000ea80000300800 */
[----:B------:R-:W2:Y:S04]  /*210c0*/  LDL.LU R23, [R1+0x25c] ;  /* 0x00025c0001177983 */ /* 0x000ea80000300800 */
[----:B------:R-:W3:Y:S04]  /*210d0*/  LDL.64 R8, [R1+0x80] ;  /* 0x0000800001087983 */ /* 0x000ee80000100a00 */
[----:B------:R-:W-:Y:S04]  /*210e0*/  STL [R1+0x1620], R7 ;  /* 0x0016200701007387 */ /* 0x000fe80000100800 */
[----:B------:R-:W-:Y:S04]  /*210f0*/  STL [R1+0x161c], R6 ;  /* 0x00161c0601007387 */ /* 0x000fe80000100800 */
[----:B------:R-:W4:Y:S04]  /*21100*/  LDL.LU.64 R18, [R1+0x18f8] ;  /* 0x0018f80001127983 */ /* 0x000f280000300a00 */
[----:B------:R-:W4:Y:S04]  /*21110*/  LDL.LU.64 R16, [R1+0x18f0] ;  /* 0x0018f00001107983 */ /* 0x000f280000300a00 */
[----:B------:R0:W-:Y:S04]  /*21120*/  STL.64 [R1+0x4a0], R12 ;  /* 0x0004a00c01007387 */ /* 0x0001e80000100a00 */
[----:B------:R4:W-:Y:S04]  /*21130*/  STL.64 [R1+0x4a8], R14 ;  /* 0x0004a80e01007387 */ /* 0x0009e80000100a00 */
[----:B0-----:R-:W4:Y:S02]  /*21140*/  LDL.LU.64 R12, [R1+0x18e8] ;  /* 0x0018e800010c7983 */ /* 0x001f240000300a00 */
[C---:B----4-:R-:W-:Y:S02]  /*21150*/  HMMA.16816.F32 R12, R24.reuse, R12, R16 ;  /* 0x0000000c180c723c */ /* 0x050fe40000001810 */
[----:B------:R-:W4:Y:S04]  /*21160*/  LDL.LU.64 R18, [R1+0x18e0] ;  /* 0x0018e00001127983 */ /* 0x000f280000300a00 */
[----:B------:R-:W4:Y:S11]  /*21170*/  LDL.LU.64 R16, [R1+0x18d8] ;  /* 0x0018d80001107983 */ /* 0x000f360000300a00 */
[----:B------:R-:W-:Y:S06]  /*21180*/  @!UPT UIADD3 URZ, URZ, URZ, URZ ;  /* 0x0000003f3f3ff290 */ /* 0x000fec000fffe03f */
[----:B------:R0:W-:Y:S04]  /*21190*/  STL.64 [R1+0x490], R12 ;  /* 0x0004900c01007387 */ /* 0x0001e80000100a00 */
[----:B------:R-:W-:Y:S04]  /*211a0*/  STL.64 [R1+0x498], R14 ;  /* 0x0004980e01007387 */ /* 0x000fe80000100a00 */
[----:B0-----:R-:W4:Y:S02]  /*211b0*/  LDL.LU.64 R12, [R1+0x18d0] ;  /* 0x0018d000010c7983 */ /* 0x001f240000300a00 */
[C---:B----4-:R-:W-:Y:S11]  /*211c0*/  HMMA.16816.F32 R16, R24.reuse, R12, R16 ;  /* 0x0000000c1810723c */ /* 0x050ff60000001810 */
[----:B------:R-:W-:Y:S11]  /*211d0*/  @!UPT UIADD3 URZ, URZ, URZ, URZ ;  /* 0x0000003f3f3ff290 */ /* 0x000ff6000fffe03f */
[----:B------:R-:W-:Y:S01]  /*211e0*/  @!UPT UIADD3 URZ, URZ, URZ, URZ ;  /* 0x0000003f3f3ff290 */ /* 0x000fe2000fffe03f */
[----:B------:R0:W-:Y:S04]  /*211f0*/  STL.64 [R1+0x480], R16 ;  /* 0x0004801001007387 */ /* 0x0001e80000100a00 */
[----:B------:R-:W-:Y:S04]  /*21200*/  STL.64 [R1+0x488], R18 ;  /* 0x0004881201007387 */ /* 0x000fe80000100a00 */
[----:B0-----:R-:W2:Y:S04]  /*21210*/  LDL.LU.64 R16, [R1+0x18c8] ;  /* 0x0018c80001107983 */ /* 0x001ea80000300a00 */
[----:B------:R0:W-:Y:S04]  /*21220*/  STL.64 [R1+0x1798], R12 ;  /* 0x0017980c01007387 */ /* 0x0001e80000100a00 */
[----:B0-----:R-:W4:Y:S04]  /*21230*/  LDL.LU R12, [R1+0x240] ;  /* 0x00024000010c7983 */ /* 0x001f280000300800 */
[----:B------:R-:W4:Y:S04]  /*21240*/  LDL.LU R13, [R1+0x244] ;  /* 0x00024400010d7983 */ /* 0x000f280000300800 */
[----:B------:R-:W4:Y:S04]  /*21250*/  LDL.LU R14, [R1+0x248] ;  /* 0x00024800010e7983 */ /* 0x000f280000300800 */
[----:B------:R-:W4:Y:S01]  /*21260*/  LDL.LU R15, [R1+0x24c] ;  /* 0x00024c00010f7983 */ /* 0x000f220000300800 */
[C---:B--2---:R-:W-:Y:S01]  /*21270*/  HMMA.16816.F32 R20, R24.reuse, R16, R20 ;  /* 0x000000101814723c */ /* 0x044fe20000001814 */
[----:B------:R-:W-:Y:S01]  /*21280*/  IMAD.MOV.U32 R7, RZ, RZ, R16 ;  /* 0x000000ffff077224 */ /* 0x000fe200078e0010 */
[----:B------:R-:W-:Y:S11]  /*21290*/  MOV R6, R17 ;  /* 0x0000001100067202 */ /* 0x000ff60000000f00 */
[----:B------:R-:W-:Y:S10]  /*212a0*/  @!UPT UIADD3 URZ, URZ, URZ, URZ ;  /* 0x0000003f3f3ff290 */ /* 0x000ff4000fffe03f */
[----:B------:R-:W-:Y:S04]  /*212b0*/  STL.64 [R1+0x470], R20 ;  /* 0x0004701401007387 */ /* 0x000fe80000100a00 */
[----:B------:R0:W-:Y:S04]  /*212c0*/  STL.64 [R1+0x478], R22 ;  /* 0x0004781601007387 */ /* 0x0001e80000100a00 */
[----:B0-----:R-:W2:Y:S04]  /*212d0*/  LDL.LU.64 R22, [R1+0x18c0] ;  /* 0x0018c00001167983 */ /* 0x001ea80000300a00 */
[----:B------:R-:W2:Y:S04]  /*212e0*/  LDL.LU.64 R20, [R1+0x18b8] ;  /* 0x0018b80001147983 */ /* 0x000ea80000300a00 */
[----:B------:R-:W4:Y:S04]  /*212f0*/  LDL.LU.64 R16, [R1+0x18b0] ;  /* 0x0018b00001107983 */ /* 0x000f280000300a00 */
[----:B------:R-:W-:Y:S04]  /*21300*/  STL.64 [R1+0x1828], R6 ;  /* 0x0018280601007387 */ /* 0x000fe80000100a00 */
[----:B------:R0:W-:Y:S04]  /*21310*/  STL.64 [R1+0x1820], R4 ;  /* 0x0018200401007387 */ /* 0x0001e80000100a00 */
[----:B0-----:R-:W2:Y:S04]  /*21320*/  LDL.LU R4, [R1+0x150] ;  /* 0x0001500001047983 */ /* 0x001ea80000300800 */
[----:B------:R-:W2:Y:S04]  /*21330*/  LDL.LU R5, [R1+0x154] ;  /* 0x0001540001057983 */ /* 0x000ea80000300800 */
[----:B------:R-:W2:Y:S04]  /*21340*/  LDL.LU R6, [R1+0x158] ;  /* 0x0001580001067983 */ /* 0x000ea80000300800 */
[----:B------:R-:W2:Y:S01]  /*21350*/  LDL.LU R7, [R1+0x15c] ;  /* 0x00015c0001077983 */ /* 0x000ea20000300800 */
[C---:B----4-:R-:W-:Y:S11]  /*21360*/  HMMA.16816.F32 R12, R24.reuse, R16, R12 ;  /* 0x00000010180c723c */ /* 0x050ff6000000180c */
[----:B------:R-:W-:Y:S11]  /*21370*/  @!UPT UIADD3 URZ, URZ, URZ, URZ ;  /* 0x0000003f3f3ff290 */ /* 0x000ff6000fffe03f */
[----:B------:R-:W-:Y:S01]  /*21380*/  @!UPT UIADD3 URZ, URZ, URZ, URZ ;  /* 0x0000003f3f3ff290 */ /* 0x000fe2000fffe03f */
[----:B------:R0:W-:Y:S04]  /*21390*/  STL.64 [R1+0x460], R12 ;  /* 0x0004600c01007387 */ /* 0x0001e80000100a00 */
[----:B------:R-:W-:Y:S01]  /*213a0*/  STL.64 [R1+0x468], R14 ;  /* 0x0004680e01007387 */ /* 0x000fe20000100a00 */
[----:B0-----:R-:W-:Y:S01]  /*213b0*/  IMAD.MOV.U32 R13, RZ, RZ, R16 ;  /* 0x000000ffff0d7224 */ /* 0x001fe200078e0010 */
[----:B------:R-:W-:Y:S02]  /*213c0*/  MOV R12, R17 ;  /* 0x00000011000c7202 */ /* 0x000fe40000000f00 */
[----:B------:R-:W2:Y:S02]  /*213d0*/  LDL.LU.64 R16, [R1+0x18a8] ;  /* 0x0018a80001107983 */ /* 0x000ea40000300a00 */
[C---:B--2---:R-:W-:Y:S02]  /*213e0*/  HMMA.16816.F32 R16, R24.reuse, R16, R20 ;  /* 0x000000101810723c */ /* 0x044fe40000001814 */
[----:B------:R-:W2:Y:S04]  /*213f0*/  LDL.LU.64 R22, [R1+0x18a0] ;  /* 0x0018a00001167983 */ /* 0x000ea80000300a00 */
[----:B------:R-:W2:Y:S11]  /*21400*/  LDL.LU.64 R20, [R1+0x1898] ;  /* 0x0018980001147983 */ /* 0x000eb60000300a00 */
[----:B------:R-:W-:Y:S06]  /*21410*/  @!UPT UIADD3 URZ, URZ, URZ, URZ ;  /* 0x0000003f3f3ff290 */ /* 0x000fec000fffe03f */
[----:B------:R0:W-:Y:S04]  /*21420*/  STL.64 [R1+0x450], R16 ;  /* 0x0004501001007387 */ /* 0x0001e80000100a00 */
[----:B------:R-:W-:Y:S04]  /*21430*/  STL.64 [R1+0x458], R18 ;  /* 0x0004581201007387 */ /* 0x000fe80000100a00 */
[----:B0-----:R-:W2:Y:S02]  /*21440*/  LDL.LU.64 R16, [R1+0x1890] ;  /* 0x0018900001107983 */ /* 0x001ea40000300a00 */
        /* <DEDUP_REMOVED lines=8> */
[----:B------:R-:W2:Y:S04]  /*214d0*/  LDL.LU.64 R16, [R1+0x1878] ;  /* 0x0018780001107983 */ /* 0x000ea80000300a00 */
[----:B------:R-:W-:Y:S04]  /*214e0*/  STL.64 [R1+0x1818], R14 ;  /* 0x0018180e01007387 */ /* 0x000fe80000100a00 */
[----:B------:R0:W-:Y:S04]  /*214f0*/  STL.64 [R1+0x1810], R12 ;  /* 0x0018100c01007387 */ /* 0x0001e80000100a00 */
[----:B0-----:R-:W4:Y:S04]  /*21500*/  LDL.LU R12, [R1+0x70] ;  /* 0x00007000010c7983 */ /* 0x001f280000300800 */
[----:B------:R-:W4:Y:S04]  /*21510*/  LDL.LU R13, [R1+0x74] ;  /* 0x00007400010d7983 */ /* 0x000f280000300800 */
[----:B------:R-:W4:Y:S04]  /*21520*/  LDL.LU R14, [R1+0x78] ;  /* 0x00007800010e7983 */ /* 0x000f280000300800 */
[----:B------:R-:W4:Y:S01]  /*21530*/  LDL.LU R15, [R1+0x7c] ;  /* 0x00007c00010f7983 */ /* 0x000f220000300800 */
[C---:B--2---:R-:W-:Y:S03]  /*21540*/  HMMA.16816.F32 R16, R24.reuse, R16, R20 ;  /* 0x000000101810723c */ /* 0x044fe60000001814 */
[----:B------:R-:W2:Y:S11]  /*21550*/  LDL.LU.64 R20, [R1+0x1870] ;  /* 0x0018700001147983 */ /* 0x000eb60000300a00 */
[----:B------:R-:W-:Y:S09]  /*21560*/  @!UPT UIADD3 URZ, URZ, URZ, URZ ;  /* 0x0000003f3f3ff290 */ /* 0x000ff2000fffe03f */
[----:B------:R-:W-:Y:S04]  /*21570*/  STL.64 [R1+0x430], R16 ;  /* 0x0004301001007387 */ /* 0x000fe80000100a00 */
[----:B------:R0:W-:Y:S04]  /*21580*/  STL.64 [R1+0x438], R18 ;  /* 0x0004381201007387 */ /* 0x0001e80000100a00 */
[----:B0-----:R-:W2:Y:S04]  /*21590*/  LDL.LU.64 R18, [R1+0x1868] ;  /* 0x0018680001127983 */ /* 0x001ea80000300a00 */
[----:B------:R-:W2:Y:S02]  /*215a0*/  LDL.LU.64 R16, [R1+0x1860] ;  /* 0x0018600001107983 */ /* 0x000ea40000300a00 */
[----:B--2---:R-:W-:Y:S11]  /*215b0*/  HMMA.16816.F32 R16, R24, R20, R16 ;  /* 0x000000141810723c */ /* 0x004ff60000001810 */
[----:B------:R-:W-:Y:S11]  /*215c0*/  @!UPT UIADD3 URZ, URZ, URZ, URZ ;  /* 0x0000003f3f3ff290 */ /* 0x000ff6000fffe03f */
[----:B------:R-:W-:Y:S01]  /*215d0*/  @!UPT UIADD3 URZ, URZ, URZ, URZ ;  /* 0x0000003f3f3ff290 */ /* 0x000fe2000fffe03f */
[----:B------:R0:W-:Y:S04]  /*215e0*/  STL.64 [R1+0x420], R16 ;  /* 0x0004201001007387 */ /* 0x0001e80000100a00 */
[----:B------:R1:W-:Y:S01]  /*215f0*/  STL.64 [R1+0x428], R18 ;  /* 0x0004281201007387 */ /* 0x0003e20000100a00 */
[----:B0-----:R-:W-:-:S03]  /*21600*/  IMAD.MOV.U32 R17, RZ, RZ, R20 ;  /* 0x000000ffff117224 */ /* 0x001fc600078e0014 */
[----:B-1----:R-:W2:Y:S01]  /*21610*/  LDL.LU R19, [R1+0x185c] ;  /* 0x00185c0001137983 */ /* 0x002ea20000300800 */
[----:B------:R-:W-:-:S03]  /*21620*/  MOV R18, R21 ;  /* 0x0000001500127202 */ /* 0x000fc60000000f00 */
[----:B------:R-:W2:Y:S04]  /*21630*/  LDL.LU R16, [R1+0x1858] ;  /* 0x0018580001107983 */ /* 0x000ea80000300800 */
[----:B------:R-:W3:Y:S04]  /*21640*/  LDL.LU.64 R22, [R1+0x1850] ;  /* 0x0018500001167983 */ /* 0x000ee80000300a00 */
[----:B------:R-:W3:Y:S02]  /*21650*/  LDL.LU.64 R20, [R1+0x1848] ;  /* 0x0018480001147983 */ /* 0x000ee40000300a00 */
[----:B---3--:R-:W-:Y:S11]  /*21660*/  HMMA.16816.F32 R20, R24, R8, R20 ;  /* 0x000000081814723c */ /* 0x008ff60000001814 */
[----:B------:R-:W-:Y:S11]  /*21670*/  @!UPT UIADD3 URZ, URZ, URZ, URZ ;  /* 0x0000003f3f3ff290 */ /* 0x000ff6000fffe03f */
[----:B------:R-:W-:Y:S01]  /*21680*/  @!UPT UIADD3 URZ, URZ, URZ, URZ ;  /* 0x0000003f3f3ff290 */ /* 0x000fe2000fffe03f */
[----:B------:R0:W-:Y:S04]  /*21690*/  STL.64 [R1+0x410], R20 ;  /* 0x0004101401007387 */ /* 0x0001e80000100a00 */
[----:B------:R1:W-:Y:S04]  /*216a0*/  STL.64 [R1+0x418], R22 ;  /* 0x0004181601007387 */ /* 0x0003e80000100a00 */
[----:B0-----:R-:W3:Y:S01]  /*216b0*/  LDL.LU.64 R20, [R1+0x1840] ;  /* 0x0018400001147983 */ /* 0x001ee20000300a00 */
[----:B-1----:R-:W-:Y:S01]  /*216c0*/  IMAD.MOV.U32 R23, RZ, RZ, R8 ;  /* 0x000000ffff177224 */ /* 0x002fe200078e0008 */
[----:B------:R-:W-:-:S02]  /*216d0*/  MOV R22, R9 ;  /* 0x0000000900167202 */ /* 0x000fc40000000f00 */
[----:B------:R-:W2:Y:S04]  /*216e0*/  LDL.LU.64 R10, [R1+0x1838] ;  /* 0x00183800010a7983 */ /* 0x000ea80000300a00 */
[----:B------:R-:W2:Y:S02]  /*216f0*/  LDL.LU.64 R8, [R1+0x1830] ;  /* 0x0018300001087983 */ /* 0x000ea40000300a00 */
[C---:B--2---:R-:W-:Y:S11]  /*21700*/  HMMA.16816.F32 R4, R24.reuse, R8, R4 ;  /* 0x000000081804723c */ /* 0x044ff60000001804 */
[----:B------:R-:W-:Y:S11]  /*21710*/  @!UPT UIADD3 URZ, URZ, URZ, URZ ;  /* 0x0000003f3f3ff290 */ /* 0x000ff6000fffe03f */
[----:B------:R-:W-:Y:S01]  /*21720*/  @!UPT UIADD3 URZ, URZ, URZ, URZ ;  /* 0x0000003f3f3ff290 */ /* 0x000fe2000fffe03f */
[----:B------:R-:W-:Y:S04]  /*21730*/  STL.64 [R1+0x400], R4 ;  /* 0x0004000401007387 */ /* 0x000fe80000100a00 */
[----:B------:R0:W-:Y:S04]  /*21740*/  STL.64 [R1+0x408], R6 ;  /* 0x0004080601007387 */ /* 0x0001e80000100a00 */
[----:B0-----:R-:W2:Y:S04]  /*21750*/  LDL.LU.64 R6, [R1+0x1828] ;  /* 0x0018280001067983 */ /* 0x001ea80000300a00 */
[----:B------:R-:W4:Y:S04]  /*21760*/  LDL.LU.64 R4, [R1+0x1820] ;  /* 0x0018200001047983 */ /* 0x000f280000300a00 */
[----:B------:R-:W-:Y:S04]  /*21770*/  STL.64 [R1+0x16e8], R10 ;  /* 0x0016e80a01007387 */ /* 0x000fe80000100a00 */
[----:B------:R0:W-:Y:S04]  /*21780*/  STL.64 [R1+0x16e0], R8 ;  /* 0x0016e00801007387 */ /* 0x0001e80000100a00 */
[----:B0-----:R-:W3:Y:S04]  /*21790*/  LDL.LU R8, [R1+0x60] ;  /* 0x0000600001087983 */ /* 0x001ee80000300800 */
[----:B------:R-:W3:Y:S04]  /*217a0*/  LDL.LU R9, [R1+0x64] ;  /* 0x0000640001097983 */ /* 0x000ee80000300800 */
[----:B------:R-:W3:Y:S04]  /*217b0*/  LDL.LU R10, [R1+0x68] ;  /* 0x00006800010a7983 */ /* 0x000ee80000300800 */
[----:B------:R-:W3:Y:S01]  /*217c0*/  LDL.LU R11, [R1+0x6c] ;  /* 0x00006c00010b7983 */ /* 0x000ee20000300800 */
[C---:B----4-:R-:W-:Y:S08]  /*217d0*/  HMMA.16816.F32 R12, R24.reuse, R4, R12 ;  /* 0x00000004180c723c */ /* 0x050ff0000000180c */
[----:B---3--:R-:W-:Y:S11]  /*217e0*/  HMMA.16816.F32 R24, R24, R20, R8 ;  /* 0x000000141818723c */ /* 0x008ff60000001808 */
[----:B------:R-:W-:Y:S04]  /*217f0*/  @!UPT UIADD3 URZ, URZ, URZ, URZ ;  /* 0x0000003f3f3ff290 */ /* 0x000fe8000fffe03f */
[----:B------:R-:W-:Y:S04]  /*21800*/  STL.64 [R1+0x3f0], R12 ;  /* 0x0003f00c01007387 */ /* 0x000fe80000100a00 */
[----:B------:R0:W-:Y:S01]  /*21810*/  STL.64 [R1+0x3f8], R14 ;  /* 0x0003f80e01007387 */ /* 0x0001e20000100a00 */
[----:B------:R-:W-:Y:S01]  /*21820*/  IMAD.MOV.U32 R8, RZ, RZ, R23 ;  /* 0x000000ffff087224 */ /* 0x000fe200078e0017 */
[----:B------:R-:W-:Y:S02]  /*21830*/  MOV R9, R22 ;  /* 0x0000001600097202 */ /* 0x000fe40000000f00 */
[----:B0-----:R-:W3:Y:S04]  /*21840*/  LDL.LU.64 R14, [R1+0x1818] ;  /* 0x00181800010e7983 */ /* 0x001ee80000300a00 */
[----:B------:R-:W4:Y:S04]  /*21850*/  LDL.LU.64 R12, [R1+0x1810] ;  /* 0x00181000010c7983 */ /* 0x000f280000300a00 */
[----:B------:R-:W-:Y:S04]  /*21860*/  STL.64 [R1+0x17a0], R4 ;  /* 0x0017a00401007387 */ /* 0x000fe80000100a00 */
[----:B------:R-:W-:Y:S04]  /*21870*/  STL.64 [R1+0x3e0], R24 ;  /* 0x0003e01801007387 */ /* 0x000fe80000100a00 */
[----:B------:R-:W-:Y:S04]  /*21880*/  STL.64 [R1+0x3e8], R26 ;  /* 0x0003e81a01007387 */ /* 0x000fe80000100a00 */
[----:B------:R-:W-:Y:S04]  /*21890*/  STL.64 [R1+0x1700], R8 ;  /* 0x0017000801007387 */ /* 0x000fe80000100a00 */
[----:B------:R0:W-:Y:S04]  /*218a0*/  STL.64 [R1+0x16d8], R20 ;  /* 0x0016d81401007387 */ /* 0x0001e80000100a00 */
[----:B0-----:R-:W2:Y:S04]  /*218b0*/  LDL.LU R20, [R1+0x1c0] ;  /* 0x0001c00001147983 */ /* 0x001ea80000300800 */
[----:B------:R-:W2:Y:S04]  /*218c0*/  LDL.LU R21, [R1+0x1c4] ;  /* 0x0001c40001157983 */ /* 0x000ea80000300800 */
[----:B------:R-:W2:Y:S04]  /*218d0*/  LDL.LU R22, [R1+0x1c8] ;  /* 0x0001c80001167983 */ /* 0x000ea80000300800 */
[----:B------:R-:W2:Y:S01]  /*218e0*/  LDL.LU R23, [R1+0x1cc] ;  /* 0x0001cc0001177983 */ /* 0x000ea20000300800 */
[----:B------:R-:W-:Y:S01]  /*218f0*/  IMAD.MOV.U32 R8, RZ, RZ, R17 ;  /* 0x000000ffff087224 */ /* 0x000fe200078e0011 */
[----:B------:R-:W-:-:S02]  /*21900*/  MOV R9, R18 ;  /* 0x0000001200097202 */ /* 0x000fc40000000f00 */
[----:B------:R-:W3:Y:S04]  /*21910*/  LDL.LU R17, [R1+0x180c] ;  /* 0x00180c0001117983 */ /* 0x000ee80000300800 */
[----:B------:R-:W3:Y:S04]  /*21920*/  LDL.LU R18, [R1+0x1808] ;  /* 0x0018080001127983 */ /* 0x000ee80000300800 */
[----:B------:R-:W-:Y:S04]  /*21930*/  STL.64 [R1+0x1718], R8 ;  /* 0x0017180801007387 */ /* 0x000fe80000100a00 */
[----:B--2---:R-:W-:Y:S04]  /*21940*/  STL.64 [R1+0x16f8], R22 ;  /* 0x0016f81601007387 */ /* 0x004fe80000100a00 */
[----:B------:R0:W-:Y:S04]  /*21950*/  STL.64 [R1+0x16f0], R20 ;  /* 0x0016f01401007387 */ /* 0x0001e80000100a00 */
[----:B0-----:R-:W2:Y:S04]  /*21960*/  LDL.LU R20, [R1+0x1d0] ;  /* 0x0001d00001147983 */ /* 0x001ea80000300800 */
[----:B------:R-:W2:Y:S04]  /*21970*/  LDL.LU R21, [R1+0x1d4] ;  /* 0x0001d40001157983 */ /* 0x000ea80000300800 */
[----:B------:R-:W2:Y:S04]  /*21980*/  LDL.LU R22, [R1+0x1d8] ;  /* 0x0001d80001167983 */ /* 0x000ea80000300800 */
[----:B------:R-:W2:Y:S04]  /*21990*/  LDL.LU R23, [R1+0x1dc] ;  /* 0x0001dc0001177983 */ /* 0x000ea80000300800 */
[----:B------:R-:W2:Y:S04]  /*219a0*/  LDL.64 R8, [R1+0xa0] ;  /* 0x0000a00001087983 */ /* 0x000ea80000100a00 */
[----:B--2---:R3:W-:Y:S04]  /*219b0*/  STL.64 [R1+0x1730], R8 ;  /* 0x0017300801007387 */ /* 0x0047e80000100a00 */
[----:B------:R-:W-:Y:S04]  /*219c0*/  STL.64 [R1+0x1710], R22 ;  /* 0x0017101601007387 */ /* 0x000fe80000100a00 */
[----:B------:R0:W-:Y:S01]  /*219d0*/  STL.64 [R1+0x1708], R20 ;  /* 0x0017081401007387 */ /* 0x0001e20000100a00 */
[----:B---3--:R-:W-:Y:S01]  /*219e0*/  IMAD.MOV.U32 R8, RZ, RZ, R15 ;  /* 0x000000ffff087224 */ /* 0x008fe200078e000f */
[----:B------:R-:W-:-:S02]  /*219f0*/  MOV R9, R14 ;  /* 0x0000000e00097202 */ /* 0x000fc40000000f00 */
[----:B0-----:R-:W2:Y:S04]  /*21a00*/  LDL.LU R20, [R1+0x1e0] ;  /* 0x0001e00001147983 */ /* 0x001ea80000300800 */
[----:B------:R-:W2:Y:S04]  /*21a10*/  LDL.LU R21, [R1+0x1e4] ;  /* 0x0001e40001157983 */ /* 0x000ea80000300800 */
[----:B------:R-:W3:Y:S04]  /*21a20*/  LDL.LU R22, [R1+0x1e8] ;  /* 0x0001e80001167983 */ /* 0x000ee80000300800 */
[----:B------:R-:W3:Y:S04]  /*21a30*/  LDL.LU R23, [R1+0x1ec] ;  /* 0x0001ec0001177983 */ /* 0x000ee80000300800 */
[----:B------:R0:W-:Y:S04]  /*21a40*/  STL.64 [R1+0x1748], R8 ;  /* 0x0017480801007387 */ /* 0x0001e80000100a00 */
[----:B0-----:R-:W2:Y:S04]  /*21a50*/  LDL.64 R8, [R1+0xc0] ;  /* 0x0000c00001087983 */ /* 0x001ea80000100a00 */
[----:B--2---:R4:W-:Y:S04]  /*21a60*/  STL.64 [R1+0x1760], R8 ;  /* 0x0017600801007387 */ /* 0x0049e80000100a00 */
[----:B---3--:R-:W-:Y:S04]  /*21a70*/  STL.64 [R1+0x1728], R22 ;  /* 0x0017281601007387 */ /* 0x008fe80000100a00 */
[----:B------:R0:W-:Y:S01]  /*21a80*/  STL.64 [R1+0x1720], R20 ;  /* 0x0017201401007387 */ /* 0x0001e20000100a00 */
[----:B----4-:R-:W-:Y:S01]  /*21a90*/  IMAD.MOV.U32 R8, RZ, RZ, R13 ;  /* 0x000000ffff087224 */ /* 0x010fe200078e000d */
[----:B------:R-:W-:-:S02]  /*21aa0*/  MOV R9, R12 ;  /* 0x0000000c00097202 */ /* 0x000fc40000000f00 */
[----:B0-----:R-:W2:Y:S04]  /*21ab0*/  LDL.LU R20, [R1+0x1f0] ;  /* 0x0001f00001147983 */ /* 0x001ea80000300800 */
[----:B------:R-:W2:Y:S04]  /*21ac0*/  LDL.LU R21, [R1+0x1f4] ;  /* 0x0001f40001157983 */ /* 0x000ea80000300800 */
[----:B------:R-:W3:Y:S04]  /*21ad0*/  LDL.LU R22, [R1+0x1f8] ;  /* 0x0001f80001167983 */ /* 0x000ee80000300800 */
[----:B------:R-:W3:Y:S04]  /*21ae0*/  LDL.LU R23, [R1+0x1fc] ;  /* 0x0001fc0001177983 */ /* 0x000ee80000300800 */
[----:B------:R0:W-:Y:S04]  /*21af0*/  STL.64 [R1+0x1778], R8 ;  /* 0x0017780801007387 */ /* 0x0001e80000100a00 */
[----:B------:R-:W4:Y:S04]  /*21b00*/  LDL.LU R4, [R1+0x10] ;  /* 0x0000100001047983 */ /* 0x000f280000300800 */
[----:B------:R-:W4:Y:S01]  /*21b10*/  LDL.LU R5, [R1+0x14] ;  /* 0x0000140001057983 */ /* 0x000f220000300800 */
[----:B0-----:R-:W-:Y:S01]  /*21b20*/  MOV R9, R6 ;  /* 0x0000000600097202 */ /* 0x001fe20000000f00 */
[----:B------:R-:W-:-:S02]  /*21b30*/  IMAD.MOV.U32 R8, RZ, RZ, R7 ;  /* 0x000000ffff087224 */ /* 0x000fc400078e0007 */
[----:B------:R-:W2:Y:S04]  /*21b40*/  LDL.LU R6, [R1+0x18] ;  /* 0x0000180001067983 */ /* 0x000ea80000300800 */
[----:B------:R-:W2:Y:S04]  /*21b50*/  LDL.LU R7, [R1+0x1c] ;  /* 0x00001c0001077983 */ /* 0x000ea80000300800 */
[----:B--2---:R-:W-:Y:S04]  /*21b60*/  STL.64 [R1+0x17b0], R6 ;  /* 0x0017b00601007387 */ /* 0x004fe80000100a00 */
[----:B----4-:R0:W-:Y:S04]  /*21b70*/  STL.64 [R1+0x17a8], R4 ;  /* 0x0017a80401007387 */ /* 0x0101e80000100a00 */
[----:B0-----:R-:W2:Y:S04]  /*21b80*/  LDL.64 R4, [R1+0x110] ;  /* 0x0001100001047983 */ /* 0x001ea80000100a00 */
[----:B--2---:R-:W-:Y:S04]  /*21b90*/  STL.64 [R1+0x17c0], R4 ;  /* 0x0017c00401007387 */ /* 0x004fe80000100a00 */
[----:B------:R-:W2:Y:S04]  /*21ba0*/  LDL.64 R12, [R1+0x100] ;  /* 0x00010000010c7983 */ /* 0x000ea80000100a00 */
[----:B--2---:R0:W-:Y:S04]  /*21bb0*/  STL.64 [R1+0x17b8], R12 ;  /* 0x0017b80c01007387 */ /* 0x0041e80000100a00 */
[----:B0-----:R-:W2:Y:S04]  /*21bc0*/  LDL.LU R12, [R1+0x20] ;  /* 0x00002000010c7983 */ /* 0x001ea80000300800 */
[----:B------:R-:W2:Y:S04]  /*21bd0*/  LDL.LU R13, [R1+0x24] ;  /* 0x00002400010d7983 */ /* 0x000ea80000300800 */
[----:B------:R-:W4:Y:S04]  /*21be0*/  LDL.LU R14, [R1+0x28] ;  /* 0x00002800010e7983 */ /* 0x000f280000300800 */
[----:B------:R-:W4:Y:S01]  /*21bf0*/  LDL.LU R15, [R1+0x2c] ;  /* 0x00002c00010f7983 */ /* 0x000f220000300800 */
[----:B------:R-:W-:Y:S01]  /*21c00*/  IMAD.MOV.U32 R4, RZ, RZ, R19 ;  /* 0x000000ffff047224 */ /* 0x000fe200078e0013 */
[----:B------:R-:W-:Y:S01]  /*21c10*/  MOV R5, R0 ;  /* 0x0000000000057202 */ /* 0x000fe20000000f00 */
[----:B------:R-:W-:Y:S01]  /*21c20*/  IMAD.MOV.U32 R24, RZ, RZ, R3 ;  /* 0x000000ffff187224 */ /* 0x000fe200078e0003 */
[----:B------:R-:W-:Y:S01]  /*21c30*/  MOV R25, R2 ;  /* 0x0000000200197202 */ /* 0x000fe20000000f00 */
[----:B----4-:R-:W-:Y:S04]  /*21c40*/  STL.64 [R1+0x17d0], R14 ;  /* 0x0017d00e01007387 */ /* 0x010fe80000100a00 */
[----:B--2---:R-:W-:Y:S04]  /*21c50*/  STL.64 [R1+0x17c8], R12 ;  /* 0x0017c80c01007387 */ /* 0x004fe80000100a00 */
[----:B------:R-:W2:Y:S04]  /*21c60*/  LDL.LU R19, [R1+0x1804] ;  /* 0x0018040001137983 */ /* 0x000ea80000300800 */
[----:B------:R-:W4:Y:S04]  /*21c70*/  LDL.LU R0, [R1+0x1800] ;  /* 0x0018000001007983 */ /* 0x000f280000300800 */
[----:B------:R0:W-:Y:S04]  /*21c80*/  STL.64 [R1+0x17d8], R4 ;  /* 0x0017d80401007387 */ /* 0x0001e80000100a00 */
[----:B------:R-:W2:Y:S04]  /*21c90*/  LDL.LU R3, [R1+0x17fc] ;  /* 0x0017fc0001037983 */ /* 0x000ea80000300800 */
[----:B------:R-:W2:Y:S04]  /*21ca0*/  LDL.LU R2, [R1+0x17f8] ;  /* 0x0017f80001027983 */ /* 0x000ea80000300800 */
[----:B------:R1:W-:Y:S04]  /*21cb0*/  STL.64 [R1+0x17e0], R24 ;  /* 0x0017e01801007387 */ /* 0x0003e80000100a00 */
[----:B0-----:R-:W3:Y:S04]  /*21cc0*/  LDL.LU R4, [R1+0x40] ;  /* 0x0000400001047983 */ /* 0x001ee80000300800 */
[----:B------:R-:W3:Y:S04]  /*21cd0*/  LDL.LU R5, [R1+0x44] ;  /* 0x0000440001057983 */ /* 0x000ee80000300800 */
[----:B------:R-:W3:Y:S04]  /*21ce0*/  LDL.LU R6, [R1+0x48] ;  /* 0x0000480001067983 */ /* 0x000ee80000300800 */
[----:B------:R-:W3:Y:S01]  /*21cf0*/  LDL.LU R7, [R1+0x4c] ;  /* 0x00004c0001077983 */ /* 0x000ee20000300800 */
[----:B-1----:R-:W-:Y:S01]  /*21d00*/  MOV R25, R28 ;  /* 0x0000001c00197202 */ /* 0x002fe20000000f00 */
[----:B--2---:R-:W-:-:S02]  /*21d10*/  IMAD.MOV.U32 R11, RZ, RZ, R2 ;  /* 0x000000ffff0b7224 */ /* 0x004fc400078e0002 */
[----:B---3--:R-:W-:Y:S04]  /*21d20*/  STL.64 [R1+0x17f0], R6 ;  /* 0x0017f00601007387 */ /* 0x008fe80000100a00 */
[----:B------:R0:W-:Y:S04]  /*21d30*/  STL.64 [R1+0x17e8], R4 ;  /* 0x0017e80401007387 */ /* 0x0001e80000100a00 */
[----:B0-----:R-:W2:Y:S04]  /*21d40*/  LDL.LU R4, [R1+0x50] ;  /* 0x0000500001047983 */ /* 0x001ea80000300800 */
[----:B------:R-:W2:Y:S04]  /*21d50*/  LDL.LU R5, [R1+0x54] ;  /* 0x0000540001057983 */ /* 0x000ea80000300800 */
[----:B------:R-:W2:Y:S04]  /*21d60*/  LDL.LU R6, [R1+0x58] ;  /* 0x0000580001067983 */ /* 0x000ea80000300800 */
[----:B------:R-:W2:Y:S04]  /*21d70*/  LDL.LU R7, [R1+0x5c] ;  /* 0x00005c0001077983 */ /* 0x000ea80000300800 */
[----:B------:R-:W3:Y:S04]  /*21d80*/  LDL.LU R12, [R1+0x30] ;  /* 0x00003000010c7983 */ /* 0x000ee80000300800 */
[----:B------:R-:W3:Y:S04]  /*21d90*/  LDL.LU R13, [R1+0x34] ;  /* 0x00003400010d7983 */ /* 0x000ee80000300800 */
[----:B------:R-:W3:Y:S04]  /*21da0*/  LDL.LU R14, [R1+0x38] ;  /* 0x00003800010e7983 */ /* 0x000ee80000300800 */
[----:B------:R-:W3:Y:S04]  /*21db0*/  LDL.LU R15, [R1+0x3c] ;  /* 0x00003c00010f7983 */ /* 0x000ee80000300800 */
[----:B------:R0:W-:Y:S04]  /*21dc0*/  STL.64 [R1+0x1790], R8 ;  /* 0x0017900801007387 */ /* 0x0001e80000100a00 */
[----:B0-----:R-:W2:Y:S04]  /*21dd0*/  LDL.LU R8, [R1] ;  /* 0x0000000001087983 */ /* 0x001ea80000300800 */
[----:B------:R-:W2:Y:S04]  /*21de0*/  LDL.LU R9, [R1+0x4] ;  /* 0x0000040001097983 */ /* 0x000ea80000300800 */
[----:B------:R-:W2:Y:S04]  /*21df0*/  LDL.LU R10, [R1+0x8] ;  /* 0x00000800010a7983 */ /* 0x000ea80000300800 */
[----:B------:R-:W2:Y:S04]  /*21e00*/  LDL.LU R28, [R1+0x844] ;  /* 0x00084400011c7983 */ /* 0x000ea80000300800 */
[----:B------:R-:W2:Y:S04]  /*21e10*/  LDL R2, [R1+0x740] ;  /* 0x0007400001027983 */ /* 0x000ea80000100800 */
[----:B------:R-:W-:Y:S04]  /*21e20*/  STL.64 [R1+0x1740], R22 ;  /* 0x0017401601007387 */ /* 0x000fe80000100a00 */
[----:B------:R0:W-:Y:S04]  /*21e30*/  STL.64 [R1+0x1738], R20 ;  /* 0x0017381401007387 */ /* 0x0001e80000100a00 */
[----:B0-----:R-:W2:Y:S04]  /*21e40*/  LDL.LU R20, [R1+0x200] ;  /* 0x0002000001147983 */ /* 0x001ea80000300800 */
[----:B------:R-:W2:Y:S04]  /*21e50*/  LDL.LU R21, [R1+0x204] ;  /* 0x0002040001157983 */ /* 0x000ea80000300800 */
[----:B------:R-:W2:Y:S04]  /*21e60*/  LDL.LU R22, [R1+0x208] ;  /* 0x0002080001167983 */ /* 0x000ea80000300800 */
[----:B------:R-:W2:Y:S01]  /*21e70*/  LDL.LU R23, [R1+0x20c] ;  /* 0x00020c0001177983 */ /* 0x000ea20000300800 */
[----:B------:R-:W-:-:S03]  /*21e80*/  IMAD.MOV.U32 R24, RZ, RZ, R29 ;  /* 0x000000ffff187224 */ /* 0x000fc600078e001d */
[----:B--2---:R-:W-:Y:S04]  /*21e90*/  STL.64 [R1+0x1758], R22 ;  /* 0x0017581601007387 */ /* 0x004fe80000100a00 */
[----:B------:R0:W-:Y:S04]  /*21ea0*/  STL.64 [R1+0x1750], R20 ;  /* 0x0017501401007387 */ /* 0x0001e80000100a00 */
[----:B0-----:R-:W2:Y:S04]  /*21eb0*/  LDL.LU R20, [R1+0x210] ;  /* 0x0002100001147983 */ /* 0x001ea80000300800 */
[----:B------:R-:W2:Y:S04]  /*21ec0*/  LDL.LU R21, [R1+0x214] ;  /* 0x0002140001157983 */ /* 0x000ea80000300800 */
[----:B------:R-:W2:Y:S04]  /*21ed0*/  LDL.LU R22, [R1+0x218] ;  /* 0x0002180001167983 */ /* 0x000ea80000300800 */
[----:B------:R-:W2:Y:S01]  /*21ee0*/  LDL.LU R23, [R1+0x21c] ;  /* 0x00021c0001177983 */ /* 0x000ea20000300800 */
[C---:B------:R-:W-:Y:S03]  /*21ef0*/  HMMA.16816.F32 R24, R16.reuse, R24, R4 ;  /* 0x000000181018723c */ /* 0x040fe60000001804 */
[----:B--2---:R-:W-:Y:S04]  /*21f00*/  STL.64 [R1+0x1770], R22 ;  /* 0x0017701601007387 */ /* 0x004fe80000100a00 */
[----:B------:R0:W-:Y:S04]  /*21f10*/  STL.64 [R1+0x1768], R20 ;  /* 0x0017681401007387 */ /* 0x0001e80000100a00 */
[----:B0-----:R-:W2:Y:S04]  /*21f20*/  LDL.LU R20, [R1+0x220] ;  /* 0x0002200001147983 */ /* 0x001ea80000300800 */
[----:B------:R-:W2:Y:S04]  /*21f30*/  LDL.LU R21, [R1+0x224] ;  /* 0x0002240001157983 */ /* 0x000ea80000300800 */
[----:B------:R-:W2:Y:S04]  /*21f40*/  LDL.LU R22, [R1+0x228] ;  /* 0x0002280001167983 */ /* 0x000ea80000300800 */
[----:B------:R-:W2:Y:S04]  /*21f50*/  LDL.LU R23, [R1+0x22c] ;  /* 0x00022c0001177983 */ /* 0x000ea80000300800 */
[----:B------:R-:W2:Y:S04]  /*21f60*/  LDL.LU.64 R6, [R1+0x17f0] ;  /* 0x0017f00001067983 */ /* 0x000ea80000300a00 */
[----:B------:R-:W2:Y:S04]  /*21f70*/  LDL.LU.64 R4, [R1+0x17e8] ;  /* 0x0017e80001047983 */ /* 0x000ea80000300a00 */
[----:B------:R0:W-:Y:S04]  /*21f80*/  STL.64 [R1+0x3d0], R24 ;  /* 0x0003d01801007387 */ /* 0x0001e80000100a00 */
[----:B------:R2:W-:Y:S04]  /*21f90*/  STL.64 [R1+0x3d8], R26 ;  /* 0x0003d81a01007387 */ /* 0x0005e80000100a00 */
[----:B0-----:R-:W2:Y:S02]  /*21fa0*/  LDL.LU.64 R24, [R1+0x17e0] ;  /* 0x0017e00001187983 */ /* 0x001ea40000300a00 */
[C---:B--2---:R-:W-:Y:S02]  /*21fb0*/  HMMA.16816.F32 R24, R16.reuse, R24, R4 ;  /* 0x000000181018723c */ /* 0x044fe40000001804 */
[----:B------:R-:W3:Y:S11]  /*21fc0*/  LDL.LU.64 R4, [R1+0x17d8] ;  /* 0x0017d80001047983 */ /* 0x000ef60000300a00 */
[----:B------:R-:W-:Y:S10]  /*21fd0*/  @!UPT UIADD3 URZ, URZ, URZ, URZ ;  /* 0x0000003f3f3ff290 */ /* 0x000ff4000fffe03f */
[----:B------:R0:W-:Y:S04]  /*21fe0*/  STL.64 [R1+0x3c0], R24 ;  /* 0x0003c01801007387 */ /* 0x0001e80000100a00 */
[----:B------:R1:W-:Y:S04]  /*21ff0*/  STL.64 [R1+0x3c8], R26 ;  /* 0x0003c81a01007387 */ /* 0x0003e80000100a00 */
[----:B0-----:R-:W2:Y:S04]  /*22000*/  LDL.LU R24, [R1+0x1a0] ;  /* 0x0001a00001187983 */ /* 0x001ea80000300800 */
[----:B------:R-:W2:Y:S04]  /*22010*/  LDL.LU R25, [R1+0x1a4] ;  /* 0x0001a40001197983 */ /* 0x000ea80000300800 */
[----:B-1----:R-:W2:Y:S01]  /*22020*/  LDL.LU R26, [R1+0x1a8] ;  /* 0x0001a800011a7983 */ /* 0x002ea20000300800 */
[C---:B---3--:R-:W-:Y:S03]  /*22030*/  HMMA.16816.F32 R4, R16.reuse, R4, R12 ;  /* 0x000000041004723c */ /* 0x048fe6000000180c */
[----:B------:R-:W3:Y:S04]  /*22040*/  LDL.LU.64 R14, [R1+0x17d0] ;  /* 0x0017d000010e7983 */ /* 0x000ee80000300a00 */
[----:B------:R-:W3:Y:S11]  /*22050*/  LDL.LU.64 R12, [R1+0x17c8] ;  /* 0x0017c800010c7983 */ /* 0x000ef60000300a00 */
[----:B------:R-:W-:Y:S05]  /*22060*/  @!UPT UIADD3 URZ, URZ, URZ, URZ ;  /* 0x0000003f3f3ff290 */ /* 0x000fea000fffe03f */
[----:B------:R0:W-:Y:S04]  /*22070*/  STL.64 [R1+0x3b0], R4 ;  /* 0x0003b00401007387 */ /* 0x0001e80000100a00 */
[----:B------:R-:W-:Y:S04]  /*22080*/  STL.64 [R1+0x3b8], R6 ;  /* 0x0003b80601007387 */ /* 0x000fe80000100a00 */
[----:B0-----:R-:W3:Y:S02]  /*22090*/  LDL.LU.64 R4, [R1+0x17c0] ;  /* 0x0017c00001047983 */ /* 0x001ee40000300a00 */
[C---:B---3--:R-:W-:Y:S01]  /*220a0*/  HMMA.16816.F32 R12, R16.reuse, R4, R12 ;  /* 0x00000004100c723c */ /* 0x048fe2000000180c */
[----:B------:R-:W-:Y:S11]  /*220b0*/  IMAD.MOV.U32 R29, RZ, RZ, R4 ;  /* 0x000000ffff1d7224 */ /* 0x000ff600078e0004 */
[----:B------:R-:W-:Y:S11]  /*220c0*/  @!UPT UIADD3 URZ, URZ, URZ, URZ ;  /* 0x0000003f3f3ff290 */ /* 0x000ff6000fffe03f */
[----:B------:R0:W-:Y:S04]  /*220d0*/  STL.64 [R1+0x3a0], R12 ;  /* 0x0003a00c01007387 */ /* 0x0001e80000100a00 */
[----:B------:R-:W-:Y:S04]  /*220e0*/  STL.64 [R1+0x3a8], R14 ;  /* 0x0003a80e01007387 */ /* 0x000fe80000100a00 */
[----:B0-----:R-:W3:Y:S04]  /*220f0*/  LDL.LU.64 R12, [R1+0x17b8] ;  /* 0x0017b800010c7983 */ /* 0x001ee80000300a00 */
        /* <DEDUP_REMOVED lines=8> */
[----:B-1----:R-:W-:Y:S01]  /*22180*/  MOV R7, R12 ;  /* 0x0000000c00077202 */ /* 0x002fe20000000f00 */
[----:B------:R-:W-:-:S02]  /*22190*/  IMAD.MOV.U32 R6, RZ, RZ, R13 ;  /* 0x000000ffff067224 */ /* 0x000fc400078e000d */
[----:B------:R-:W2:Y:S01]  /*221a0*/  LDL.LU.64 R12, [R1+0x1798] ;  /* 0x00179800010c7983 */ /* 0x000ea20000300a00 */
[----:B------:R-:W-:-:S03]  /*221b0*/  MOV R27, R3 ;  /* 0x00000003001b7202 */ /* 0x000fc60000000f00 */
[----:B------:R-:W-:Y:S01]  /*221c0*/  STL [R1+0x16a8], R7 ;  /* 0x0016a80701007387 */ /* 0x000fe20000100800 */
[C---:B--2---:R-:W-:Y:S01]  /*221d0*/  HMMA.16816.F32 R8, R16.reuse, R12, R8 ;  /* 0x0000000c1008723c */ /* 0x044fe20000001808 */
[----:B------:R-:W-:Y:S11]  /*221e0*/  MOV R3, R13 ;  /* 0x0000000d00037202 */ /* 0x000ff60000000f00 */
[----:B------:R-:W-:Y:S11]  /*221f0*/  @!UPT UIADD3 URZ, URZ, URZ, URZ ;  /* 0x0000003f3f3ff290 */ /* 0x000ff6000fffe03f */
[----:B------:R0:W-:Y:S04]  /*22200*/  STL.64 [R1+0x380], R8 ;  /* 0x0003800801007387 */ /* 0x0001e80000100a00 */
[----:B------:R1:W-:Y:S04]  /*22210*/  STL.64 [R1+0x388], R10 ;  /* 0x0003880a01007387 */ /* 0x0003e80000100a00 */
[----:B0-----:R-:W2:Y:S04]  /*22220*/  LDL.LU.64 R8, [R1+0x1790] ;  /* 0x0017900001087983 */ /* 0x001ea80000300a00 */
[----:B------:R-:W2:Y:S04]  /*22230*/  LDL.LU.64 R14, [R1+0x1788] ;  /* 0x00178800010e7983 */ /* 0x000ea80000300a00 */
[----:B------:R-:W2:Y:S02]  /*22240*/  LDL.LU.64 R12, [R1+0x1780] ;  /* 0x00178000010c7983 */ /* 0x000ea40000300a00 */
[C---:B--2---:R-:W-:Y:S02]  /*22250*/  HMMA.16816.F32 R12, R16.reuse, R8, R12 ;  /* 0x00000008100c723c */ /* 0x044fe4000000180c */
[----:B------:R-:W1:Y:S11]  /*22260*/  LDL.LU.64 R8, [R1+0x1778] ;  /* 0x0017780001087983 */ /* 0x000e760000300a00 */
[----:B------:R-:W-:Y:S10]  /*22270*/  @!UPT UIADD3 URZ, URZ, URZ, URZ ;  /* 0x0000003f3f3ff290 */ /* 0x000ff4000fffe03f */
[----:B------:R-:W-:Y:S04]  /*22280*/  STL.64 [R1+0x370], R12 ;  /* 0x0003700c01007387 */ /* 0x000fe80000100a00 */
[----:B------:R-:W-:Y:S04]  /*22290*/  STL.64 [R1+0x378], R14 ;  /* 0x0003780e01007387 */ /* 0x000fe80000100a00 */
[----:B----4-:R-:W0:Y:S01]  /*222a0*/  LDSM.16.M88.4 R12, [R0+0x18800] ;  /* 0x01880000000c783b */ /* 0x010e220000000200 */
[C---:B-1----:R-:W-:Y:S03]  /*222b0*/  HMMA.16816.F32 R8, R16.reuse, R8, R20 ;  /* 0x000000081008723c */ /* 0x042fe60000001814 */
[----:B------:R-:W2:Y:S04]  /*222c0*/  LDL.LU.64 R22, [R1+0x1770] ;  /* 0x0017700001167983 */ /* 0x000ea80000300a00 */
[----:B------:R-:W2:Y:S11]  /*222d0*/  LDL.LU.64 R20, [R1+0x1768] ;  /* 0x0017680001147983 */ /* 0x000eb60000300a00 */
[----:B------:R-:W-:Y:S05]  /*222e0*/  @!UPT UIADD3 URZ, URZ, URZ, URZ ;  /* 0x0000003f3f3ff290 */ /* 0x000fea000fffe03f */
[----:B------:R1:W-:Y:S04]  /*222f0*/  STL.64 [R1+0x360], R8 ;  /* 0x0003600801007387 */ /* 0x0003e80000100a00 */
[----:B------:R-:W-:Y:S04]  /*22300*/  STL.64 [R1+0x368], R10 ;  /* 0x0003680a01007387 */ /* 0x000fe80000100a00 */
[----:B-1----:R-:W2:Y:S01]  /*22310*/  LDL.LU.64 R8, [R1+0x1760] ;  /* 0x0017600001087983 */ /* 0x002ea20000300a00 */
[----:B------:R-:W-:Y:S01]  /*22320*/  FADD R0, -R2, R28 ;  /* 0x0000001c02007221 */ /* 0x000fe20000000100 */
[C---:B--2---:R-:W-:Y:S01]  /*22330*/  HMMA.16816.F32 R20, R16.reuse, R8, R20 ;  /* 0x000000081014723c */ /* 0x044fe20000001814 */
[----:B------:R-:W-:Y:S01]  /*22340*/  IMAD.MOV.U32 R7, RZ, RZ, R8 ;  /* 0x000000ffff077224 */ /* 0x000fe200078e0008 */
[----:B------:R-:W-:Y:S11]  /*22350*/  MOV R2, R9 ;  /* 0x0000000900027202 */ /* 0x000ff60000000f00 */
[----:B------:R-:W-:Y:S10]  /*22360*/  @!UPT UIADD3 URZ, URZ, URZ, URZ ;  /* 0x0000003f3f3ff290 */ /* 0x000ff4000fffe03f */
[----:B------:R-:W-:Y:S04]  /*22370*/  STL.64 [R1+0x350], R20 ;  /* 0x0003501401007387 */ /* 0x000fe80000100a00 */
[----:B------:R1:W-:Y:S04]  /*22380*/  STL.64 [R1+0x358], R22 ;  /* 0x0003581601007387 */ /* 0x0003e80000100a00 */
[----:B-1----:R-:W2:Y:S04]  /*22390*/  LDL.LU.64 R22, [R1+0x1758] ;  /* 0x0017580001167983 */ /* 0x002ea80000300a00 */
[----:B------:R-:W2:Y:S04]  /*223a0*/  LDL.LU.64 R20, [R1+0x1750] ;  /* 0x0017500001147983 */ /* 0x000ea80000300a00 */
[----:B------:R-:W2:Y:S02]  /*223b0*/  LDL.LU.64 R8, [R1+0x1748] ;  /* 0x0017480001087983 */ /* 0x000ea40000300a00 */
[C---:B--2---:R-:W-:Y:S02]  /*223c0*/  HMMA.16816.F32 R8, R16.reuse, R8, R20 ;  /* 0x000000081008723c */ /* 0x044fe40000001814 */
[----:B------:R-:W2:Y:S04]  /*223d0*/  LDL.LU.64 R22, [R1+0x1740] ;  /* 0x0017400001167983 */ /* 0x000ea80000300a00 */
[----:B------:R-:W2:Y:S11]  /*223e0*/  LDL.LU.64 R20, [R1+0x1738] ;  /* 0x0017380001147983 */ /* 0x000eb60000300a00 */
[----:B------:R-:W-:Y:S06]  /*223f0*/  @!UPT UIADD3 URZ, URZ, URZ, URZ ;  /* 0x0000003f3f3ff290 */ /* 0x000fec000fffe03f */
[----:B------:R1:W-:Y:S04]  /*22400*/  STL.64 [R1+0x340], R8 ;  /* 0x0003400801007387 */ /* 0x0003e80000100a00 */
[----:B------:R-:W-:Y:S04]  /*22410*/  STL.64 [R1+0x348], R10 ;  /* 0x0003480a01007387 */ /* 0x000fe80000100a00 */
[----:B-1----:R-:W2:Y:S02]  /*22420*/  LDL.LU.64 R8, [R1+0x1730] ;  /* 0x0017300001087983 */ /* 0x002ea40000300a00 */
[----:B--2---:R-:W-:Y:S01]  /*22430*/  HMMA.16816.F32 R20, R16, R8, R20 ;  /* 0x000000081014723c */ /* 0x004fe20000001814 */
[----:B------:R-:W-:Y:S11]  /*22440*/  IMAD.MOV.U32 R28, RZ, RZ, R9 ;  /* 0x000000ffff1c7224 */ /* 0x000ff600078e0009 */
[----:B------:R-:W-:Y:S11]  /*22450*/  @!UPT UIADD3 URZ, URZ, URZ, URZ ;  /* 0x0000003f3f3ff290 */ /* 0x000ff6000fffe03f */
[----:B------:R-:W-:Y:S04]  /*22460*/  STL.64 [R1+0x330], R20 ;  /* 0x0003301401007387 */ /* 0x000fe80000100a00 */
[----:B------:R1:W-:Y:S04]  /*22470*/  STL.64 [R1+0x338], R22 ;  /* 0x0003381601007387 */ /* 0x0003e80000100a00 */
[----:B-1----:R-:W2:Y:S04]  /*22480*/  LDL.LU.64 R22, [R1+0x1728] ;  /* 0x0017280001167983 */ /* 0x002ea80000300a00 */
[----:B------:R-:W2:Y:S04]  /*22490*/  LDL.LU.64 R20, [R1+0x1720] ;  /* 0x0017200001147983 */ /* 0x000ea80000300a00 */
[----:B------:R-:W2:Y:S01]  /*224a0*/  LDL.LU.64 R8, [R1+0x1718] ;  /* 0x0017180001087983 */ /* 0x000ea20000300a00 */
[----:B------:R-:W-:-:S06]  /*224b0*/  FMUL R0, R0, 1.4426950216293334961 ;  /* 0x3fb8aa3b00007820 */ /* 0x000fcc0000400000 */
[----:B------:R-:W1:Y:S02]  /*224c0*/  MUFU.EX2 R0, R0 ;  /* 0x0000000000007308 */ /* 0x000e640000000800 */
[----:B-1----:R-:W-:Y:S01]  /*224d0*/  STL [R1+0x2c8], R0 ;  /* 0x0002c80001007387 */ /* 0x002fe20000100800 */
[C---:B--2---:R-:W-:Y:S03]  /*224e0*/  HMMA.16816.F32 R8, R16.reuse, R8, R20 ;  /* 0x000000081008723c */ /* 0x044fe60000001814 */
[----:B------:R-:W2:Y:S04]  /*224f0*/  LDL.LU.64 R22, [R1+0x1710] ;  /* 0x0017100001167983 */ /* 0x000ea80000300a00 */
[----:B------:R-:W2:Y:S11]  /*22500*/  LDL.LU.64 R20, [R1+0x1708] ;  /* 0x0017080001147983 */ /* 0x000eb60000300a00 */
[----:B------:R-:W-:Y:S05]  /*22510*/  @!UPT UIADD3 URZ, URZ, URZ, URZ ;  /* 0x0000003f3f3ff290 */ /* 0x000fea000fffe03f */
[----:B------:R1:W-:Y:S04]  /*22520*/  STL.64 [R1+0x320], R8 ;  /* 0x0003200801007387 */ /* 0x0003e80000100a00 */
[----:B------:R2:W-:Y:S04]  /*22530*/  STL.64 [R1+0x328], R10 ;  /* 0x0003280a01007387 */ /* 0x0005e80000100a00 */
[----:B-1----:R-:W2:Y:S02]  /*22540*/  LDL.LU.64 R8, [R1+0x1700] ;  /* 0x0017000001087983 */ /* 0x002ea40000300a00 */
[C---:B--2---:R-:W-:Y:S02]  /*22550*/  HMMA.16816.F32 R8, R16.reuse, R8, R20 ;  /* 0x000000081008723c */ /* 0x044fe40000001814 */
[----:B------:R-:W2:Y:S04]  /*22560*/  LDL.LU.64 R22, [R1+0x16f8] ;  /* 0x0016f80001167983 */ /* 0x000ea80000300a00 */
[----:B------:R-:W2:Y:S11]  /*22570*/  LDL.LU.64 R20, [R1+0x16f0] ;  /* 0x0016f00001147983 */ /* 0x000eb60000300a00 */
[----:B------:R-:W-:Y:S06]  /*22580*/  @!UPT UIADD3 URZ, URZ, URZ, URZ ;  /* 0x0000003f3f3ff290 */ /* 0x000fec000fffe03f */
[----:B------:R-:W-:Y:S04]  /*22590*/  STL.64 [R1+0x310], R8 ;  /* 0x0003100801007387 */ /* 0x000fe80000100a00 */
[----:B------:R1:W-:Y:S04]  /*225a0*/  STL.64 [R1+0x318], R10 ;  /* 0x0003180a01007387 */ /* 0x0003e80000100a00 */
[----:B-1----:R-:W4:Y:S04]  /*225b0*/  LDL.LU.64 R10, [R1+0x16e8] ;  /* 0x0016e800010a7983 */ /* 0x002f280000300a00 */
[----:B------:R-:W2:Y:S02]  /*225c0*/  LDL.LU.64 R8, [R1+0x16e0] ;  /* 0x0016e00001087983 */ /* 0x000ea40000300a00 */
[C---:B--2---:R-:W-:Y:S11]  /*225d0*/  HMMA.16816.F32 R20, R16.reuse, R8, R20 ;  /* 0x000000081014723c */ /* 0x044ff60000001814 */
[----:B------:R-:W-:Y:S11]  /*225e0*/  @!UPT UIADD3 URZ, URZ, URZ, URZ ;  /* 0x0000003f3f3ff290 */ /* 0x000ff6000fffe03f */
[----:B------:R-:W-:Y:S01]  /*225f0*/  @!UPT UIADD3 URZ, URZ, URZ, URZ ;  /* 0x0000003f3f3ff290 */ /* 0x000fe2000fffe03f */
[----:B------:R1:W-:Y:S04]  /*22600*/  STL.64 [R1+0x300], R20 ;  /* 0x0003001401007387 */ /* 0x0003e80000100a00 */
[----:B------:R-:W-:Y:S04]  /*22610*/  STL.64 [R1+0x308], R22 ;  /* 0x0003081601007387 */ /* 0x000fe80000100a00 */
[----:B-1----:R-:W2:Y:S04]  /*22620*/  LDL.LU.64 R20, [R1+0x16d8] ;  /* 0x0016d80001147983 */ /* 0x002ea80000300a00 */
[----:B----4-:R-:W-:Y:S04]  /*22630*/  STL.64 [R1+0x1648], R10 ;  /* 0x0016480a01007387 */ /* 0x010fe80000100a00 */
[----:B------:R1:W-:Y:S04]  /*22640*/  STL.64 [R1+0x1640], R8 ;  /* 0x0016400801007387 */ /* 0x0003e80000100a00 */
[----:B-1----:R-:W4:Y:S01]  /*22650*/  LDL.LU R8, [R1+0x1b0] ;  /* 0x0001b00001087983 */ /* 0x002f220000300800 */
[----:B------:R-:W4:Y:S02]  /*22660*/  LDL.LU R9, [R1+0x1b4] ;  /* 0x0001b40001097983 */ /* 0x000f240000300800 */
[----:B------:R-:W4:Y:S02]  /*22670*/  LDL.LU R10, [R1+0x1b8] ;  /* 0x0001b800010a7983 */ /* 0x000f240000300800 */
[----:B------:R-:W4:Y:S01]  /*22680*/  LDL.LU R11, [R1+0x1bc] ;  /* 0x0001bc00010b7983 */ /* 0x000f220000300800 */
[----:B---3--:R-:W-:Y:S01]  /*22690*/  STL [R1+0x1638], R4 ;  /* 0x0016380401007387 */ /* 0x008fe20000100800 */
[----:B------:R-:W-:Y:S01]  /*226a0*/  STL [R1+0x1624], R5 ;  /* 0x0016240501007387 */ /* 0x000fe20000100800 */
[C---:B----4-:R-:W-:Y:S11]  /*226b0*/  HMMA.16816.F32 R8, R16.reuse, R4, R8 ;  /* 0x000000041008723c */ /* 0x050ff60000001808 */
[----:B------:R-:W-:Y:S11]  /*226c0*/  @!UPT UIADD3 URZ, URZ, URZ, URZ ;  /* 0x0000003f3f3ff290 */ /* 0x000ff6000fffe03f */
[----:B------:R-:W-:Y:S01]  /*226d0*/  @!UPT UIADD3 URZ, URZ, URZ, URZ ;  /* 0x0000003f3f3ff290 */ /* 0x000fe2000fffe03f */
[----:B------:R-:W-:Y:S01]  /*226e0*/  STL.64 [R1+0x2f0], R8 ;  /* 0x0002f00801007387 */ /* 0x000fe20000100a00 */
[----:B------:R2:W-:Y:S02]  /*226f0*/  STL.64 [R1+0x2f8], R10 ;  /* 0x0002f80a01007387 */ /* 0x0005e40000100a00 */
[----:B--2---:R-:W-:Y:S11]  /*22700*/  HMMA.16816.F32 R8, R16, R20, R24 ;  /* 0x000000141008723c */ /* 0x004ff60000001818 */
[----:B------:R-:W-:Y:S11]  /*22710*/  @!UPT UIADD3 URZ, URZ, URZ, URZ ;  /* 0x0000003f3f3ff290 */ /* 0x000ff6000fffe03f */
[----:B------:R-:W-:Y:S01]  /*22720*/  @!UPT UIADD3 URZ, URZ, URZ, URZ ;  /* 0x0000003f3f3ff290 */ /* 0x000fe2000fffe03f */
[----:B------:R1:W-:Y:S01]  /*22730*/  STL.64 [R1+0x2e0], R8 ;  /* 0x0002e00801007387 */ /* 0x0003e20000100a00 */
[----:B------:R-:W2:Y:S02]  /*22740*/  LDL.LU R24, [R1+0x2d0] ;  /* 0x0002d00001187983 */ /* 0x000ea40000300800 */
[----:B------:R-:W3:Y:S02]  /*22750*/  LDL.LU R25, [R1+0x2d4] ;  /* 0x0002d40001197983 */ /* 0x000ee40000300800 */
[----:B------:R-:W4:Y:S02]  /*22760*/  LDL.LU R26, [R1+0x2d8] ;  /* 0x0002d800011a7983 */ /* 0x000f240000300800 */
[----:B------:R-:W-:Y:S01]  /*22770*/  IMAD.MOV.U32 R23, RZ, RZ, R11 ;  /* 0x000000ffff177224 */ /* 0x000fe200078e000b */
[----:B------:R-:W2:Y:S01]  /*22780*/  LDL.LU R27, [R1+0x2dc] ;  /* 0x0002dc00011b7983 */ /* 0x000ea20000300800 */
[----:B------:R-:W-:Y:S01]  /*22790*/  MOV R22, R10 ;  /* 0x0000000a00167202 */ /* 0x000fe20000000f00 */
[----:B------:R-:W3:Y:S02]  /*227a0*/  LDL.LU R11, [R1+0x510] ;  /* 0x00051000010b7983 */ /* 0x000ee40000300800 */
[----:B------:R-:W3:Y:S01]  /*227b0*/  LDL.LU R10, [R1+0x514] ;  /* 0x00051400010a7983 */ /* 0x000ee20000300800 */
[----:B------:R-:W3:Y:S01]  /*227c0*/  LDL.LU R5, [R1+0x518] ;  /* 0x0005180001057983 */ /* 0x000ee20000300800 */
[----:B-1----:R-:W-:-:S03]  /*227d0*/  MOV R8, R29 ;  /* 0x0000001d00087202 */ /* 0x002fc60000000f00 */
[----:B------:R-:W3:Y:S01]  /*227e0*/  LDL.LU R29, [R1+0x16d0] ;  /* 0x0016d000011d7983 */ /* 0x000ee20000300800 */
[----:B------:R-:W3:Y:S02]  /*227f0*/  LDL R9, [R1+0x114] ;  /* 0x0001140001097983 */ /* 0x000ee40000100800 */
[----:B------:R-:W3:Y:S02]  /*22800*/  LDL.LU R4, [R1+0x51c] ;  /* 0x00051c0001047983 */ /* 0x000ee40000300800 */
[----:B------:R1:W-:Y:S01]  /*22810*/  STL [R1+0x1618], R20 ;  /* 0x0016181401007387 */ /* 0x0003e20000100800 */
[----:B------:R0:W-:Y:S01]  /*22820*/  STL [R1+0x1614], R21 ;  /* 0x0016141501007387 */ /* 0x0001e20000100800 */
[----:B------:R-:W-:Y:S02]  /*22830*/  STL [R1+0x148c], R23 ;  /* 0x00148c1701007387 */ /* 0x000fe40000100800 */
[----:B------:R2:W-:Y:S01]  /*22840*/  STL [R1+0x1488], R22 ;  /* 0x0014881601007387 */ /* 0x0005e20000100800 */
[----:B-1----:R-:W3:Y:S04]  /*22850*/  LDL R20, [R1+0x140] ;  /* 0x0001400001147983 */ /* 0x002ee80000100800 */
[----:B0-----:R-:W3:Y:S01]  /*22860*/  LDL R21, [R1+0x144] ;  /* 0x0001440001157983 */ /* 0x001ee20000100800 */
[----:B----4-:R-:W-:-:S02]  /*22870*/  FMUL R26, R0, R26 ;  /* 0x0000001a001a7220 */ /* 0x010fc40000400000 */
[----:B--2---:R-:W-:Y:S02]  /*22880*/  FMUL R27, R0, R27 ;  /* 0x0000001b001b7220 */ /* 0x004fe40000400000 */
[C---:B---3--:R-:W-:Y:S02]  /*22890*/  FMUL R24, R29.reuse, R24 ;  /* 0x000000181d187220 */ /* 0x048fe40000400000 */
[----:B------:R-:W-:-:S07]  /*228a0*/  FMUL R25, R29, R25 ;  /* 0x000000191d197220 */ /* 0x000fce0000400000 */
[----:B------:R-:W-:Y:S01]  /*228b0*/  HMMA.16816.F32 R20, R12, R20, R24 ;  /* 0x000000140c14723c */ /* 0x000fe20000001818 */
[----:B------:R-:W2:Y:S01]  /*228c0*/  LDL.LU R25, [R1+0x520] ;  /* 0x0005200001197983 */ /* 0x000ea20000300800 */
[----:B------:R-:W3:Y:S02]  /*228d0*/  LDL.LU R26, [R1+0x524] ;  /* 0x00052400011a7983 */ /* 0x000ee40000300800 */
[----:B------:R-:W-:Y:S11]  /*228e0*/  FMUL R18, R0, R5 ;  /* 0x0000000500127220 */ /* 0x000ff60000400000 */
[----:B------:R-:W-:Y:S08]  /*228f0*/  @!UPT UIADD3 URZ, URZ, URZ, URZ ;  /* 0x0000003f3f3ff290 */ /* 0x000ff0000fffe03f */
[----:B------:R-:W-:Y:S01]  /*22900*/  STL.64 [R1+0x2d0], R20 ;  /* 0x0002d01401007387 */ /* 0x000fe20000100a00 */
[----:B------:R0:W-:Y:S02]  /*22910*/  STL.64 [R1+0x2d8], R22 ;  /* 0x0002d81601007387 */ /* 0x0001e40000100a00 */
[----:B------:R-:W4:Y:S02]  /*22920*/  LDL.LU R5, [R1+0x528] ;  /* 0x0005280001057983 */ /* 0x000f240000300800 */
[----:B------:R-:W2:Y:S01]  /*22930*/  LDL.LU R27, [R1+0x52c] ;  /* 0x00052c00011b7983 */ /* 0x000ea20000300800 */
[----:B0-----:R-:W2:Y:S01]  /*22940*/  LDL.LU R23, [R1+0x530] ;  /* 0x0005300001177983 */ /* 0x001ea20000300800 */
[----:B------:R-:W2:Y:S02]  /*22950*/  LDL.LU R21, [R1+0x534] ;  /* 0x0005340001157983 */ /* 0x000ea40000300800 */
[----:B------:R-:W2:Y:S02]  /*22960*/  LDL.LU R20, [R1+0x538] ;  /* 0x0005380001147983 */ /* 0x000ea40000300800 */
[----:B------:R-:W2:Y:S02]  /*22970*/  LDL.LU R22, [R1+0x53c] ;  /* 0x00053c0001167983 */ /* 0x000ea40000300800 */
[----:B------:R-:W-:-:S02]  /*22980*/  FMUL R16, R29, R11 ;  /* 0x0000000b1d107220 */ /* 0x000fc40000400000 */
[----:B------:R-:W-:Y:S01]  /*22990*/  FMUL R17, R29, R10 ;  /* 0x0000000a1d117220 */ /* 0x000fe20000400000 */
[----:B--2---:R-:W-:Y:S01]  /*229a0*/  STL.64 [R1+0x16c8], R22 ;  /* 0x0016c81601007387 */ /* 0x004fe20000100a00 */
[----:B------:R0:W-:Y:S03]  /*229b0*/  STL.64 [R1+0x16c0], R20 ;  /* 0x0016c01401007387 */ /* 0x0001e60000100a00 */
[----:B0-----:R-:W2:Y:S04]  /*229c0*/  LDL R20, [R1+0x130] ;  /* 0x0001300001147983 */ /* 0x001ea80000100800 */
[----:B------:R-:W2:Y:S01]  /*229d0*/  LDL R21, [R1+0x134] ;  /* 0x0001340001157983 */ /* 0x000ea20000100800 */
[----:B------:R-:W2:Y:S02]  /*229e0*/  LDL.LU R11, [R1+0x540] ;  /* 0x00054000010b7983 */ /* 0x000ea40000300800 */
[----:B------:R-:W2:Y:S02]  /*229f0*/  LDL.LU R10, [R1+0x544] ;  /* 0x00054400010a7983 */ /* 0x000ea40000300800 */
[----:B------:R-:W-:-:S02]  /*22a00*/  FMUL R19, R0, R4 ;  /* 0x0000000400137220 */ /* 0x000fc40000400000 */
[C---:B------:R-:W-:Y:S02]  /*22a10*/  FMUL R24, R29.reuse, R25 ;  /* 0x000000191d187220 */ /* 0x040fe40000400000 */
[C---:B---3--:R-:W-:Y:S02]  /*22a20*/  FMUL R25, R29.reuse, R26 ;  /* 0x0000001a1d197220 */ /* 0x048fe40000400000 */
[C---:B----4-:R-:W-:Y:S02]  /*22a30*/  FMUL R26, R0.reuse, R5 ;  /* 0x00000005001a7220 */ /* 0x050fe40000400000 */
[C---:B------:R-:W-:Y:S01]  /*22a40*/  FMUL R27, R0.reuse, R27 ;  /* 0x0000001b001b7220 */ /* 0x040fe20000400000 */
[----:B--2---:R-:W-:Y:S01]  /*22a50*/  STL.64 [R1+0x16b8], R10 ;  /* 0x0016b80a01007387 */ /* 0x004fe20000100a00 */
[----:B------:R0:W-:Y:S03]  /*22a60*/  STL.64 [R1+0x16b0], R8 ;  /* 0x0016b00801007387 */ /* 0x0001e60000100a00 */
[----:B0-----:R-:W2:Y:S01]  /*22a70*/  LDL.LU.64 R8, [R1+0x120] ;  /* 0x0001200001087983 */ /* 0x001ea20000300a00 */
[----:B------:R-:W3:Y:S01]  /*22a80*/  LDL.LU R4, [R1+0x548] ;  /* 0x0005480001047983 */ /* 0x000ee20000300800 */
[C---:B------:R-:W-:Y:S01]  /*22a90*/  HMMA.16816.F32 R16, R12.reuse, R20, R16 ;  /* 0x000000140c10723c */ /* 0x040fe20000001810 */
[----:B------:R-:W4:Y:S01]  /*22aa0*/  LDL.LU.64 R22, [R1+0x16c8] ;  /* 0x0016c80001167983 */ /* 0x000f220000300a00 */
[----:B------:R-:W3:Y:S01]  /*22ab0*/  LDL.LU.64 R20, [R1+0x16c0] ;  /* 0x0016c00001147983 */ /* 0x000ee20000300a00 */
[----:B------:R-:W4:Y:S11]  /*22ac0*/  LDL.LU R5, [R1+0x54c] ;  /* 0x00054c0001057983 */ /* 0x000f360000300800 */
[----:B------:R-:W-:Y:S09]  /*22ad0*/  @!UPT UIADD3 URZ, URZ, URZ, URZ ;  /* 0x0000003f3f3ff290 */ /* 0x000ff2000fffe03f */
[----:B------:R3:W-:Y:S01]  /*22ae0*/  STL.64 [R1+0x2b0], R16 ;  /* 0x0002b01001007387 */ /* 0x0007e20000100a00 */
[----:B------:R0:W-:Y:S01]  /*22af0*/  STL.64 [R1+0x2b8], R18 ;  /* 0x0002b81201007387 */ /* 0x0001e20000100a00 */
[----:B--2---:R-:W-:Y:S01]  /*22b00*/  HMMA.16816.F32 R24, R12, R8, R24 ;  /* 0x000000080c18723c */ /* 0x004fe20000001818 */
[C---:B---3--:R-:W-:Y:S02]  /*22b10*/  FMUL R17, R29.reuse, R21 ;  /* 0x000000151d117220 */ /* 0x048fe40000400000 */
[C---:B0-----:R-:W-:Y:S02]  /*22b20*/  FMUL R18, R0.reuse, R20 ;  /* 0x0000001400127220 */ /* 0x041fe40000400000 */
[----:B------:R-:W-:Y:S01]  /*22b30*/  IMAD.MOV.U32 R20, RZ, RZ, R8 ;  /* 0x000000ffff147224 */ /* 0x000fe200078e0008 */
[----:B------:R-:W-:Y:S11]  /*22b40*/  MOV R21, R9 ;  /* 0x0000000900157202 */ /* 0x000ff60000000f00 */
[----:B------:R-:W-:Y:S06]  /*22b50*/  @!UPT UIADD3 URZ, URZ, URZ, URZ ;  /* 0x0000003f3f3ff290 */ /* 0x000fec000fffe03f */
[----:B------:R-:W-:Y:S01]  /*22b60*/  STL.64 [R1+0x2a0], R24 ;  /* 0x0002a01801007387 */ /* 0x000fe20000100a00 */
[----:B------:R0:W-:Y:S02]  /*22b70*/  STL.64 [R1+0x2a8], R26 ;  /* 0x0002a81a01007387 */ /* 0x0001e40000100a00 */
[----:B------:R-:W2:Y:S02]  /*22b80*/  LDL.LU.64 R10, [R1+0x16b8] ;  /* 0x0016b800010a7983 */ /* 0x000ea40000300a00 */
[----:B------:R-:W3:Y:S02]  /*22b90*/  LDL.LU.64 R8, [R1+0x16b0] ;  /* 0x0016b00001087983 */ /* 0x000ee40000300a00 */
[----:B----4-:R-:W-:Y:S02]  /*22ba0*/  FMUL R16, R29, R23 ;  /* 0x000000171d107220 */ /* 0x010fe40000400000 */
[C---:B------:R-:W-:Y:S01]  /*22bb0*/  FMUL R19, R0.reuse, R22 ;  /* 0x0000001600137220 */ /* 0x040fe20000400000 */
[----:B------:R1:W-:Y:S01]  /*22bc0*/  STL.64 [R1+0x1678], R20 ;  /* 0x0016781401007387 */ /* 0x0003e20000100a00 */
[----:B0-----:R-:W-:-:S02]  /*22bd0*/  FMUL R26, R0, R4 ;  /* 0x00000004001a7220 */ /* 0x001fc40000400000 */
[----:B-1----:R-:W-:Y:S01]  /*22be0*/  IMAD.MOV.U32 R20, RZ, RZ, R7 ;  /* 0x000000ffff147224 */ /* 0x002fe200078e0007 */
[----:B------:R-:W-:Y:S02]  /*22bf0*/  MOV R21, R2 ;  /* 0x0000000200157202 */ /* 0x000fe40000000f00 */
[----:B---3--:R-:W-:Y:S01]  /*22c00*/  HMMA.16816.F32 R16, R12, R8, R16 ;  /* 0x000000080c10723c */ /* 0x008fe20000001810 */
[C---:B--2---:R-:W-:Y:S02]  /*22c10*/  FMUL R25, R29.reuse, R10 ;  /* 0x0000000a1d197220 */ /* 0x044fe40000400000 */
[----:B------:R-:W2:Y:S01]  /*22c20*/  LDL.LU R10, [R1+0x550] ;  /* 0x00055000010a7983 */ /* 0x000ea20000300800 */
[----:B------:R-:W3:Y:S11]  /*22c30*/  LDL.LU R9, [R1+0x554] ;  /* 0x0005540001097983 */ /* 0x000ef60000300800 */
[----:B------:R-:W-:Y:S08]  /*22c40*/  @!UPT UIADD3 URZ, URZ, URZ, URZ ;  /* 0x0000003f3f3ff290 */ /* 0x000ff0000fffe03f */
[----:B------:R-:W-:Y:S01]  /*22c50*/  STL.64 [R1+0x290], R16 ;  /* 0x0002901001007387 */ /* 0x000fe20000100a00 */
[----:B------:R-:W-:Y:S02]  /*22c60*/  STL.64 [R1+0x298], R18 ;  /* 0x0002981201007387 */ /* 0x000fe40000100a00 */
[----:B------:R-:W4:Y:S02]  /*22c70*/  LDL.LU R4, [R1+0x558] ;  /* 0x0005580001047983 */ /* 0x000f240000300800 */
[----:B------:R-:W2:Y:S01]  /*22c80*/  LDL.LU R7, [R1+0x16a8] ;  /* 0x0016a80001077983 */ /* 0x000ea20000300800 */
[----:B------:R-:W2:Y:S01]  /*22c90*/  LDL.LU R2, [R1+0x55c] ;  /* 0x00055c0001027983 */ /* 0x000ea20000300800 */
[----:B------:R0:W-:Y:S03]  /*22ca0*/  STL.64 [R1+0x1680], R20 ;  /* 0x0016801401007387 */ /* 0x0001e60000100a00 */
[----:B0-----:R-:W2:Y:S04]  /*22cb0*/  LDL.LU.64 R20, [R1+0xd0] ;  /* 0x0000d00001147983 */ /* 0x001ea80000300a00 */
[----:B--2---:R0:W-:Y:S04]  /*22cc0*/  STL.64 [R1+0x1688], R20 ;  /* 0x0016881401007387 */ /* 0x0041e80000100a00 */
[----:B0-----:R-:W2:Y:S04]  /*22cd0*/  LDL R20, [R1+0xe0] ;  /* 0x0000e00001147983 */ /* 0x001ea80000100800 */
[----:B------:R-:W2:Y:S01]  /*22ce0*/  LDL R21, [R1+0xe4] ;  /* 0x0000e40001157983 */ /* 0x000ea20000100800 */
[----:B------:R-:W-:-:S02]  /*22cf0*/  FMUL R24, R29, R11 ;  /* 0x0000000b1d187220 */ /* 0x000fc40000400000 */
[----:B------:R-:W-:Y:S01]  /*22d00*/  FMUL R27, R0, R5 ;  /* 0x00000005001b7220 */ /* 0x000fe20000400000 */
[----:B--2---:R0:W-:Y:S01]  /*22d10*/  STL.64 [R1+0x16a0], R20 ;  /* 0x0016a01401007387 */ /* 0x0041e20000100a00 */
[----:B------:R-:W2:Y:S02]  /*22d20*/  LDL.LU R8, [R1+0x560] ;  /* 0x0005600001087983 */ /* 0x000ea40000300800 */
[----:B0-----:R-:W-:Y:S01]  /*22d30*/  IMAD.MOV.U32 R20, RZ, RZ, R7 ;  /* 0x000000ffff147224 */ /* 0x001fe200078e0007 */
[----:B------:R-:W-:Y:S01]  /*22d40*/  MOV R21, R6 ;  /* 0x0000000600157202 */ /* 0x000fe20000000f00 */
[----:B------:R-:W2:Y:S01]  /*22d50*/  LDL.LU R7, [R1+0x564] ;  /* 0x0005640001077983 */ /* 0x000ea20000300800 */
[----:B------:R-:W2:Y:S02]  /*22d60*/  LDL.LU R6, [R1+0x568] ;  /* 0x0005680001067983 */ /* 0x000ea40000300800 */
[----:B------:R-:W2:Y:S03]  /*22d70*/  LDL.LU R5, [R1+0x56c] ;  /* 0x00056c0001057983 */ /* 0x000ea60000300800 */
[----:B------:R-:W-:Y:S01]  /*22d80*/  HMMA.16816.F32 R24, R12, R20, R24 ;  /* 0x000000140c18723c */ /* 0x000fe20000001818 */
[----:B------:R-:W2:Y:S01]  /*22d90*/  LDL.LU.64 R20, [R1+0x16a0] ;  /* 0x0016a00001147983 */ /* 0x000ea20000300a00 */
[----:B------:R-:W2:Y:S02]  /*22da0*/  LDL.LU R22, [R1+0x570] ;  /* 0x0005700001167983 */ /* 0x000ea40000300800 */
[----:B------:R-:W-:-:S02]  /*22db0*/  FMUL R16, R29, R10 ;  /* 0x0000000a1d107220 */ /* 0x000fc40000400000 */
[C---:B---3--:R-:W-:Y:S02]  /*22dc0*/  FMUL R17, R29.reuse, R9 ;  /* 0x000000091d117220 */ /* 0x048fe40000400000 */
[C---:B----4-:R-:W-:Y:S01]  /*22dd0*/  FMUL R18, R0.reuse, R4 ;  /* 0x0000000400127220 */ /* 0x050fe20000400000 */
[----:B--2---:R-:W-:Y:S11]  /*22de0*/  STL [R1+0x1698], R22 ;  /* 0x0016981601007387 */ /* 0x004ff60000100800 */
[----:B------:R-:W-:Y:S03]  /*22df0*/  @!UPT UIADD3 URZ, URZ, URZ, URZ ;  /* 0x0000003f3f3ff290 */ /* 0x000fe6000fffe03f */
[----:B------:R-:W-:Y:S02]  /*22e00*/  STL.64 [R1+0x280], R24 ;  /* 0x0002801801007387 */ /* 0x000fe40000100a00 */
[----:B------:R-:W-:Y:S02]  /*22e10*/  STL.64 [R1+0x288], R26 ;  /* 0x0002881a01007387 */ /* 0x000fe40000100a00 */
[----:B------:R0:W-:Y:S02]  /*22e20*/  STL.64 [R1+0x1690], R20 ;  /* 0x0016901401007387 */ /* 0x0001e40000100a00 */
[----:B0-----:R-:W2:Y:S01]  /*22e30*/  LDL R20, [R1+0xf0] ;  /* 0x0000f00001147983 */ /* 0x001ea20000100800 */
[----:B------:R-:W-:Y:S02]  /*22e40*/  IMAD.MOV.U32 R21, RZ, RZ, R3 ;  /* 0x000000ffff157224 */ /* 0x000fe400078e0003 */
[----:B------:R-:W-:Y:S02]  /*22e50*/  FMUL R19, R0, R2 ;  /* 0x0000000200137220 */ /* 0x000fe40000400000 */
[----:B------:R-:W3:Y:S01]  /*22e60*/  LDL.LU R11, [R1+0x574] ;  /* 0x00057400010b7983 */ /* 0x000ee20000300800 */
[----:B------:R-:W4:Y:S01]  /*22e70*/  LDL.LU R10, [R1+0x578] ;  /* 0x00057800010a7983 */ /* 0x000f220000300800 */
[----:B------:R-:W3:Y:S02]  /*22e80*/  LDL.LU R4, [R1+0x57c] ;  /* 0x00057c0001047983 */ /* 0x000ee40000300800 */
[----:B------:R-:W3:Y:S02]  /*22e90*/  LDL.LU R9, [R1+0x580] ;  /* 0x0005800001097983 */ /* 0x000ee40000300800 */
[----:B------:R-:W3:Y:S01]  /*22ea0*/  LDL.LU R3, [R1+0x584] ;  /* 0x0005840001037983 */ /* 0x000ee20000300800 */
[----:B------:R-:W3:Y:S01]  /*22eb0*/  LDL.LU R2, [R1+0x588] ;  /* 0x0005880001027983 */ /* 0x000ee20000300800 */
[----:B------:R-:W3:Y:S01]  /*22ec0*/  LDL.LU R22, [R1+0x1698] ;  /* 0x0016980001167983 */ /* 0x000ee20000300800 */
[----:B--2---:R-:W-:Y:S02]  /*22ed0*/  HMMA.16816.F32 R16, R12, R20, R16 ;  /* 0x000000140c10723c */ /* 0x004fe40000001810 */
[----:B------:R-:W2:Y:S01]  /*22ee0*/  LDL.LU.64 R20, [R1+0x1690] ;  /* 0x0016900001147983 */ /* 0x000ea20000300a00 */
[----:B------:R-:W-:-:S02]  /*22ef0*/  FMUL R24, R29, R8 ;  /* 0x000000081d187220 */ /* 0x000fc40000400000 */
[C---:B------:R-:W-:Y:S02]  /*22f00*/  FMUL R25, R29.reuse, R7 ;  /* 0x000000071d197220 */ /* 0x040fe40000400000 */
[C---:B------:R-:W-:Y:S02]  /*22f10*/  FMUL R26, R0.reuse, R6 ;  /* 0x00000006001a7220 */ /* 0x040fe40000400000 */
[----:B------:R-:W-:Y:S01]  /*22f20*/  FMUL R27, R0, R5 ;  /* 0x00000005001b7220 */ /* 0x000fe20000400000 */
[----:B------:R-:W4:Y:S11]  /*22f30*/  LDL.LU R8, [R1+0x58c] ;  /* 0x00058c0001087983 */ /* 0x000f360000300800 */
[----:B------:R-:W-:Y:S02]  /*22f40*/  @!UPT UIADD3 URZ, URZ, URZ, URZ ;  /* 0x0000003f3f3ff290 */ /* 0x000fe4000fffe03f */
[----:B------:R3:W-:Y:S01]  /*22f50*/  STL.64 [R1+0x270], R16 ;  /* 0x0002701001007387 */ /* 0x0007e20000100a00 */
[----:B------:R4:W-:Y:S02]  /*22f60*/  STL.64 [R1+0x278], R18 ;  /* 0x0002781201007387 */ /* 0x0009e40000100a00 */
[----:B------:R-:W4:Y:S02]  /*22f70*/  LDL.LU R7, [R1+0x590] ;  /* 0x0005900001077983 */ /* 0x000f240000300800 */
[----:B------:R-:W4:Y:S01]  /*22f80*/  LDL.LU R6, [R1+0x594] ;  /* 0x0005940001067983 */ /* 0x000f220000300800 */
[----:B------:R-:W4:Y:S01]  /*22f90*/  LDL.LU R5, [R1+0x598] ;  /* 0x0005980001057983 */ /* 0x000f220000300800 */
[----:B--2---:R-:W-:Y:S03]  /*22fa0*/  HMMA.16816.F32 R24, R12, R20, R24 ;  /* 0x000000140c18723c */ /* 0x004fe60000001818 */
[----:B------:R-:W2:Y:S01]  /*22fb0*/  LDL.LU.64 R20, [R1+0x1688] ;  /* 0x0016880001147983 */ /* 0x000ea20000300a00 */
[----:B---3--:R-:W-:-:S02]  /*22fc0*/  FMUL R16, R29, R22 ;  /* 0x000000161d107220 */ /* 0x008fc40000400000 */
[C---:B------:R-:W-:Y:S02]  /*22fd0*/  FMUL R17, R29.reuse, R11 ;  /* 0x0000000b1d117220 */ /* 0x040fe40000400000 */
[C---:B----4-:R-:W-:Y:S02]  /*22fe0*/  FMUL R18, R0.reuse, R10 ;  /* 0x0000000a00127220 */ /* 0x050fe40000400000 */
[----:B------:R-:W-:Y:S02]  /*22ff0*/  FMUL R19, R0, R4 ;  /* 0x0000000400137220 */ /* 0x000fe40000400000 */
[----:B------:R-:W3:Y:S11]  /*23000*/  LDL.LU R4, [R1+0x59c] ;  /* 0x00059c0001047983 */ /* 0x000ef60000300800 */
[----:B------:R0:W-:Y:S01]  /*23010*/  STL.64 [R1+0x260], R24 ;  /* 0x0002601801007387 */ /* 0x0001e20000100a00 */
[----:B------:R1:W-:Y:S02]  /*23020*/  STL.64 [R1+0x268], R26 ;  /* 0x0002681a01007387 */ /* 0x0003e40000100a00 */
[----:B0-----:R-:W-:-:S02]  /*23030*/  FMUL R25, R29, R3 ;  /* 0x000000031d197220 */ /* 0x001fc40000400000 */
[----:B-1----:R-:W-:Y:S01]  /*23040*/  FMUL R26, R0, R2 ;  /* 0x00000002001a7220 */ /* 0x002fe20000400000 */
[----:B--2---:R-:W-:Y:S01]  /*23050*/  HMMA.16816.F32 R16, R12, R20, R16 ;  /* 0x000000140c10723c */ /* 0x004fe20000001810 */
[----:B------:R-:W-:Y:S01]  /*23060*/  MOV R3, R20 ;  /* 0x0000001400037202 */ /* 0x000fe20000000f00 */
[----:B------:R-:W-:Y:S11]  /*23070*/  IMAD.MOV.U32 R2, RZ, RZ, R21 ;  /* 0x000000ffff027224 */ /* 0x000ff600078e0015 */
[----:B------:R-:W-:Y:S10]  /*23080*/  @!UPT UIADD3 URZ, URZ, URZ, URZ ;  /* 0x0000003f3f3ff290 */ /* 0x000ff4000fffe03f */
[----:B------:R-:W-:Y:S01]  /*23090*/  STL.64 [R1+0x250], R16 ;  /* 0x0002501001007387 */ /* 0x000fe20000100a00 */
[----:B------:R-:W-:Y:S02]  /*230a0*/  STL.64 [R1+0x258], R18 ;  /* 0x0002581201007387 */ /* 0x000fe40000100a00 */
[----:B------:R-:W2:Y:S02]  /*230b0*/  LDL.LU.64 R20, [R1+0x1680] ;  /* 0x0016800001147983 */ /* 0x000ea40000300a00 */
[----:B------:R-:W4:Y:S01]  /*230c0*/  LDL.LU R11, [R1+0x848] ;  /* 0x00084800010b7983 */ /* 0x000f220000300800 */
[----:B------:R-:W2:Y:S01]  /*230d0*/  LDL R0, [R1+0x738] ;  /* 0x0007380001007983 */ /* 0x000ea20000100800 */
[----:B------:R0:W-:Y:S03]  /*230e0*/  STL [R1+0x1610], R3 ;  /* 0x0016100301007387 */ /* 0x0001e60000100800 */
[----:B0-----:R-:W2:Y:S01]  /*230f0*/  LDL R3, [R1+0x2c8] ;  /* 0x0002c80001037983 */ /* 0x001ea20000100800 */
[----:B------:R-:W-:-:S02]  /*23100*/  FMUL R24, R29, R9 ;  /* 0x000000091d187220 */ /* 0x000fc40000400000 */
[C---:B------:R-:W-:Y:S02]  /*23110*/  FMUL R16, R29.reuse, R7 ;  /* 0x000000071d107220 */ /* 0x040fe40000400000 */
[----:B------:R-:W-:Y:S02]  /*23120*/  FMUL R17, R29, R6 ;  /* 0x000000061d117220 */ /* 0x000fe40000400000 */
[----:B--2---:R-:W-:-:S07]  /*23130*/  FMUL R27, R3, R8 ;  /* 0x00000008031b7220 */ /* 0x004fce0000400000 */
[----:B------:R-:W-:Y:S01]  /*23140*/  HMMA.16816.F32 R24, R12, R20, R24 ;  /* 0x000000140c18723c */ /* 0x000fe20000001818 */
[----:B------:R-:W2:Y:S01]  /*23150*/  LDL.LU.64 R20, [R1+0x1678] ;  /* 0x0016780001147983 */ /* 0x000ea20000300a00 */
[----:B------:R-:W2:Y:S02]  /*23160*/  LDL.LU R22, [R1+0x5a0] ;  /* 0x0005a00001167983 */ /* 0x000ea40000300800 */
[----:B------:R-:W2:Y:S11]  /*23170*/  LDL.LU R7, [R1+0x5a4] ;  /* 0x0005a40001077983 */ /* 0x000eb60000300800 */
[----:B------:R-:W-:Y:S08]  /*23180*/  @!UPT UIADD3 URZ, URZ, URZ, URZ ;  /* 0x0000003f3f3ff290 */ /* 0x000ff0000fffe03f */
[----:B------:R-:W-:Y:S01]  /*23190*/  STL.64 [R1+0x240], R24 ;  /* 0x0002401801007387 */ /* 0x000fe20000100a00 */
[----:B------:R-:W-:Y:S02]  /*231a0*/  STL.64 [R1+0x248], R26 ;  /* 0x0002481a01007387 */ /* 0x000fe40000100a00 */
[----:B------:R-:W2:Y:S02]  /*231b0*/  LDL.LU R6, [R1+0x5a8] ;  /* 0x0005a80001067983 */ /* 0x000ea40000300800 */
[----:B------:R-:W2:Y:S01]  /*231c0*/  LDL R8, [R1+0x80] ;  /* 0x0000800001087983 */ /* 0x000ea20000100800 */
[----:B------:R-:W2:Y:S01]  /*231d0*/  LDL R9, [R1+0x84] ;  /* 0x0000840001097983 */ /* 0x000ea20000100800 */
[----:B----4-:R-:W-:Y:S03]  /*231e0*/  STL [R1+0x1660], R11 ;  /* 0x0016600b01007387 */ /* 0x010fe60000100800 */
[----:B--2---:R0:W-:Y:S04]  /*231f0*/  STL.64 [R1+0x1658], R8 ;  /* 0x0016580801007387 */ /* 0x0041e80000100a00 */
[----:B0-----:R-:W2:Y:S01]  /*23200*/  LDL R8, [R1+0xa0] ;  /* 0x0000a00001087983 */ /* 0x001ea20000100800 */
[----:B------:R-:W4:Y:S02]  /*23210*/  LDL.LU R27, [R1+0x5ac] ;  /* 0x0005ac00011b7983 */ /* 0x000f240000300800 */
[----:B------:R-:W2:Y:S02]  /*23220*/  LDL.LU R11, [R1+0x5b4] ;  /* 0x0005b400010b7983 */ /* 0x000ea40000300800 */
[----:B------:R-:W2:Y:S01]  /*23230*/  LDL.LU R10, [R1+0x5b8] ;  /* 0x0005b800010a7983 */ /* 0x000ea20000300800 */
[----:B------:R-:W-:Y:S01]  /*23240*/  MOV R9, R28 ;  /* 0x0000001c00097202 */ /* 0x000fe20000000f00 */
[----:B------:R-:W-:-:S02]  /*23250*/  FMUL R18, R3, R5 ;  /* 0x0000000503127220 */ /* 0x000fc40000400000 */
[----:B---3--:R-:W-:Y:S01]  /*23260*/  FMUL R19, R3, R4 ;  /* 0x0000000403137220 */ /* 0x008fe20000400000 */
[----:B--2---:R-:W-:Y:S01]  /*23270*/  STL.64 [R1+0x1670], R10 ;  /* 0x0016700a01007387 */ /* 0x004fe20000100a00 */
[----:B------:R0:W-:Y:S03]  /*23280*/  STL.64 [R1+0x1668], R8 ;  /* 0x0016680801007387 */ /* 0x0001e60000100a00 */
[----:B0-----:R-:W2:Y:S01]  /*23290*/  LDL.LU.64 R8, [R1+0xb0] ;  /* 0x0000b00001087983 */ /* 0x001ea20000300a00 */
[----:B------:R-:W3:Y:S02]  /*232a0*/  LDL.LU R5, [R1+0x5bc] ;  /* 0x0005bc0001057983 */ /* 0x000ee40000300800 */
[----:B------:R-:W3:Y:S02]  /*232b0*/  LDL R4, [R1+0x730] ;  /* 0x0007300001047983 */ /* 0x000ee40000100800 */
[C---:B------:R-:W-:Y:S01]  /*232c0*/  FMUL R24, R29.reuse, R22 ;  /* 0x000000161d187220 */ /* 0x040fe20000400000 */
[C---:B--2---:R-:W-:Y:S01]  /*232d0*/  HMMA.16816.F32 R16, R12.reuse, R8, R16 ;  /* 0x000000080c10723c */ /* 0x044fe20000001810 */
[----:B------:R-:W-:Y:S01]  /*232e0*/  IMAD.MOV.U32 R23, RZ, RZ, R8 ;  /* 0x000000ffff177224 */ /* 0x000fe200078e0008 */
[----:B------:R-:W-:Y:S11]  /*232f0*/  MOV R22, R9 ;  /* 0x0000000900167202 */ /* 0x000ff60000000f00 */
[----:B------:R-:W-:Y:S10]  /*23300*/  @!UPT UIADD3 URZ, URZ, URZ, URZ ;  /* 0x0000003f3f3ff290 */ /* 0x000ff4000fffe03f */
[----:B------:R-:W-:Y:S01]  /*23310*/  STL.64 [R1+0x230], R16 ;  /* 0x0002301001007387 */ /* 0x000fe20000100a00 */
[----:B------:R0:W-:Y:S02]  /*23320*/  STL.64 [R1+0x238], R18 ;  /* 0x0002381201007387 */ /* 0x0001e40000100a00 */
[----:B------:R-:W2:Y:S02]  /*23330*/  LDL.LU.64 R10, [R1+0x1670] ;  /* 0x00167000010a7983 */ /* 0x000ea40000300a00 */
[----:B------:R-:W3:Y:S01]  /*23340*/  LDL.LU.64 R8, [R1+0x1668] ;  /* 0x0016680001087983 */ /* 0x000ee20000300a00 */
[----:B0-----:R-:W3:Y:S01]  /*23350*/  LDL.LU R19, [R1+0x5b0] ;  /* 0x0005b00001137983 */ /* 0x001ee20000300800 */
[----:B------:R-:W-:Y:S02]  /*23360*/  FMUL R25, R29, R7 ;  /* 0x000000071d197220 */ /* 0x000fe40000400000 */
[C---:B------:R-:W-:Y:S02]  /*23370*/  FMUL R26, R3.reuse, R6 ;  /* 0x00000006031a7220 */ /* 0x040fe40000400000 */
[----:B----4-:R-:W-:Y:S01]  /*23380*/  FMUL R27, R3, R27 ;  /* 0x0000001b031b7220 */ /* 0x010fe20000400000 */
[----:B------:R-:W4:Y:S01]  /*23390*/  LDL.LU R28, [R1+0x5c0] ;  /* 0x0005c000011c7983 */ /* 0x000f220000300800 */
[----:B------:R-:W4:Y:S02]  /*233a0*/  LDL.LU R7, [R1+0x5c4] ;  /* 0x0005c40001077983 */ /* 0x000f240000300800 */
[----:B------:R-:W4:Y:S02]  /*233b0*/  LDL.LU R6, [R1+0x5c8] ;  /* 0x0005c80001067983 */ /* 0x000f240000300800 */
[----:B------:R-:W-:Y:S01]  /*233c0*/  STL [R1+0x15e4], R22 ;  /* 0x0015e41601007387 */ /* 0x000fe20000100800 */
[----:B------:R-:W-:Y:S01]  /*233d0*/  STL [R1+0x15e0], R23 ;  /* 0x0015e01701007387 */ /* 0x000fe20000100800 */
[C---:B--2---:R-:W-:Y:S01]  /*233e0*/  FMUL R17, R29.reuse, R11 ;  /* 0x0000000b1d117220 */ /* 0x044fe20000400000 */
[----:B---3--:R-:W-:Y:S02]  /*233f0*/  HMMA.16816.F32 R24, R12, R8, R24 ;  /* 0x000000080c18723c */ /* 0x008fe40000001818 */
[----:B------:R-:W2:Y:S01]  /*23400*/  LDL.LU R11, [R1+0x1660] ;  /* 0x00166000010b7983 */ /* 0x000ea20000300800 */
[----:B------:R-:W3:Y:S02]  /*23410*/  LDL.LU.64 R8, [R1+0x1658] ;  /* 0x0016580001087983 */ /* 0x000ee40000300a00 */
[----:B------:R-:W-:-:S02]  /*23420*/  FMUL R16, R29, R19 ;  /* 0x000000131d107220 */ /* 0x000fc40000400000 */
[C---:B------:R-:W-:Y:S02]  /*23430*/  FMUL R19, R3.reuse, R5 ;  /* 0x0000000503137220 */ /* 0x040fe40000400000 */
[----:B------:R-:W2:Y:S11]  /*23440*/  LDL.LU R5, [R1+0x5cc] ;  /* 0x0005cc0001057983 */ /* 0x000eb60000300800 */
[----:B------:R-:W-:Y:S03]  /*23450*/  @!UPT UIADD3 URZ, URZ, URZ, URZ ;  /* 0x0000003f3f3ff290 */ /* 0x000fe6000fffe03f */
[----:B------:R-:W-:Y:S01]  /*23460*/  STL.64 [R1+0x220], R24 ;  /* 0x0002201801007387 */ /* 0x000fe20000100a00 */
[----:B------:R-:W-:Y:S03]  /*23470*/  STL.64 [R1+0x228], R26 ;  /* 0x0002281a01007387 */ /* 0x000fe60000100a00 */
[----:B--2---:R0:W-:Y:S04]  /*23480*/  STL.64 [R1+0x1650], R4 ;  /* 0x0016500401007387 */ /* 0x0041e80000100a00 */
[----:B0-----:R-:W2:Y:S01]  /*23490*/  LDL.LU.64 R4, [R1+0x90] ;  /* 0x0000900001047983 */ /* 0x001ea20000300a00 */
[----:B------:R-:W-:Y:S02]  /*234a0*/  FMUL R18, R3, R10 ;  /* 0x0000000a03127220 */ /* 0x000fe40000400000 */
[----:B------:R-:W-:-:S02]  /*234b0*/  FADD R0, -R0, R11 ;  /* 0x0000000b00007221 */ /* 0x000fc40000000100 */
[----:B------:R-:W3:Y:S01]  /*234c0*/  LDL.LU R11, [R1+0x5d4] ;  /* 0x0005d400010b7983 */ /* 0x000ee20000300800 */
[----:B------:R-:W3:Y:S02]  /*234d0*/  LDL.LU R10, [R1+0x5d8] ;  /* 0x0005d800010a7983 */ /* 0x000ee40000300800 */
[----:B----4-:R-:W-:Y:S01]  /*234e0*/  FMUL R25, R29, R7 ;  /* 0x000000071d197220 */ /* 0x010fe20000400000 */
[----:B--2---:R-:W-:Y:S01]  /*234f0*/  HMMA.16816.F32 R16, R12, R4, R16 ;  /* 0x000000040c10723c */ /* 0x004fe20000001810 */
[----:B------:R-:W-:Y:S01]  /*23500*/  IMAD.MOV.U32 R22, RZ, RZ, R4 ;  /* 0x000000ffff167224 */ /* 0x000fe200078e0004 */
[----:B------:R-:W-:Y:S11]  /*23510*/  MOV R23, R5 ;  /* 0x0000000500177202 */ /* 0x000ff60000000f00 */
[----:B------:R-:W-:Y:S10]  /*23520*/  @!UPT UIADD3 URZ, URZ, URZ, URZ ;  /* 0x0000003f3f3ff290 */ /* 0x000ff4000fffe03f */
[----:B------:R-:W-:Y:S01]  /*23530*/  STL.64 [R1+0x210], R16 ;  /* 0x0002101001007387 */ /* 0x000fe20000100a00 */
[----:B------:R0:W-:Y:S02]  /*23540*/  STL.64 [R1+0x218], R18 ;  /* 0x0002181201007387 */ /* 0x0001e40000100a00 */
[----:B------:R-:W2:Y:S01]  /*23550*/  LDL.LU.64 R4, [R1+0x1650] ;  /* 0x0016500001047983 */ /* 0x000ea20000300a00 */
[----:B------:R-:W1:Y:S01]  /*23560*/  S2R R7, SR_TID.X ;  /* 0x0000000000077919 */ /* 0x000e620000002100 */
[----:B------:R-:W-:Y:S02]  /*23570*/  FMUL R26, R3, R6 ;  /* 0x00000006031a7220 */ /* 0x000fe40000400000 */
[----:B------:R-:W4:Y:S02]  /*23580*/  S2R R6, SR_TID.X ;  /* 0x0000000000067919 */ /* 0x000f240000002100 */
[----:B------:R-:W-:Y:S01]  /*23590*/  FMUL R24, R29, R28 ;  /* 0x0000001c1d187220 */ /* 0x000fe20000400000 */
[----:B0-----:R-:W2:Y:S01]  /*235a0*/  LDL.LU R18, [R1+0x84c] ;  /* 0x00084c0001127983 */ /* 0x001ea20000300800 */
[----:B------:R-:W2:Y:S02]  /*235b0*/  LDL.LU R28, [R1+0x5dc] ;  /* 0x0005dc00011c7983 */ /* 0x000ea40000300800 */
[----:B------:R0:W-:Y:S01]  /*235c0*/  STL.64 [R1+0x1630], R22 ;  /* 0x0016301601007387 */ /* 0x0001e20000100a00 */
[----:B-1----:R-:W-:Y:S01]  /*235d0*/  SHF.L.U32 R19, R7, 0x3, RZ ;  /* 0x0000000307137819 */ /* 0x002fe200000006ff */
[----:B0-----:R-:W2:Y:S01]  /*235e0*/  LDL.LU R23, [R1+0x5d0] ;  /* 0x0005d00001177983 */ /* 0x001ea20000300800 */
[----:B----4-:R-:W-:-:S02]  /*235f0*/  IMAD.SHL.U32 R6, R6, 0x40, RZ ;  /* 0x0000004006067824 */ /* 0x010fc400078e00ff */
[----:B------:R-:W-:Y:S01]  /*23600*/  LOP3.LUT R19, R19, 0x30, RZ, 0xc0, !PT ;  /* 0x0000003013137812 */ /* 0x000fe200078ec0ff */
[----:B------:R0:W-:Y:S03]  /*23610*/  STL.64 [R1+0x1628], R20 ;  /* 0x0016281401007387 */ /* 0x0001e60000100a00 */
[----:B------:R-:W-:Y:S01]  /*23620*/  LOP3.LUT R19, R19, 0x3c0, R6, 0xf8, !PT ;  /* 0x000003c013137812 */ /* 0x000fe200078ef806 */
[----:B---3--:R-:W-:-:S03]  /*23630*/  FMUL R22, R3, R10 ;  /* 0x0000000a03167220 */ /* 0x008fc60000400000 */
[----:B------:R-:W-:Y:S01]  /*23640*/  LOP3.LUT R19, R19, 0x10, R7, 0x78, !PT ;  /* 0x0000001013137812 */ /* 0x000fe200078e7807 */
[----:B0-----:R-:W-:Y:S02]  /*23650*/  FMUL R21, R29, R11 ;  /* 0x0000000b1d157220 */ /* 0x001fe40000400000 */
[----:B--2---:R-:W-:Y:S02]  /*23660*/  FMUL R27, R3, R5 ;  /* 0x00000005031b7220 */ /* 0x004fe40000400000 */
[----:B------:R-:W2:Y:S01]  /*23670*/  LDL.LU R5, [R1+0x5f0] ;  /* 0x0005f00001057983 */ /* 0x000ea20000300800 */
[----:B------:R-:W3:Y:S02]  /*23680*/  LDL.LU R7, [R1+0x5f4] ;  /* 0x0005f40001077983 */ /* 0x000ee40000300800 */
[----:B------:R-:W4:Y:S02]  /*23690*/  LDL.LU R6, [R1+0x5f8] ;  /* 0x0005f80001067983 */ /* 0x000f240000300800 */
[----:B------:R-:W2:Y:S01]  /*236a0*/  LDL.LU.64 R10, [R1+0x1648] ;  /* 0x00164800010a7983 */ /* 0x000ea20000300a00 */
[----:B------:R-:W-:Y:S01]  /*236b0*/  HMMA.16816.F32 R24, R12, R8, R24 ;  /* 0x000000080c18723c */ /* 0x000fe20000001818 */
[----:B------:R-:W2:Y:S01]  /*236c0*/  LDL.LU.64 R8, [R1+0x1640] ;  /* 0x0016400001087983 */ /* 0x000ea20000300a00 */
[----:B------:R-:W-:-:S02]  /*236d0*/  FMUL R20, R29, R23 ;  /* 0x000000171d147220 */ /* 0x000fc40000400000 */
[----:B------:R-:W-:Y:S02]  /*236e0*/  FMUL R23, R3, R28 ;  /* 0x0000001c03177220 */ /* 0x000fe40000400000 */
[----:B------:R-:W-:Y:S02]  /*236f0*/  FADD R4, -R4, R18 ;  /* 0x0000001204047221 */ /* 0x000fe40000000100 */
[----:B------:R-:W-:Y:S11]  /*23700*/  FMUL R0, R0, 1.4426950216293334961 ;  /* 0x3fb8aa3b00007820 */ /* 0x000ff60000400000 */
[----:B------:R-:W-:Y:S04]  /*23710*/  @!UPT UIADD3 URZ, URZ, URZ, URZ ;  /* 0x0000003f3f3ff290 */ /* 0x000fe8000fffe03f */
[----:B------:R-:W-:Y:S01]  /*23720*/  STL.64 [R1+0x200], R24 ;  /* 0x0002001801007387 */ /* 0x000fe20000100a00 */
[----:B------:R0:W-:Y:S03]  /*23730*/  STL.64 [R1+0x208], R26 ;  /* 0x0002081a01007387 */ /* 0x0001e60000100a00 */
[----:B------:R-:W1:Y:S01]  /*23740*/  LDSM.16.M88.4 R16, [R19+0x18c00] ;  /* 0x018c00001310783b */ /* 0x000e620000000200 */
[----:B------:R0:W-:Y:S03]  /*23750*/  MUFU.EX2 R28, R0 ;  /* 0x00000000001c7308 */ /* 0x0001e60000000800 */
[----:B0-----:R-:W3:Y:S01]  /*23760*/  LDL.LU R27, [R1+0x5fc] ;  /* 0x0005fc00011b7983 */ /* 0x001ee20000300800 */
[----:B------:R-:W3:Y:S02]  /*23770*/  LDL.LU R24, [R1+0x5e0] ;  /* 0x0005e00001187983 */ /* 0x000ee40000300800 */
[----:B------:R-:W3:Y:S02]  /*23780*/  LDL.LU R25, [R1+0x5e4] ;  /* 0x0005e40001197983 */ /* 0x000ee40000300800 */
[----:B------:R-:W3:Y:S02]  /*23790*/  LDL.LU R26, [R1+0x5e8] ;  /* 0x0005e800011a7983 */ /* 0x000ee40000300800 */
[----:B------:R-:W-:-:S02]  /*237a0*/  FMUL R0, R4, 1.4426950216293334961 ;  /* 0x3fb8aa3b04007820 */ /* 0x000fc40000400000 */
[----:B------:R-:W3:Y:S01]  /*237b0*/  LDL.LU R4, [R1+0x1638] ;  /* 0x0016380001047983 */ /* 0x000ee20000300800 */
[----:B--2---:R-:W-:Y:S01]  /*237c0*/  HMMA.16816.F32 R20, R12, R8, R20 ;  /* 0x000000080c14723c */ /* 0x004fe20000001814 */
[----:B------:R-:W-:Y:S11]  /*237d0*/  FMUL R5, R29, R5 ;  /* 0x000000051d057220 */ /* 0x000ff60000400000 */
[----:B------:R-:W-:Y:S11]  /*237e0*/  @!UPT UIADD3 URZ, URZ, URZ, URZ ;  /* 0x0000003f3f3ff290 */ /* 0x000ff6000fffe03f */
[----:B------:R-:W-:Y:S01]  /*237f0*/  STL.64 [R1+0x1f0], R20 ;  /* 0x0001f01401007387 */ /* 0x000fe20000100a00 */
[----:B------:R0:W-:Y:S03]  /*23800*/  STL.64 [R1+0x1f8], R22 ;  /* 0x0001f81601007387 */ /* 0x0001e60000100a00 */
[----:B0-----:R-:W2:Y:S01]  /*23810*/  LDL.LU.64 R22, [R1+0x1630] ;  /* 0x0016300001167983 */ /* 0x001ea20000300a00 */
[----:B------:R-:W2:Y:S02]  /*23820*/  LDL.LU.64 R20, [R1+0x1628] ;  /* 0x0016280001147983 */ /* 0x000ea40000300a00 */
[----:B------:R-:W-:Y:S02]  /*23830*/  STL.64 [R1+0x15b0], R10 ;  /* 0x0015b00a01007387 */ /* 0x000fe40000100a00 */
[----:B------:R0:W-:Y:S02]  /*23840*/  STL.64 [R1+0x15a8], R8 ;  /* 0x0015a80801007387 */ /* 0x0001e40000100a00 */
[----:B0-----:R-:W-:-:S02]  /*23850*/  IMAD.MOV.U32 R8, RZ, RZ, R5 ;  /* 0x000000ffff087224 */ /* 0x001fc400078e0005 */
[----:B------:R-:W2:Y:S01]  /*23860*/  LDL.LU R5, [R1+0x1624] ;  /* 0x0016240001057983 */ /* 0x000ea20000300800 */
[----:B---3--:R-:W-:Y:S02]  /*23870*/  FMUL R7, R29, R7 ;  /* 0x000000071d077220 */ /* 0x008fe40000400000 */
[C---:B----4-:R-:W-:Y:S02]  /*23880*/  FMUL R6, R3.reuse, R6 ;  /* 0x0000000603067220 */ /* 0x050fe40000400000 */
[----:B------:R-:W-:Y:S01]  /*23890*/  FMUL R11, R3, R27 ;  /* 0x0000001b030b7220 */ /* 0x000fe20000400000 */
[----:B------:R-:W-:Y:S01]  /*238a0*/  MOV R9, R7 ;  /* 0x0000000700097202 */ /* 0x000fe20000000f00 */
[----:B------:R-:W-:Y:S01]  /*238b0*/  IMAD.MOV.U32 R10, RZ, RZ, R6 ;  /* 0x000000ffff0a7224 */ /* 0x000fe200078e0006 */
[----:B------:R-:W2:Y:S01]  /*238c0*/  LDL.LU R7, [R1+0x1620] ;  /* 0x0016200001077983 */ /* 0x000ea20000300800 */
[----:B------:R-:W2:Y:S02]  /*238d0*/  LDL.LU R6, [R1+0x161c] ;  /* 0x00161c0001067983 */ /* 0x000ea40000300800 */
[----:B------:R-:W4:Y:S03]  /*238e0*/  LDL.LU R27, [R1+0x5ec] ;  /* 0x0005ec00011b7983 */ /* 0x000f260000300800 */
[----:B--2---:R-:W-:Y:S11]  /*238f0*/  HMMA.16816.F32 R8, R12, R4, R8 ;  /* 0x000000040c08723c */ /* 0x004ff60000001808 */
[----:B------:R-:W-:Y:S11]  /*23900*/  @!UPT UIADD3 URZ, URZ, URZ, URZ ;  /* 0x0000003f3f3ff290 */ /* 0x000ff6000fffe03f */
[----:B------:R-:W-:Y:S01]  /*23910*/  @!UPT UIADD3 URZ, URZ, URZ, URZ ;  /* 0x0000003f3f3ff290 */ /* 0x000fe2000fffe03f */
[----:B------:R0:W-:Y:S01]  /*23920*/  STL.64 [R1+0x1e0], R8 ;  /* 0x0001e00801007387 */ /* 0x0001e20000100a00 */
[----:B------:R2:W-:Y:S01]  /*23930*/  STL.64 [R1+0x1e8], R10 ;  /* 0x0001e80a01007387 */ /* 0x0005e20000100a00 */
[----:B0-----:R-:W-:Y:S01]  /*23940*/  MOV R8, R20 ;  /* 0x0000001400087202 */ /* 0x001fe20000000f00 */
[----:B------:R-:W-:Y:S01]  /*23950*/  IMAD.MOV.U32 R9, RZ, RZ, R21 ;  /* 0x000000ffff097224 */ /* 0x000fe200078e0015 */
[----:B------:R-:W3:Y:S01]  /*23960*/  LDL.LU R20, [R1+0x1618] ;  /* 0x0016180001147983 */ /* 0x000ee20000300800 */
[----:B------:R-:W3:Y:S02]  /*23970*/  LDL.LU R21, [R1+0x1614] ;  /* 0x0016140001157983 */ /* 0x000ee40000300800 */
[C---:B------:R-:W-:Y:S02]  /*23980*/  FMUL R24, R29.reuse, R24 ;  /* 0x000000181d187220 */ /* 0x040fe40000400000 */
[----:B------:R-:W-:Y:S02]  /*23990*/  FMUL R25, R29, R25 ;  /* 0x000000191d197220 */ /* 0x000fe40000400000 */
[----:B------:R-:W-:-:S02]  /*239a0*/  FMUL R26, R3, R26 ;  /* 0x0000001a031a7220 */ /* 0x000fc40000400000 */
[----:B----4-:R-:W-:Y:S01]  /*239b0*/  FMUL R27, R3, R27 ;  /* 0x0000001b031b7220 */ /* 0x010fe20000400000 */
[----:B--2---:R-:W2:Y:S01]  /*239c0*/  LDL.LU R11, [R1+0x608] ;  /* 0x00060800010b7983 */ /* 0x004ea20000300800 */
[----:B------:R-:W4:Y:S02]  /*239d0*/  LDL.LU R10, [R1+0x60c] ;  /* 0x00060c00010a7983 */ /* 0x000f240000300800 */
[----:B------:R-:W-:Y:S02]  /*239e0*/  STL.64 [R1+0x15c0], R6 ;  /* 0x0015c00601007387 */ /* 0x000fe40000100a00 */
[----:B------:R0:W-:Y:S02]  /*239f0*/  STL.64 [R1+0x15b8], R4 ;  /* 0x0015b80401007387 */ /* 0x0001e40000100a00 */
[----:B0-----:R-:W2:Y:S01]  /*23a00*/  LDL.LU R4, [R1+0x130] ;  /* 0x0001300001047983 */ /* 0x001ea20000300800 */
[----:B------:R-:W2:Y:S02]  /*23a10*/  LDL.LU R5, [R1+0x134] ;  /* 0x0001340001057983 */ /* 0x000ea40000300800 */
[----:B------:R-:W2:Y:S02]  /*23a20*/  LDL.LU R29, [R1+0x614] ;  /* 0x00061400011d7983 */ /* 0x000ea40000300800 */
[----:B------:R-:W2:Y:S01]  /*23a30*/  LDL.LU R7, [R1+0x618] ;  /* 0x0006180001077983 */ /* 0x000ea20000300800 */
[----:B------:R-:W2:Y:S01]  /*23a40*/  LDL.LU R6, [R1+0x61c] ;  /* 0x00061c0001067983 */ /* 0x000ea20000300800 */
[----:B------:R-:W2:Y:S01]  /*23a50*/  LDL.LU R3, [R1+0x1610] ;  /* 0x0016100001037983 */ /* 0x000ea20000300800 */
[----:B---3--:R-:W-:Y:S02]  /*23a60*/  HMMA.16816.F32 R12, R12, R20, R24 ;  /* 0x000000140c0c723c */ /* 0x008fe40000001818 */
[----:B------:R-:W3:Y:S01]  /*23a70*/  LDL.LU R25, [R1+0x600] ;  /* 0x0006000001197983 */ /* 0x000ee20000300800 */
[----:B------:R-:W3:Y:S11]  /*23a80*/  LDL.LU R26, [R1+0x604] ;  /* 0x00060400011a7983 */ /* 0x000ef60000300800 */
[----:B------:R-:W-:Y:S09]  /*23a90*/  @!UPT UIADD3 URZ, URZ, URZ, URZ ;  /* 0x0000003f3f3ff290 */ /* 0x000ff2000fffe03f */
[----:B------:R-:W-:Y:S01]  /*23aa0*/  STL.64 [R1+0x1d0], R12 ;  /* 0x0001d00c01007387 */ /* 0x000fe20000100a00 */
[----:B------:R-:W-:Y:S02]  /*23ab0*/  STL.64 [R1+0x1d8], R14 ;  /* 0x0001d80e01007387 */ /* 0x000fe40000100a00 */
[----:B------:R-:W3:Y:S02]  /*23ac0*/  LDL.LU R27, [R1+0x610] ;  /* 0x00061000011b7983 */ /* 0x000ee40000300800 */
[----:B------:R-:W-:Y:S01]  /*23ad0*/  STL.64 [R1+0x15f0], R22 ;  /* 0x0015f01601007387 */ /* 0x000fe20000100a00 */
[----:B------:R0:W-:Y:S04]  /*23ae0*/  STL.64 [R1+0x15e8], R20 ;  /* 0x0015e81401007387 */ /* 0x0001e80000100a00 */
[----:B0-----:R-:W1:Y:S01]  /*23af0*/  LDL.LU R20, [R1+0x140] ;  /* 0x0001400001147983 */ /* 0x001e620000300800 */
[----:B------:R-:W1:Y:S01]  /*23b00*/  LDL.LU R21, [R1+0x144] ;  /* 0x0001440001157983 */ /* 0x000e620000300800 */
[----:B------:R-:W2:Y:S01]  /*23b10*/  MUFU.EX2 R0, R0 ;  /* 0x0000000000007308 */ /* 0x000ea20000000800 */
[----:B------:R-:W3:Y:S01]  /*23b20*/  LDL.LU R23, [R1+0x620] ;  /* 0x0006200001177983 */ /* 0x000ee20000300800 */
[----:B------:R-:W3:Y:S01]  /*23b30*/  LDL.LU R22, [R1+0x624] ;  /* 0x0006240001167983 */ /* 0x000ee20000300800 */
[----:B--2---:R-:W-:-:S02]  /*23b40*/  FMUL R14, R0, R11 ;  /* 0x0000000b000e7220 */ /* 0x004fc40000400000 */
[----:B----4-:R-:W-:Y:S02]  /*23b50*/  FMUL R15, R0, R10 ;  /* 0x0000000a000f7220 */ /* 0x010fe40000400000 */
[C---:B---3--:R-:W-:Y:S02]  /*23b60*/  FMUL R12, R28.reuse, R25 ;  /* 0x000000191c0c7220 */ /* 0x048fe40000400000 */
[----:B------:R-:W-:-:S07]  /*23b70*/  FMUL R13, R28, R26 ;  /* 0x0000001a1c0d7220 */ /* 0x000fce0000400000 */
[----:B-1----:R-:W-:Y:S11]  /*23b80*/  HMMA.16816.F32 R12, R16, R20, R12 ;  /* 0x00000014100c723c */ /* 0x002ff6000000180c */
[----:B------:R-:W-:Y:S11]  /*23b90*/  @!UPT UIADD3 URZ, URZ, URZ, URZ ;  /* 0x0000003f3f3ff290 */ /* 0x000ff6000fffe03f */
[----:B------:R-:W-:Y:S01]  /*23ba0*/  @!UPT UIADD3 URZ, URZ, URZ, URZ ;  /* 0x0000003f3f3ff290 */ /* 0x000fe2000fffe03f */
[----:B------:R0:W-:Y:S01]  /*23bb0*/  STL.64 [R1+0x1c0], R12 ;  /* 0x0001c00c01007387 */ /* 0x0001e20000100a00 */
[----:B------:R1:W-:Y:S02]  /*23bc0*/  STL.64 [R1+0x1c8], R14 ;  /* 0x0001c80e01007387 */ /* 0x0003e40000100a00 */
[----:B------:R-:W2:Y:S02]  /*23bd0*/  LDL.LU R11, [R1+0x628] ;  /* 0x00062800010b7983 */ /* 0x000ea40000300800 */
[----:B------:R-:W3:Y:S01]  /*23be0*/  LDL.LU R10, [R1+0x62c] ;  /* 0x00062c00010a7983 */ /* 0x000ee20000300800 */
[----:B------:R-:W4:Y:S01]  /*23bf0*/  LDL.LU R24, [R1+0x100] ;  /* 0x0001000001187983 */ /* 0x000f220000300800 */
[----:B------:R-:W4:Y:S02]  /*23c00*/  LDL.LU R25, [R1+0x104] ;  /* 0x0001040001197983 */ /* 0x000f240000300800 */
[----:B------:R-:W2:Y:S02]  /*23c10*/  LDL.LU R20, [R1+0xe0] ;  /* 0x0000e00001147983 */ /* 0x000ea40000300800 */
[----:B0-----:R-:W-:-:S02]  /*23c20*/  FMUL R12, R28, R27 ;  /* 0x0000001b1c0c7220 */ /* 0x001fc40000400000 */
[----:B------:R-:W-:Y:S02]  /*23c30*/  FMUL R13, R28, R29 ;  /* 0x0000001d1c0d7220 */ /* 0x000fe40000400000 */
[C---:B-1----:R-:W-:Y:S02]  /*23c40*/  FMUL R14, R0.reuse, R7 ;  /* 0x00000007000e7220 */ /* 0x042fe40000400000 */
[----:B------:R-:W-:-:S07]  /*23c50*/  FMUL R15, R0, R6 ;  /* 0x00000006000f7220 */ /* 0x000fce0000400000 */
[----:B------:R-:W-:Y:S11]  /*23c60*/  HMMA.16816.F32 R4, R16, R4, R12 ;  /* 0x000000041004723c */ /* 0x000ff6000000180c */
[----:B------:R-:W-:Y:S11]  /*23c70*/  @!UPT UIADD3 URZ, URZ, URZ, URZ ;  /* 0x0000003f3f3ff290 */ /* 0x000ff6000fffe03f */
[----:B------:R-:W-:Y:S01]  /*23c80*/  @!UPT UIADD3 URZ, URZ, URZ, URZ ;  /* 0x0000003f3f3ff290 */ /* 0x000fe2000fffe03f */
[----:B------:R-:W-:Y:S01]  /*23c90*/  STL.64 [R1+0x1b0], R4 ;  /* 0x0001b00401007387 */ /* 0x000fe20000100a00 */
[----:B------:R-:W-:Y:S02]  /*23ca0*/  STL.64 [R1+0x1b8], R6 ;  /* 0x0001b80601007387 */ /* 0x000fe40000100a00 */
[----:B------:R-:W2:Y:S02]  /*23cb0*/  LDL.LU R21, [R1+0xe4] ;  /* 0x0000e40001157983 */ /* 0x000ea40000300800 */
[C---:B------:R-:W-:Y:S02]  /*23cc0*/  FMUL R12, R28.reuse, R23 ;  /* 0x000000171c0c7220 */ /* 0x040fe40000400000 */
[----:B------:R-:W-:Y:S01]  /*23cd0*/  FMUL R13, R28, R22 ;  /* 0x000000161c0d7220 */ /* 0x000fe20000400000 */
[----:B--2---:R0:W-:Y:S04]  /*23ce0*/  STL.64 [R1+0x15f8], R20 ;  /* 0x0015f81401007387 */ /* 0x0041e80000100a00 */
[----:B0-----:R-:W2:Y:S01]  /*23cf0*/  LDL.LU R20, [R1+0xf0] ;  /* 0x0000f00001147983 */ /* 0x001ea20000300800 */
[----:B------:R-:W2:Y:S02]  /*23d00*/  LDL.LU R21, [R1+0xf4] ;  /* 0x0000f40001157983 */ /* 0x000ea40000300800 */
[----:B------:R-:W2:Y:S02]  /*23d10*/  LDL.LU R7, [R1+0x630] ;  /* 0x0006300001077983 */ /* 0x000ea40000300800 */
[----:B------:R-:W2:Y:S01]  /*23d20*/  LDL.LU R6, [R1+0x634] ;  /* 0x0006340001067983 */ /* 0x000ea20000300800 */
[----:B------:R-:W2:Y:S01]  /*23d30*/  LDL.LU R5, [R1+0x638] ;  /* 0x0006380001057983 */ /* 0x000ea20000300800 */
[----:B------:R-:W2:Y:S02]  /*23d40*/  LDL.LU R4, [R1+0x63c] ;  /* 0x00063c0001047983 */ /* 0x000ea40000300800 */
[----:B------:R-:W2:Y:S02]  /*23d50*/  LDL.LU R27, [R1+0x640] ;  /* 0x00064000011b7983 */ /* 0x000ea40000300800 */
[----:B------:R-:W2:Y:S02]  /*23d60*/  LDL.LU R26, [R1+0x644] ;  /* 0x00064400011a7983 */ /* 0x000ea40000300800 */
[----:B------:R-:W-:-:S02]  /*23d70*/  FMUL R14, R0, R11 ;  /* 0x0000000b000e7220 */ /* 0x000fc40000400000 */
[----:B---3--:R-:W-:-:S07]  /*23d80*/  FMUL R15, R0, R10 ;  /* 0x0000000a000f7220 */ /* 0x008fce0000400000 */
[----:B------:R-:W-:Y:S11]  /*23d90*/  HMMA.16816.F32 R8, R16, R8, R12 ;  /* 0x000000081008723c */ /* 0x000ff6000000180c */
[----:B------:R-:W-:Y:S11]  /*23da0*/  @!UPT UIADD3 URZ, URZ, URZ, URZ ;  /* 0x0000003f3f3ff290 */ /* 0x000ff6000fffe03f */
[----:B------:R-:W-:Y:S01]  /*23db0*/  @!UPT UIADD3 URZ, URZ, URZ, URZ ;  /* 0x0000003f3f3ff290 */ /* 0x000fe2000fffe03f */
[----:B------:R-:W-:Y:S01]  /*23dc0*/  STL.64 [R1+0x1a0], R8 ;  /* 0x0001a00801007387 */ /* 0x000fe20000100a00 */
[----:B------:R-:W-:Y:S03]  /*23dd0*/  STL.64 [R1+0x1a8], R10 ;  /* 0x0001a80a01007387 */ /* 0x000fe60000100a00 */
[----:B--2---:R-:W-:Y:S01]  /*23de0*/  STL.64 [R1+0x1608], R26 ;  /* 0x0016081a01007387 */ /* 0x004fe20000100a00 */
[----:B----4-:R0:W-:Y:S03]  /*23df0*/  STL.64 [R1+0x1600], R24 ;  /* 0x0016001801007387 */ /* 0x0101e60000100a00 */
[----:B0-----:R-:W2:Y:S01]  /*23e00*/  LDL.LU R24, [R1+0x110] ;  /* 0x0001100001187983 */ /* 0x001ea20000300800 */
[----:B------:R-:W2:Y:S02]  /*23e10*/  LDL.LU R25, [R1+0x114] ;  /* 0x0001140001197983 */ /* 0x000ea40000300800 */
[----:B------:R-:W3:Y:S02]  /*23e20*/  LDL.LU R23, [R1+0x648] ;  /* 0x0006480001177983 */ /* 0x000ee40000300800 */
[----:B------:R-:W4:Y:S01]  /*23e30*/  LDL.LU R22, [R1+0x64c] ;  /* 0x00064c0001167983 */ /* 0x000f220000300800 */
[----:B------:R-:W3:Y:S01]  /*23e40*/  LDL.LU R11, [R1+0x650] ;  /* 0x00065000010b7983 */ /* 0x000ee20000300800 */
[----:B------:R-:W-:-:S02]  /*23e50*/  FMUL R12, R28, R7 ;  /* 0x000000071c0c7220 */ /* 0x000fc40000400000 */
[----:B------:R-:W3:Y:S02]  /*23e60*/  LDL.LU R10, [R1+0x654] ;  /* 0x00065400010a7983 */ /* 0x000ee40000300800 */
[----:B------:R-:W-:Y:S01]  /*23e70*/  FMUL R13, R28, R6 ;  /* 0x000000061c0d7220 */ /* 0x000fe20000400000 */
[----:B------:R-:W3:Y:S01]  /*23e80*/  LDL.LU R7, [R1+0x658] ;  /* 0x0006580001077983 */ /* 0x000ee20000300800 */
[C---:B------:R-:W-:Y:S02]  /*23e90*/  FMUL R14, R0.reuse, R5 ;  /* 0x00000005000e7220 */ /* 0x040fe40000400000 */
[----:B------:R-:W-:Y:S02]  /*23ea0*/  FMUL R15, R0, R4 ;  /* 0x00000004000f7220 */ /* 0x000fe40000400000 */
[----:B------:R-:W3:Y:S01]  /*23eb0*/  LDL.LU R6, [R1+0x65c] ;  /* 0x00065c0001067983 */ /* 0x000ee20000300800 */
[----:B------:R-:W3:Y:S04]  /*23ec0*/  LDL.LU.64 R26, [R1+0x1608] ;  /* 0x00160800011a7983 */ /* 0x000ee80000300a00 */
[C---:B--2---:R-:W-:Y:S01]  /*23ed0*/  HMMA.16816.F32 R12, R16.reuse, R24, R12 ;  /* 0x00000018100c723c */ /* 0x044fe2000000180c */
[----:B------:R-:W2:Y:S01]  /*23ee0*/  LDL.LU.64 R24, [R1+0x1600] ;  /* 0x0016000001187983 */ /* 0x000ea20000300a00 */
[----:B------:R-:W2:Y:S02]  /*23ef0*/  LDL.LU R9, [R1+0x660] ;  /* 0x0006600001097983 */ /* 0x000ea40000300800 */
[----:B------:R-:W2:Y:S11]  /*23f00*/  LDL.LU R8, [R1+0x664] ;  /* 0x0006640001087983 */ /* 0x000eb60000300800 */
[----:B------:R-:W-:Y:S08]  /*23f10*/  @!UPT UIADD3 URZ, URZ, URZ, URZ ;  /* 0x0000003f3f3ff290 */ /* 0x000ff0000fffe03f */
[----:B------:R3:W-:Y:S01]  /*23f20*/  STL.64 [R1+0x190], R12 ;  /* 0x0001900c01007387 */ /* 0x0007e20000100a00 */
[----:B------:R0:W-:Y:S02]  /*23f30*/  STL.64 [R1+0x198], R14 ;  /* 0x0001980e01007387 */ /* 0x0001e40000100a00 */
[C---:B---3--:R-:W-:Y:S02]  /*23f40*/  FMUL R12, R28.reuse, R27 ;  /* 0x0000001b1c0c7220 */ /* 0x048fe40000400000 */
[----:B------:R-:W-:Y:S02]  /*23f50*/  FMUL R13, R28, R26 ;  /* 0x0000001a1c0d7220 */ /* 0x000fe40000400000 */
[C---:B0-----:R-:W-:Y:S02]  /*23f60*/  FMUL R14, R0.reuse, R23 ;  /* 0x00000017000e7220 */ /* 0x041fe40000400000 */
[----:B----4-:R-:W-:Y:S01]  /*23f70*/  FMUL R15, R0, R22 ;  /* 0x00000016000f7220 */ /* 0x010fe20000400000 */
[----:B------:R-:W-:Y:S01]  /*23f80*/  MOV R4, R3 ;  /* 0x0000000300047202 */ /* 0x000fe20000000f00 */
[----:B------:R-:W-:Y:S01]  /*23f90*/  IMAD.MOV.U32 R5, RZ, RZ, R2 ;  /* 0x000000ffff057224 */ /* 0x000fe200078e0002 */
[----:B------:R-:W3:Y:S01]  /*23fa0*/  LDL.LU R3, [R1+0x668] ;  /* 0x0006680001037983 */ /* 0x000ee20000300800 */
[----:B------:R-:W4:Y:S03]  /*23fb0*/  LDL.LU R2, [R1+0x66c] ;  /* 0x00066c0001027983 */ /* 0x000f260000300800 */
[----:B--2---:R-:W-:Y:S01]  /*23fc0*/  HMMA.16816.F32 R12, R16, R24, R12 ;  /* 0x00000018100c723c */ /* 0x004fe2000000180c */
[----:B------:R-:W2:Y:S11]  /*23fd0*/  LDL.LU R24, [R1+0xc0] ;  /* 0x0000c00001187983 */ /* 0x000eb60000300800 */
[----:B------:R-:W-:Y:S11]  /*23fe0*/  @!UPT UIADD3 URZ, URZ, URZ, URZ ;  /* 0x0000003f3f3ff290 */ /* 0x000ff6000fffe03f */
[----:B------:R0:W-:Y:S01]  /*23ff0*/  STL.64 [R1+0x180], R12 ;  /* 0x0001800c01007387 */ /* 0x0001e20000100a00 */
[----:B------:R1:W-:Y:S02]  /*24000*/  STL.64 [R1+0x188], R14 ;  /* 0x0001880e01007387 */ /* 0x0003e40000100a00 */
[----:B------:R-:W2:Y:S02]  /*24010*/  LDL.LU R25, [R1+0xc4] ;  /* 0x0000c40001197983 */ /* 0x000ea40000300800 */
[C---:B0-----:R-:W-:Y:S02]  /*24020*/  FMUL R12, R28.reuse, R11 ;  /* 0x0000000b1c0c7220 */ /* 0x041fe40000400000 */
[----:B------:R-:W-:Y:S02]  /*24030*/  FMUL R13, R28, R10 ;  /* 0x0000000a1c0d7220 */ /* 0x000fe40000400000 */
[C---:B-1----:R-:W-:Y:S02]  /*24040*/  FMUL R14, R0.reuse, R7 ;  /* 0x00000007000e7220 */ /* 0x042fe40000400000 */
[----:B------:R-:W-:-:S07]  /*24050*/  FMUL R15, R0, R6 ;  /* 0x00000006000f7220 */ /* 0x000fce0000400000 */
[----:B------:R-:W-:Y:S01]  /*24060*/  HMMA.16816.F32 R12, R16, R20, R12 ;  /* 0x00000014100c723c */ /* 0x000fe2000000180c */
[----:B------:R-:W2:Y:S01]  /*24070*/  LDL.LU.64 R20, [R1+0x15f8] ;  /* 0x0015f80001147983 */ /* 0x000ea20000300a00 */
[----:B------:R-:W2:Y:S02]  /*24080*/  LDL.LU R11, [R1+0x670] ;  /* 0x00067000010b7983 */ /* 0x000ea40000300800 */
[----:B------:R-:W2:Y:S11]  /*24090*/  LDL.LU R10, [R1+0x674] ;  /* 0x00067400010a7983 */ /* 0x000eb60000300800 */
[----:B------:R-:W-:Y:S08]  /*240a0*/  @!UPT UIADD3 URZ, URZ, URZ, URZ ;  /* 0x0000003f3f3ff290 */ /* 0x000ff0000fffe03f */
[----:B------:R0:W-:Y:S01]  /*240b0*/  STL.64 [R1+0x170], R12 ;  /* 0x0001700c01007387 */ /* 0x0001e20000100a00 */
[----:B------:R3:W-:Y:S02]  /*240c0*/  STL.64 [R1+0x178], R14 ;  /* 0x0001780e01007387 */ /* 0x0007e40000100a00 */
[----:B------:R-:W2:Y:S02]  /*240d0*/  LDL.LU R7, [R1+0x678] ;  /* 0x0006780001077983 */ /* 0x000ea40000300800 */
[----:B------:R-:W2:Y:S01]  /*240e0*/  LDL.LU R6, [R1+0x67c] ;  /* 0x00067c0001067983 */ /* 0x000ea20000300800 */
[----:B------:R-:W2:Y:S01]  /*240f0*/  LDL.LU.64 R22, [R1+0x15f0] ;  /* 0x0015f00001167983 */ /* 0x000ea20000300a00 */
[C---:B0-----:R-:W-:Y:S02]  /*24100*/  FMUL R12, R28.reuse, R9 ;  /* 0x000000091c0c7220 */ /* 0x041fe40000400000 */
[----:B------:R-:W-:Y:S02]  /*24110*/  FMUL R13, R28, R8 ;  /* 0x000000081c0d7220 */ /* 0x000fe40000400000 */
[----:B---3--:R-:W-:-:S02]  /*24120*/  FMUL R14, R0, R3 ;  /* 0x00000003000e7220 */ /* 0x008fc40000400000 */
[----:B----4-:R-:W-:-:S07]  /*24130*/  FMUL R15, R0, R2 ;  /* 0x00000002000f7220 */ /* 0x010fce0000400000 */
[----:B--2---:R-:W-:Y:S01]  /*24140*/  HMMA.16816.F32 R12, R16, R20, R12 ;  /* 0x00000014100c723c */ /* 0x004fe2000000180c */
[----:B------:R-:W2:Y:S11]  /*24150*/  LDL.LU.64 R20, [R1+0x15e8] ;  /* 0x0015e80001147983 */ /* 0x000eb60000300a00 */
[----:B------:R-:W-:Y:S11]  /*24160*/  @!UPT UIADD3 URZ, URZ, URZ, URZ ;  /* 0x0000003f3f3ff290 */ /* 0x000ff6000fffe03f */
[----:B------:R0:W-:Y:S01]  /*24170*/  STL.64 [R1+0x160], R12 ;  /* 0x0001600c01007387 */ /* 0x0001e20000100a00 */
[----:B------:R-:W3:Y:S02]  /*24180*/  LDL.LU R27, [R1+0x680] ;  /* 0x00068000011b7983 */ /* 0x000ee40000300800 */
[----:B------:R-:W4:Y:S02]  /*24190*/  LDL.LU R26, [R1+0x684] ;  /* 0x00068400011a7983 */ /* 0x000f240000300800 */
[----:B------:R-:W2:Y:S01]  /*241a0*/  LDL.LU R9, [R1+0x688] ;  /* 0x0006880001097983 */ /* 0x000ea20000300800 */
[----:B------:R-:W2:Y:S01]  /*241b0*/  LDL.LU R8, [R1+0x68c] ;  /* 0x00068c0001087983 */ /* 0x000ea20000300800 */
[----:B------:R-:W-:Y:S01]  /*241c0*/  MOV R2, R14 ;  /* 0x0000000e00027202 */ /* 0x000fe20000000f00 */
[----:B------:R-:W-:Y:S02]  /*241d0*/  IMAD.MOV.U32 R3, RZ, RZ, R15 ;  /* 0x000000ffff037224 */ /* 0x000fe400078e000f */
[----:B------:R-:W-:-:S02]  /*241e0*/  FMUL R14, R0, R7 ;  /* 0x00000007000e7220 */ /* 0x000fc40000400000 */
[----:B------:R-:W-:Y:S02]  /*241f0*/  FMUL R15, R0, R6 ;  /* 0x00000006000f7220 */ /* 0x000fe40000400000 */
[C---:B0-----:R-:W-:Y:S02]  /*24200*/  FMUL R12, R28.reuse, R11 ;  /* 0x0000000b1c0c7220 */ /* 0x041fe40000400000 */
[----:B------:R-:W-:-:S07]  /*24210*/  FMUL R13, R28, R10 ;  /* 0x0000000a1c0d7220 */ /* 0x000fce0000400000 */
[----:B------:R-:W-:Y:S01]  /*24220*/  HMMA.16816.F32 R4, R16, R4, R12 ;  /* 0x000000041004723c */ /* 0x000fe2000000180c */
[----:B------:R0:W-:Y:S01]  /*24230*/  STL [R1+0x11e4], R2 ;  /* 0x0011e40201007387 */ /* 0x0001e20000100800 */
[----:B------:R1:W-:Y:S11]  /*24240*/  STL [R1+0x11e0], R3 ;  /* 0x0011e00301007387 */ /* 0x0003f60000100800 */
[----:B------:R-:W-:Y:S10]  /*24250*/  @!UPT UIADD3 URZ, URZ, URZ, URZ ;  /* 0x0000003f3f3ff290 */ /* 0x000ff4000fffe03f */
[----:B------:R1:W-:Y:S01]  /*24260*/  STL [R1+0x150], R4 ;  /* 0x0001500401007387 */ /* 0x0003e20000100800 */
[----:B0-----:R-:W-:Y:S01]  /*24270*/  MOV R2, R5 ;  /* 0x0000000500027202 */ /* 0x001fe20000000f00 */
[----:B------:R0:W-:Y:S02]  /*24280*/  STL [R1+0x15c], R7 ;  /* 0x00015c0701007387 */ /* 0x0001e40000100800 */
[----:B------:R-:W-:Y:S02]  /*24290*/  IMAD.MOV.U32 R5, RZ, RZ, R23 ;  /* 0x000000ffff057224 */ /* 0x000fe400078e0017 */
[----:B-1----:R-:W-:Y:S01]  /*242a0*/  IMAD.MOV.U32 R3, RZ, RZ, R6 ;  /* 0x000000ffff037224 */ /* 0x002fe200078e0006 */
[----:B------:R-:W-:Y:S02]  /*242b0*/  MOV R4, R22 ;  /* 0x0000001600047202 */ /* 0x000fe40000000f00 */
[----:B------:R-:W2:Y:S01]  /*242c0*/  LDL.LU R22, [R1+0x15e4] ;  /* 0x0015e40001167983 */ /* 0x000ea20000300800 */
[----:B------:R-:W2:Y:S02]  /*242d0*/  LDL.LU R23, [R1+0x15e0] ;  /* 0x0015e00001177983 */ /* 0x000ea40000300800 */
[----:B------:R-:W2:Y:S02]  /*242e0*/  LDL.LU R11, [R1+0x690] ;  /* 0x00069000010b7983 */ /* 0x000ea40000300800 */
[----:B------:R-:W2:Y:S01]  /*242f0*/  LDL.LU R10, [R1+0x694] ;  /* 0x00069400010a7983 */ /* 0x000ea20000300800 */
[----:B0-----:R-:W2:Y:S01]  /*24300*/  LDL.LU R7, [R1+0x698] ;  /* 0x0006980001077983 */ /* 0x001ea20000300800 */
[----:B------:R-:W2:Y:S02]  /*24310*/  LDL.LU R6, [R1+0x69c] ;  /* 0x00069c0001067983 */ /* 0x000ea40000300800 */
[----:B------:R0:W-:Y:S02]  /*24320*/  STL [R1+0x11ec], R2 ;  /* 0x0011ec0201007387 */ /* 0x0001e40000100800 */
[----:B------:R1:W-:Y:S02]  /*24330*/  STL [R1+0x11e8], R3 ;  /* 0x0011e80301007387 */ /* 0x0003e40000100800 */
[----:B---3--:R-:W-:-:S02]  /*24340*/  FMUL R12, R28, R27 ;  /* 0x0000001b1c0c7220 */ /* 0x008fc40000400000 */
[----:B----4-:R-:W-:Y:S02]  /*24350*/  FMUL R13, R28, R26 ;  /* 0x0000001a1c0d7220 */ /* 0x010fe40000400000 */
[C---:B--2---:R-:W-:Y:S02]  /*24360*/  FMUL R14, R0.reuse, R9 ;  /* 0x00000009000e7220 */ /* 0x044fe40000400000 */
[----:B------:R-:W-:-:S07]  /*24370*/  FMUL R15, R0, R8 ;  /* 0x00000008000f7220 */ /* 0x000fce0000400000 */
[----:B------:R-:W-:Y:S11]  /*24380*/  HMMA.16816.F32 R24, R16, R24, R12 ;  /* 0x000000181018723c */ /* 0x000ff6000000180c */
[----:B------:R-:W-:Y:S11]  /*24390*/  @!UPT UIADD3 URZ, URZ, URZ, URZ ;  /* 0x0000003f3f3ff290 */ /* 0x000ff6000fffe03f */
[----:B------:R-:W-:Y:S01]  /*243a0*/  @!UPT UIADD3 URZ, URZ, URZ, URZ ;  /* 0x0000003f3f3ff290 */ /* 0x000fe2000fffe03f */
[----:B------:R2:W-:Y:S01]  /*243b0*/  STL.64 [R1+0x78], R26 ;  /* 0x0000781a01007387 */ /* 0x0005e20000100a00 */
[----:B------:R-:W3:Y:S02]  /*243c0*/  LDL.LU R8, [R1+0x80] ;  /* 0x0000800001087983 */ /* 0x000ee40000300800 */
[----:B------:R-:W3:Y:S01]  /*243d0*/  LDL.LU R9, [R1+0x84] ;  /* 0x0000840001097983 */ /* 0x000ee20000300800 */
[----:B0-----:R-:W-:Y:S01]  /*243e0*/  MOV R2, R24 ;  /* 0x0000001800027202 */ /* 0x001fe20000000f00 */
[----:B-1----:R-:W-:Y:S01]  /*243f0*/  IMAD.MOV.U32 R3, RZ, RZ, R25 ;  /* 0x000000ffff037224 */ /* 0x002fe200078e0019 */
[----:B---3--:R0:W-:Y:S03]  /*24400*/  STL.64 [R1+0x15d8], R8 ;  /* 0x0015d80801007387 */ /* 0x0081e60000100a00 */
[----:B------:R-:W-:Y:S02]  /*24410*/  STL [R1+0x11f4], R2 ;  /* 0x0011f40201007387 */ /* 0x000fe40000100800 */
[----:B------:R-:W-:Y:S02]  /*24420*/  STL [R1+0x11f0], R3 ;  /* 0x0011f00301007387 */ /* 0x000fe40000100800 */
[----:B------:R-:W3:Y:S01]  /*24430*/  LDL.LU R29, [R1+0x6a4] ;  /* 0x0006a400011d7983 */ /* 0x000ee20000300800 */
[----:B--2---:R-:W2:Y:S01]  /*24440*/  LDL.LU R27, [R1+0x6a8] ;  /* 0x0006a800011b7983 */ /* 0x004ea20000300800 */
[----:B------:R-:W4:Y:S01]  /*24450*/  LDL.LU R26, [R1+0x6ac] ;  /* 0x0006ac00011a7983 */ /* 0x000f220000300800 */
[----:B0-----:R-:W-:Y:S01]  /*24460*/  MOV R8, R23 ;  /* 0x0000001700087202 */ /* 0x001fe20000000f00 */
[----:B------:R-:W-:Y:S01]  /*24470*/  IMAD.MOV.U32 R9, RZ, RZ, R22 ;  /* 0x000000ffff097224 */ /* 0x000fe200078e0016 */
[----:B------:R-:W2:Y:S01]  /*24480*/  LDL.LU R23, [R1+0x6b0] ;  /* 0x0006b00001177983 */ /* 0x000ea20000300800 */
[----:B------:R-:W2:Y:S02]  /*24490*/  LDL.LU R22, [R1+0x6b4] ;  /* 0x0006b40001167983 */ /* 0x000ea40000300800 */
[----:B------:R-:W-:-:S02]  /*244a0*/  FMUL R12, R28, R11 ;  /* 0x0000000b1c0c7220 */ /* 0x000fc40000400000 */
[----:B------:R-:W-:Y:S02]  /*244b0*/  FMUL R13, R28, R10 ;  /* 0x0000000a1c0d7220 */ /* 0x000fe40000400000 */
[C---:B------:R-:W-:Y:S02]  /*244c0*/  FMUL R14, R0.reuse, R7 ;  /* 0x00000007000e7220 */ /* 0x040fe40000400000 */
[----:B------:R-:W-:-:S07]  /*244d0*/  FMUL R15, R0, R6 ;  /* 0x00000006000f7220 */ /* 0x000fce0000400000 */
[----:B------:R-:W-:Y:S01]  /*244e0*/  HMMA.16816.F32 R12, R16, R8, R12 ;  /* 0x00000008100c723c */ /* 0x000fe2000000180c */
[----:B--2---:R0:W-:Y:S04]  /*244f0*/  STL.64 [R1+0x15d0], R22 ;  /* 0x0015d01601007387 */ /* 0x0041e80000100a00 */
[----:B0-----:R-:W2:Y:S01]  /*24500*/  LDL.LU R23, [R1+0x6a0] ;  /* 0x0006a00001177983 */ /* 0x001ea20000300800 */
[----:B------:R0:W-:Y:S03]  /*24510*/  STL.64 [R1+0x15c8], R20 ;  /* 0x0015c81401007387 */ /* 0x0001e60000100a00 */
[----:B0-----:R-:W4:Y:S01]  /*24520*/  LDL.LU R20, [R1+0xa0] ;  /* 0x0000a00001147983 */ /* 0x001f220000300800 */
[----:B------:R-:W4:Y:S02]  /*24530*/  LDL.LU R21, [R1+0xa4] ;  /* 0x0000a40001157983 */ /* 0x000f240000300800 */
[----:B------:R-:W4:Y:S02]  /*24540*/  LDL.LU R7, [R1+0x6b8] ;  /* 0x0006b80001077983 */ /* 0x000f240000300800 */
[----:B------:R-:W4:Y:S01]  /*24550*/  LDL.LU R6, [R1+0x6bc] ;  /* 0x0006bc0001067983 */ /* 0x000f220000300800 */
[----:B------:R-:W4:Y:S08]  /*24560*/  LDL.LU.64 R8, [R1+0x15d8] ;  /* 0x0015d80001087983 */ /* 0x000f300000300a00 */
[----:B------:R3:W-:Y:S02]  /*24570*/  STL [R1+0x64], R13 ;  /* 0x0000640d01007387 */ /* 0x0007e40000100800 */
[----:B------:R0:W-:Y:S01]  /*24580*/  STL.64 [R1+0x68], R14 ;  /* 0x0000680e01007387 */ /* 0x0001e20000100a00 */
[----:B------:R-:W-:Y:S01]  /*24590*/  MOV R3, R12 ;  /* 0x0000000c00037202 */ /* 0x000fe20000000f00 */
[----:B------:R-:W4:Y:S01]  /*245a0*/  LDL.LU R24, [R1+0x6c0] ;  /* 0x0006c00001187983 */ /* 0x000f220000300800 */
[----:B------:R-:W4:Y:S02]  /*245b0*/  LDL.LU R25, [R1+0x6c4] ;  /* 0x0006c40001197983 */ /* 0x000f240000300800 */
[----:B------:R-:W4:Y:S02]  /*245c0*/  LDL.LU R11, [R1+0x6c8] ;  /* 0x0006c800010b7983 */ /* 0x000f240000300800 */
[----:B------:R-:W4:Y:S01]  /*245d0*/  LDL.LU R10, [R1+0x6cc] ;  /* 0x0006cc00010a7983 */ /* 0x000f220000300800 */
[----:B------:R-:W4:Y:S01]  /*245e0*/  LDL R2, [R1+0xcac] ;  /* 0x000cac0001027983 */ /* 0x000f220000100800 */
[----:B------:R-:W-:Y:S02]  /*245f0*/  STL [R1+0x11f8], R3 ;  /* 0x0011f80301007387 */ /* 0x000fe40000100800 */
[----:B---3--:R-:W-:-:S02]  /*24600*/  FMUL R13, R28, R29 ;  /* 0x0000001d1c0d7220 */ /* 0x008fc40000400000 */
[----:B0-----:R-:W-:Y:S02]  /*24610*/  FMUL R14, R0, R27 ;  /* 0x0000001b000e7220 */ /* 0x001fe40000400000 */
[----:B--2---:R-:W-:Y:S02]  /*24620*/  FMUL R12, R28, R23 ;  /* 0x000000171c0c7220 */ /* 0x004fe40000400000 */
[----:B------:R-:W2:Y:S01]  /*24630*/  LDL.LU.64 R22, [R1+0x15d0] ;  /* 0x0015d00001167983 */ /* 0x000ea20000300a00 */
[----:B----4-:R-:W-:-:S07]  /*24640*/  FMUL R15, R0, R26 ;  /* 0x0000001a000f7220 */ /* 0x010fce0000400000 */
[----:B------:R-:W-:Y:S01]  /*24650*/  HMMA.16816.F32 R12, R16, R20, R12 ;  /* 0x00000014100c723c */ /* 0x000fe2000000180c */
[----:B------:R-:W3:Y:S11]  /*24660*/  LDL.LU.64 R20, [R1+0x15c8] ;  /* 0x0015c80001147983 */ /* 0x000ef60000300a00 */
[----:B------:R-:W-:Y:S11]  /*24670*/  @!UPT UIADD3 URZ, URZ, URZ, URZ ;  /* 0x0000003f3f3ff290 */ /* 0x000ff6000fffe03f */
[----:B------:R-:W-:Y:S01]  /*24680*/  STL.64 [R1+0x50], R12 ;  /* 0x0000500c01007387 */ /* 0x000fe20000100a00 */
[----:B------:R0:W-:Y:S02]  /*24690*/  STL.64 [R1+0x58], R14 ;  /* 0x0000580e01007387 */ /* 0x0001e40000100a00 */
[----:B------:R-:W4:Y:S02]  /*246a0*/  LDL.LU R29, [R1+0x6dc] ;  /* 0x0006dc00011d7983 */ /* 0x000f240000300800 */
[C---:B0-----:R-:W-:Y:S02]  /*246b0*/  FMUL R14, R0.reuse, R7 ;  /* 0x00000007000e7220 */ /* 0x041fe40000400000 */
[----:B------:R-:W-:Y:S02]  /*246c0*/  FMUL R15, R0, R6 ;  /* 0x00000006000f7220 */ /* 0x000fe40000400000 */
[----:B------:R-:W3:Y:S01]  /*246d0*/  LDL.LU.64 R6, [R1+0x15c0] ;  /* 0x0015c00001067983 */ /* 0x000ee20000300a00 */
[----:B------:R-:W-:-:S02]  /*246e0*/  FMUL R24, R28, R24 ;  /* 0x000000181c187220 */ /* 0x000fc40000400000 */
[----:B------:R-:W-:Y:S02]  /*246f0*/  FMUL R25, R28, R25 ;  /* 0x000000191c197220 */ /* 0x000fe40000400000 */
[C---:B------:R-:W-:Y:S02]  /*24700*/  FMUL R26, R0.reuse, R11 ;  /* 0x0000000b001a7220 */ /* 0x040fe40000400000 */
[----:B------:R-:W-:-:S07]  /*24710*/  FMUL R27, R0, R10 ;  /* 0x0000000a001b7220 */ /* 0x000fce0000400000 */
[----:B------:R-:W-:Y:S01]  /*24720*/  HMMA.16816.F32 R24, R16, R8, R24 ;  /* 0x000000081018723c */ /* 0x000fe20000001818 */
[C---:B--2---:R-:W-:Y:S02]  /*24730*/  FMUL R12, R28.reuse, R23 ;  /* 0x000000171c0c7220 */ /* 0x044fe40000400000 */
[----:B------:R-:W-:-:S07]  /*24740*/  FMUL R13, R28, R22 ;  /* 0x000000161c0d7220 */ /* 0x000fce0000400000 */
[----:B------:R-:W-:Y:S01]  /*24750*/  HMMA.16816.F32 R12, R16, R4, R12 ;  /* 0x00000004100c723c */ /* 0x000fe2000000180c */
[----:B------:R-:W2:Y:S01]  /*24760*/  LDL.LU.64 R4, [R1+0x15b8] ;  /* 0x0015b80001047983 */ /* 0x000ea20000300a00 */
[----:B------:R-:W2:Y:S02]  /*24770*/  LDL.LU R23, [R1+0x6e4] ;  /* 0x0006e40001177983 */ /* 0x000ea40000300800 */
[----:B------:R-:W2:Y:S11]  /*24780*/  LDL.LU R22, [R1+0x6e8] ;  /* 0x0006e80001167983 */ /* 0x000eb60000300800 */
[----:B------:R-:W-:Y:S08]  /*24790*/  @!UPT UIADD3 URZ, URZ, URZ, URZ ;  /* 0x0000003f3f3ff290 */ /* 0x000ff0000fffe03f */
[----:B------:R-:W-:Y:S01]  /*247a0*/  STL.64 [R1+0x40], R12 ;  /* 0x0000400c01007387 */ /* 0x000fe20000100a00 */
[----:B------:R-:W-:Y:S02]  /*247b0*/  STL.64 [R1+0x48], R14 ;  /* 0x0000480e01007387 */ /* 0x000fe40000100a00 */
[----:B------:R-:W0:Y:S04]  /*247c0*/  LDSM.16.M88.4 R12, [R2+0x18000] ;  /* 0x01800000020c783b */ /* 0x000e280000000200 */
[----:B------:R-:W2:Y:S01]  /*247d0*/  LDL.LU R3, [R1+0x6ec] ;  /* 0x0006ec0001037983 */ /* 0x000ea20000300800 */
[----:B0-----:R0:W-:Y:S04]  /*247e0*/  STL.64 [R1+0x1598], R14 ;  /* 0x0015980e01007387 */ /* 0x0011e80000100a00 */
[----:B0-----:R-:W2:Y:S01]  /*247f0*/  LDL.LU R14, [R1+0x6d8] ;  /* 0x0006d800010e7983 */ /* 0x001ea20000300800 */
[----:B------:R-:W3:Y:S02]  /*24800*/  LDL.LU R15, [R1+0x6e0] ;  /* 0x0006e000010f7983 */ /* 0x000ee40000300800 */
[----:B------:R0:W-:Y:S02]  /*24810*/  STL.64 [R1+0x1590], R12 ;  /* 0x0015900c01007387 */ /* 0x0001e40000100a00 */
[----:B0-----:R-:W3:Y:S01]  /*24820*/  LDL.LU R12, [R1+0x6d0] ;  /* 0x0006d000010c7983 */ /* 0x001ee20000300800 */
[----:B------:R-:W3:Y:S02]  /*24830*/  LDL.LU R13, [R1+0x6d4] ;  /* 0x0006d400010d7983 */ /* 0x000ee40000300800 */
[----:B------:R-:W3:Y:S02]  /*24840*/  LDL.LU.64 R10, [R1+0x15b0] ;  /* 0x0015b000010a7983 */ /* 0x000ee40000300a00 */
[----:B------:R-:W3:Y:S01]  /*24850*/  LDL.LU.64 R8, [R1+0x15a8] ;  /* 0x0015a80001087983 */ /* 0x000ee20000300a00 */
[----:B------:R-:W-:Y:S01]  /*24860*/  STL.64 [R1+0x30], R24 ;  /* 0x0000301801007387 */ /* 0x000fe20000100a00 */
[----:B------:R4:W-:Y:S02]  /*24870*/  STL.64 [R1+0x38], R26 ;  /* 0x0000381a01007387 */ /* 0x0009e40000100a00 */
[----:B----4-:R-:W-:-:S02]  /*24880*/  FMUL R27, R0, R29 ;  /* 0x0000001d001b7220 */ /* 0x010fc40000400000 */
[----:B--2---:R-:W-:Y:S02]  /*24890*/  FMUL R26, R0, R14 ;  /* 0x0000000e001a7220 */ /* 0x004fe40000400000 */
[C---:B---3--:R-:W-:Y:S02]  /*248a0*/  FMUL R24, R28.reuse, R12 ;  /* 0x0000000c1c187220 */ /* 0x048fe40000400000 */
[----:B------:R-:W-:-:S07]  /*248b0*/  FMUL R25, R28, R13 ;  /* 0x0000000d1c197220 */ /* 0x000fce0000400000 */
[----:B------:R-:W-:Y:S11]  /*248c0*/  HMMA.16816.F32 R24, R16, R8, R24 ;  /* 0x000000081018723c */ /* 0x000ff60000001818 */
[----:B------:R-:W-:Y:S11]  /*248d0*/  @!UPT UIADD3 URZ, URZ, URZ, URZ ;  /* 0x0000003f3f3ff290 */ /* 0x000ff6000fffe03f */
[----:B------:R-:W-:Y:S01]  /*248e0*/  @!UPT UIADD3 URZ, URZ, URZ, URZ ;  /* 0x0000003f3f3ff290 */ /* 0x000fe2000fffe03f */
[----:B------:R-:W-:Y:S01]  /*248f0*/  STL.64 [R1+0x20], R24 ;  /* 0x0000201801007387 */ /* 0x000fe20000100a00 */
[----:B------:R0:W-:Y:S02]  /*24900*/  STL [R1+0x28], R26 ;  /* 0x0000281a01007387 */ /* 0x0001e40000100800 */
[----:B------:R-:W-:Y:S02]  /*24910*/  IMAD.MOV.U32 R29, RZ, RZ, R27 ;  /* 0x000000ffff1d7224 */ /* 0x000fe400078e001b */
[C---:B------:R-:W-:Y:S01]  /*24920*/  FMUL R27, R0.reuse, R3 ;  /* 0x00000003001b7220 */ /* 0x040fe20000400000 */
[----:B------:R1:W-:Y:S01]  /*24930*/  STL.64 [R1+0x1558], R10 ;  /* 0x0015580a01007387 */ /* 0x0003e20000100a00 */
[----:B0-----:R-:W-:Y:S02]  /*24940*/  FMUL R26, R0, R22 ;  /* 0x00000016001a7220 */ /* 0x001fe40000400000 */
[C---:B------:R-:W-:Y:S02]  /*24950*/  FMUL R24, R28.reuse, R15 ;  /* 0x0000000f1c187220 */ /* 0x040fe40000400000 */
[----:B------:R-:W-:-:S07]  /*24960*/  FMUL R25, R28, R23 ;  /* 0x000000171c197220 */ /* 0x000fce0000400000 */
[----:B-1----:R-:W-:Y:S01]  /*24970*/  HMMA.16816.F32 R8, R16, R4, R24 ;  /* 0x000000041008723c */ /* 0x002fe20000001818 */
[----:B------:R0:W-:Y:S04]  /*24980*/  STL [R1+0x12a0], R29 ;  /* 0x0012a01d01007387 */ /* 0x0001e80000100800 */
[----:B------:R-:W1:Y:S11]  /*24990*/  LDSM.16.M88.4 R24, [R2+0x18400] ;  /* 0x018400000218783b */ /* 0x000e760000000200 */
[----:B------:R-:W-:Y:S07]  /*249a0*/  @!UPT UIADD3 URZ, URZ, URZ, URZ ;  /* 0x0000003f3f3ff290 */ /* 0x000fee000fffe03f */
[----:B------:R2:W-:Y:S01]  /*249b0*/  STL.64 [R1+0x10], R8 ;  /* 0x0000100801007387 */ /* 0x0005e20000100a00 */
[----:B------:R3:W-:Y:S02]  /*249c0*/  STL [R1+0x1c], R11 ;  /* 0x00001c0b01007387 */ /* 0x0007e40000100800 */
[----:B------:R-:W4:Y:S02]  /*249d0*/  LDL.LU R12, [R1+0x6f0] ;  /* 0x0006f000010c7983 */ /* 0x000f240000300800 */
[----:B------:R-:W4:Y:S01]  /*249e0*/  LDL.LU R13, [R1+0x6f4] ;  /* 0x0006f400010d7983 */ /* 0x000f220000300800 */
[----:B------:R-:W4:Y:S01]  /*249f0*/  LDL.LU R14, [R1+0x6f8] ;  /* 0x0006f800010e7983 */ /* 0x000f220000300800 */
[----:B0-----:R-:W-:Y:S01]  /*24a00*/  MOV R29, R10 ;  /* 0x0000000a001d7202 */ /* 0x001fe20000000f00 */
[----:B------:R-:W-:Y:S02]  /*24a10*/  MOV R10, R7 ;  /* 0x00000007000a7202 */ /* 0x000fe40000000f00 */
[----:B--2---:R-:W2:Y:S01]  /*24a20*/  LDL.LU R8, [R1+0x4b0] ;  /* 0x0004b00001087983 */ /* 0x004ea20000300800 */
[----:B------:R-:W-:-:S02]  /*24a30*/  IMAD.MOV.U32 R9, RZ, RZ, R6 ;  /* 0x000000ffff097224 */ /* 0x000fc400078e0006 */
[----:B------:R-:W2:Y:S02]  /*24a40*/  LDL.LU R6, [R1+0x15a4] ;  /* 0x0015a40001067983 */ /* 0x000ea40000300800 */
[----:B------:R-:W2:Y:S01]  /*24a50*/  LDL.LU R7, [R1+0x15a0] ;  /* 0x0015a00001077983 */ /* 0x000ea20000300800 */
[----:B---3--:R-:W3:Y:S04]  /*24a60*/  LDL.LU R11, [R1+0x4bc] ;  /* 0x0004bc00010b7983 */ /* 0x008ee80000300800 */
[----:B---3--:R0:W-:Y:S01]  /*24a70*/  STL.64 [R1+0x1568], R10 ;  /* 0x0015680a01007387 */ /* 0x0081e20000100a00 */
[----:B--2---:R-:W-:Y:S03]  /*24a80*/  STL.64 [R1+0x1560], R8 ;  /* 0x0015600801007387 */ /* 0x004fe60000100a00 */
[----:B0-----:R-:W2:Y:S04]  /*24a90*/  LDL R10, [R1+0x138] ;  /* 0x00013800010a7983 */ /* 0x001ea80000100800 */
[----:B------:R-:W2:Y:S01]  /*24aa0*/  LDL R11, [R1+0x13c] ;  /* 0x00013c00010b7983 */ /* 0x000ea20000100800 */
[----:B------:R-:W3:Y:S03]  /*24ab0*/  LDL.LU R3, [R1+0x6fc] ;  /* 0x0006fc0001037983 */ /* 0x000ee60000300800 */
[----:B--2---:R0:W-:Y:S04]  /*24ac0*/  STL.64 [R1+0x1578], R10 ;  /* 0x0015780a01007387 */ /* 0x0041e80000100a00 */
[----:B0-----:R-:W2:Y:S01]  /*24ad0*/  LDL.64 R10, [R1+0x148] ;  /* 0x00014800010a7983 */ /* 0x001ea20000100a00 */
[----:B------:R0:W-:Y:S03]  /*24ae0*/  STL.64 [R1+0x14b8], R6 ;  /* 0x0014b80601007387 */ /* 0x0001e60000100a00 */
[----:B0-----:R-:W2:Y:S04]  /*24af0*/  LDL.64 R6, [R1+0x108] ;  /* 0x0001080001067983 */ /* 0x001ea80000100a00 */
[----:B--2---:R0:W-:Y:S04]  /*24b00*/  STL.64 [R1+0x1548], R6 ;  /* 0x0015480601007387 */ /* 0x0041e80000100a00 */
[----:B0-----:R-:W2:Y:S04]  /*24b10*/  LDL.64 R6, [R1+0x118] ;  /* 0x0001180001067983 */ /* 0x001ea80000100a00 */
[----:B--2---:R0:W-:Y:S04]  /*24b20*/  STL.64 [R1+0x1550], R6 ;  /* 0x0015500601007387 */ /* 0x0041e80000100a00 */
[----:B0-----:R-:W2:Y:S04]  /*24b30*/  LDL.64 R6, [R1+0x128] ;  /* 0x0001280001067983 */ /* 0x001ea80000100a00 */
[----:B--2---:R0:W-:Y:S01]  /*24b40*/  STL.64 [R1+0x1570], R6 ;  /* 0x0015700601007387 */ /* 0x0041e20000100a00 */
[----:B------:R-:W2:Y:S02]  /*24b50*/  LDL.LU R4, [R1+0x4c0] ;  /* 0x0004c00001047983 */ /* 0x000ea40000300800 */
[----:B------:R-:W2:Y:S01]  /*24b60*/  LDL.LU R5, [R1+0x4c4] ;  /* 0x0004c40001057983 */ /* 0x000ea20000300800 */
[----:B0-----:R-:W2:Y:S01]  /*24b70*/  LDL.LU R6, [R1+0x4c8] ;  /* 0x0004c80001067983 */ /* 0x001ea20000300800 */
[----:B------:R-:W2:Y:S02]  /*24b80*/  LDL.LU R7, [R1+0x4cc] ;  /* 0x0004cc0001077983 */ /* 0x000ea40000300800 */
[----:B----4-:R-:W-:-:S02]  /*24b90*/  FMUL R12, R28, R12 ;  /* 0x0000000c1c0c7220 */ /* 0x010fc40000400000 */
[----:B------:R-:W-:Y:S02]  /*24ba0*/  FMUL R13, R28, R13 ;  /* 0x0000000d1c0d7220 */ /* 0x000fe40000400000 */
[C---:B------:R-:W-:Y:S02]  /*24bb0*/  FMUL R14, R0.reuse, R14 ;  /* 0x0000000e000e7220 */ /* 0x040fe40000400000 */
[----:B---3--:R-:W-:-:S07]  /*24bc0*/  FMUL R15, R0, R3 ;  /* 0x00000003000f7220 */ /* 0x008fce0000400000 */
[----:B------:R-:W-:Y:S01]  /*24bd0*/  HMMA.16816.F32 R16, R16, R20, R12 ;  /* 0x000000141010723c */ /* 0x000fe2000000180c */
[----:B--2---:R-:W-:Y:S01]  /*24be0*/  STL.64 [R1+0x1588], R6 ;  /* 0x0015880601007387 */ /* 0x004fe20000100a00 */
[----:B------:R0:W-:Y:S03]  /*24bf0*/  STL.64 [R1+0x1580], R4 ;  /* 0x0015800401007387 */ /* 0x0001e60000100a00 */
[----:B0-----:R-:W2:Y:S01]  /*24c00*/  LDL.LU R4, [R1+0x4d0] ;  /* 0x0004d00001047983 */ /* 0x001ea20000300800 */
[----:B------:R-:W2:Y:S02]  /*24c10*/  LDL.LU R5, [R1+0x4d4] ;  /* 0x0004d40001057983 */ /* 0x000ea40000300800 */
[----:B------:R-:W2:Y:S02]  /*24c20*/  LDL.LU R6, [R1+0x4d8] ;  /* 0x0004d80001067983 */ /* 0x000ea40000300800 */
[----:B------:R-:W2:Y:S01]  /*24c30*/  LDL.LU R7, [R1+0x4dc] ;  /* 0x0004dc0001077983 */ /* 0x000ea20000300800 */
[----:B------:R-:W-:Y:S01]  /*24c40*/  STL [R1+0x12a4], R29 ;  /* 0x0012a41d01007387 */ /* 0x000fe20000100800 */
[----:B------:R-:W-:Y:S02]  /*24c50*/  STL [R1+0x11fc], R28 ;  /* 0x0011fc1c01007387 */ /* 0x000fe40000100800 */
[----:B-1----:R-:W-:Y:S02]  /*24c60*/  STL.64 [R1+0x1478], R26 ;  /* 0x0014781a01007387 */ /* 0x002fe40000100a00 */
[----:B------:R0:W-:Y:S02]  /*24c70*/  STL.64 [R1+0x1470], R24 ;  /* 0x0014701801007387 */ /* 0x0001e40000100a00 */
[----:B0-----:R-:W3:Y:S01]  /*24c80*/  LDL.LU R24, [R1+0x490] ;  /* 0x0004900001187983 */ /* 0x001ee20000300800 */
[----:B------:R-:W3:Y:S02]  /*24c90*/  LDL.LU R25, [R1+0x494] ;  /* 0x0004940001197983 */ /* 0x000ee40000300800 */
[----:B------:R-:W3:Y:S02]  /*24ca0*/  LDL.LU R26, [R1+0x498] ;  /* 0x00049800011a7983 */ /* 0x000ee40000300800 */
[----:B------:R-:W3:Y:S01]  /*24cb0*/  LDL.LU R27, [R1+0x49c] ;  /* 0x00049c00011b7983 */ /* 0x000ee20000300800 */
[----:B------:R-:W-:Y:S01]  /*24cc0*/  STL [R1+0x1200], R0 ;  /* 0x0012000001007387 */ /* 0x000fe20000100800 */
[----:B------:R-:W2:Y:S02]  /*24cd0*/  LDL.LU.64 R14, [R1+0x1598] ;  /* 0x00159800010e7983 */ /* 0x000ea40000300a00 */
[----:B------:R-:W2:Y:S02]  /*24ce0*/  LDL.LU.64 R12, [R1+0x1590] ;  /* 0x00159000010c7983 */ /* 0x000ea40000300a00 */
[----:B------:R-:W-:Y:S01]  /*24cf0*/  STL.64 [R1], R16 ;  /* 0x0000001001007387 */ /* 0x000fe20000100a00 */
[----:B------:R0:W-:Y:S01]  /*24d00*/  STL [R1+0x8], R18 ;  /* 0x0000081201007387 */ /* 0x0001e20000100800 */
[----:B------:R-:W-:-:S02]  /*24d10*/  IMAD.MOV.U32 R29, RZ, RZ, R19 ;  /* 0x000000ffff1d7224 */ /* 0x000fc400078e0013 */
[----:B------:R-:W4:Y:S02]  /*24d20*/  LDL.LU R20, [R1+0x4a0] ;  /* 0x0004a00001147983 */ /* 0x000f240000300800 */
[----:B------:R-:W4:Y:S01]  /*24d30*/  LDL.LU R21, [R1+0x4a4] ;  /* 0x0004a40001157983 */ /* 0x000f220000300800 */
[----:B------:R-:W4:Y:S01]  /*24d40*/  LDL.LU R22, [R1+0x4a8] ;  /* 0x0004a80001167983 */ /* 0x000f220000300800 */
[----:B------:R-:W4:Y:S03]  /*24d50*/  LDL.LU R23, [R1+0x4ac] ;  /* 0x0004ac0001177983 */ /* 0x000f260000300800 */
[----:B0-----:R-:W3:Y:S01]  /*24d60*/  LDL.64 R18, [R1+0xf8] ;  /* 0x0000f80001127983 */ /* 0x001ee20000100a00 */
[----:B------:R-:W-:Y:S01]  /*24d70*/  STL [R1+0x1490], R29 ;  /* 0x0014901d01007387 */ /* 0x000fe20000100800 */
[----:B------:R-:W-:Y:S01]  /*24d80*/  MOV R3, R10 ;  /* 0x0000000a00037202 */ /* 0x000fe20000000f00 */
[----:B------:R-:W-:Y:S01]  /*24d90*/  IMAD.MOV.U32 R0, RZ, RZ, R11 ;  /* 0x000000ffff007224 */ /* 0x000fe200078e000b */
[C---:B--2---:R-:W-:Y:S11]  /*24da0*/  HMMA.16816.F32 R4, R12.reuse, R10, R4 ;  /* 0x0000000a0c04723c */ /* 0x044ff60000001804 */
[----:B------:R-:W-:Y:S11]  /*24db0*/  @!UPT UIADD3 URZ, URZ, URZ, URZ ;  /* 0x0000003f3f3ff290 */ /* 0x000ff6000fffe03f */
[----:B------:R-:W-:Y:S01]  /*24dc0*/  @!UPT UIADD3 URZ, URZ, URZ, URZ ;  /* 0x0000003f3f3ff290 */ /* 0x000fe2000fffe03f */
[----:B------:R-:W-:Y:S01]  /*24dd0*/  STL.64 [R1+0x4d0], R4 ;  /* 0x0004d00401007387 */ /* 0x000fe20000100a00 */
[----:B------:R0:W-:Y:S03]  /*24de0*/  STL.64 [R1+0x4d8], R6 ;  /* 0x0004d80601007387 */ /* 0x0001e60000100a00 */
[----:B0-----:R-:W2:Y:S01]  /*24df0*/  LDL.LU.64 R6, [R1+0x1588] ;  /* 0x0015880001067983 */ /* 0x001ea20000300a00 */
[----:B------:R-:W2:Y:S02]  /*24e00*/  LDL.LU.64 R4, [R1+0x1580] ;  /* 0x0015800001047983 */ /* 0x000ea40000300a00 */
[----:B------:R-:W2:Y:S02]  /*24e10*/  LDL.LU.64 R10, [R1+0x1578] ;  /* 0x00157800010a7983 */ /* 0x000ea40000300a00 */
[----:B------:R-:W-:Y:S01]  /*24e20*/  STL [R1+0x1498], R0 ;  /* 0x0014980001007387 */ /* 0x000fe20000100800 */
[----:B------:R-:W-:Y:S01]  /*24e30*/  STL [R1+0x1494], R3 ;  /* 0x0014940301007387 */ /* 0x000fe20000100800 */
[C---:B--2---:R-:W-:Y:S03]  /*24e40*/  HMMA.16816.F32 R8, R12.reuse, R10, R4 ;  /* 0x0000000a0c08723c */ /* 0x044fe60000001804 */
[----:B------:R-:W2:Y:S11]  /*24e50*/  LDL.LU.64 R6, [R1+0x1570] ;  /* 0x0015700001067983 */ /* 0x000eb60000300a00 */
[----:B------:R-:W-:Y:S09]  /*24e60*/  @!UPT UIADD3 URZ, URZ, URZ, URZ ;  /* 0x0000003f3f3ff290 */ /* 0x000ff2000fffe03f */
[----:B------:R-:W-:Y:S01]  /*24e70*/  STL.64 [R1+0x4c0], R8 ;  /* 0x0004c00801007387 */ /* 0x000fe20000100a00 */
[----:B------:R0:W-:Y:S03]  /*24e80*/  STL.64 [R1+0x4c8], R10 ;  /* 0x0004c80a01007387 */ /* 0x0001e60000100a00 */
[----:B0-----:R-:W2:Y:S01]  /*24e90*/  LDL.LU.64 R10, [R1+0x1568] ;  /* 0x00156800010a7983 */ /* 0x001ea20000300a00 */
[----:B------:R-:W2:Y:S02]  /*24ea0*/  LDL.LU.64 R8, [R1+0x1560] ;  /* 0x0015600001087983 */ /* 0x000ea40000300a00 */
[C---:B--2---:R-:W-:Y:S11]  /*24eb0*/  HMMA.16816.F32 R8, R12.reuse, R6, R8 ;  /* 0x000000060c08723c */ /* 0x044ff60000001808 */
[----:B------:R-:W-:Y:S11]  /*24ec0*/  @!UPT UIADD3 URZ, URZ, URZ, URZ ;  /* 0x0000003f3f3ff290 */ /* 0x000ff6000fffe03f */
[----:B------:R-:W-:Y:S01]  /*24ed0*/  @!UPT UIADD3 URZ, URZ, URZ, URZ ;  /* 0x0000003f3f3ff290 */ /* 0x000fe2000fffe03f */
[----:B------:R0:W-:Y:S01]  /*24ee0*/  STL.64 [R1+0x4b0], R8 ;  /* 0x0004b00801007387 */ /* 0x0001e20000100a00 */
[----:B------:R1:W-:Y:S01]  /*24ef0*/  STL.64 [R1+0x4b8], R10 ;  /* 0x0004b80a01007387 */ /* 0x0003e20000100a00 */
[----:B0-----:R-:W-:Y:S02]  /*24f00*/  MOV R9, R6 ;  /* 0x0000000600097202 */ /* 0x001fe40000000f00 */
[----:B-1----:R-:W2:Y:S01]  /*24f10*/  LDL.LU.64 R10, [R1+0x1558] ;  /* 0x00155800010a7983 */ /* 0x002ea20000300a00 */
[----:B------:R-:W-:Y:S02]  /*24f20*/  IMAD.MOV.U32 R8, RZ, RZ, R7 ;  /* 0x000000ffff087224 */ /* 0x000fe400078e0007 */
[----:B------:R-:W4:Y:S03]  /*24f30*/  LDL.LU.64 R6, [R1+0x1550] ;  /* 0x0015500001067983 */ /* 0x000f260000300a00 */
[----:B------:R0:W-:Y:S01]  /*24f40*/  STL [R1+0x14a0], R8 ;  /* 0x0014a00801007387 */ /* 0x0001e20000100800 */
[----:B------:R1:W-:Y:S01]  /*24f50*/  STL [R1+0x149c], R9 ;  /* 0x00149c0901007387 */ /* 0x0003e20000100800 */
[C---:B----4-:R-:W-:Y:S02]  /*24f60*/  HMMA.16816.F32 R20, R12.reuse, R6, R20 ;  /* 0x000000060c14723c */ /* 0x050fe40000001814 */
[----:B--2---:R2:W-:Y:S01]  /*24f70*/  STL.64 [R1+0x14e8], R10 ;  /* 0x0014e80a01007387 */ /* 0x0045e20000100a00 */
[----:B0-----:R-:W4:Y:S02]  /*24f80*/  LDL.LU R8, [R1+0x480] ;  /* 0x0004800001087983 */ /* 0x001f240000300800 */
[----:B-1----:R-:W4:Y:S01]  /*24f90*/  LDL.LU R9, [R1+0x484] ;  /* 0x0004840001097983 */ /* 0x002f220000300800 */
[----:B--2---:R-:W4:Y:S01]  /*24fa0*/  LDL.LU R10, [R1+0x488] ;  /* 0x00048800010a7983 */ /* 0x004f220000300800 */
[----:B------:R-:W4:Y:S11]  /*24fb0*/  LDL.LU R11, [R1+0x48c] ;  /* 0x00048c00010b7983 */ /* 0x000f360000300800 */
[----:B------:R-:W-:Y:S05]  /*24fc0*/  @!UPT UIADD3 URZ, URZ, URZ, URZ ;  /* 0x0000003f3f3ff290 */ /* 0x000fea000fffe03f */
[----:B------:R0:W-:Y:S01]  /*24fd0*/  STL.64 [R1+0x4a0], R20 ;  /* 0x0004a01401007387 */ /* 0x0001e20000100a00 */
[----:B------:R-:W-:Y:S01]  /*24fe0*/  STL.64 [R1+0x4a8], R22 ;  /* 0x0004a81601007387 */ /* 0x000fe20000100a00 */
[----:B0-----:R-:W-:Y:S01]  /*24ff0*/  MOV R21, R6 ;  /* 0x0000000600157202 */ /* 0x001fe20000000f00 */
[----:B------:R-:W-:Y:S02]  /*25000*/  IMAD.MOV.U32 R20, RZ, RZ, R7 ;  /* 0x000000ffff147224 */ /* 0x000fe400078e0007 */
[----:B------:R-:W3:Y:S03]  /*25010*/  LDL.LU.64 R6, [R1+0x1548] ;  /* 0x0015480001067983 */ /* 0x000ee60000300a00 */
[----:B------:R3:W-:Y:S02]  /*25020*/  STL.64 [R1+0x1540], R20 ;  /* 0x0015401401007387 */ /* 0x0007e40000100a00 */
[C---:B---3--:R-:W-:Y:S07]  /*25030*/  HMMA.16816.F32 R20, R12.reuse, R6, R24 ;  /* 0x000000060c14723c */ /* 0x048fee0000001818 */
[----:B------:R-:W-:Y:S01]  /*25040*/  MOV R25, R6 ;  /* 0x0000000600197202 */ /* 0x000fe20000000f00 */
[----:B------:R-:W-:Y:S11]  /*25050*/  IMAD.MOV.U32 R24, RZ, RZ, R7 ;  /* 0x000000ffff187224 */ /* 0x000ff600078e0007 */
[----:B------:R-:W-:Y:S04]  /*25060*/  @!UPT UIADD3 URZ, URZ, URZ, URZ ;  /* 0x0000003f3f3ff290 */ /* 0x000fe8000fffe03f */
[----:B------:R-:W-:Y:S01]  /*25070*/  STL.64 [R1+0x490], R20 ;  /* 0x0004901401007387 */ /* 0x000fe20000100a00 */
[----:B------:R-:W-:Y:S02]  /*25080*/  STL.64 [R1+0x498], R22 ;  /* 0x0004981601007387 */ /* 0x000fe40000100a00 */
[----:B------:R-:W2:Y:S02]  /*25090*/  LDL.LU R4, [R1+0x400] ;  /* 0x0004000001047983 */ /* 0x000ea40000300800 */
[----:B------:R-:W2:Y:S01]  /*250a0*/  LDL.LU R5, [R1+0x404] ;  /* 0x0004040001057983 */ /* 0x000ea20000300800 */
[----:B------:R-:W3:Y:S01]  /*250b0*/  LDL.LU R6, [R1+0x408] ;  /* 0x0004080001067983 */ /* 0x000ee20000300800 */
[----:B------:R-:W3:Y:S03]  /*250c0*/  LDL.LU R7, [R1+0x40c] ;  /* 0x00040c0001077983 */ /* 0x000ee60000300800 */
[----:B---3--:R0:W-:Y:S01]  /*250d0*/  STL.64 [R1+0x14c8], R6 ;  /* 0x0014c80601007387 */ /* 0x0081e20000100a00 */
[----:B--2---:R-:W-:Y:S03]  /*250e0*/  STL.64 [R1+0x14c0], R4 ;  /* 0x0014c00401007387 */ /* 0x004fe60000100a00 */
[----:B0-----:R-:W2:Y:S04]  /*250f0*/  LDL R6, [R1+0x88] ;  /* 0x0000880001067983 */ /* 0x001ea80000100800 */
[----:B------:R-:W2:Y:S04]  /*25100*/  LDL R7, [R1+0x8c] ;  /* 0x00008c0001077983 */ /* 0x000ea80000100800 */
[----:B--2---:R4:W-:Y:S02]  /*25110*/  STL.64 [R1+0x14e0], R6 ;  /* 0x0014e00601007387 */ /* 0x0049e40000100a00 */
[----:B----4-:R-:W-:Y:S11]  /*25120*/  HMMA.16816.F32 R4, R12, R18, R8 ;  /* 0x000000120c04723c */ /* 0x010ff60000001808 */
[----:B------:R-:W-:Y:S11]  /*25130*/  @!UPT UIADD3 URZ, URZ, URZ, URZ ;  /* 0x0000003f3f3ff290 */ /* 0x000ff6000fffe03f */
[----:B------:R-:W-:Y:S01]  /*25140*/  @!UPT UIADD3 URZ, URZ, URZ, URZ ;  /* 0x0000003f3f3ff290 */ /* 0x000fe2000fffe03f */
[----:B------:R-:W-:Y:S01]  /*25150*/  STL.64 [R1+0x480], R4 ;  /* 0x0004800401007387 */ /* 0x000fe20000100a00 */
[----:B------:R-:W-:Y:S02]  /*25160*/  STL.64 [R1+0x488], R6 ;  /* 0x0004880601007387 */ /* 0x000fe40000100a00 */
[----:B------:R-:W2:Y:S02]  /*25170*/  LDL.LU R8, [R1+0x420] ;  /* 0x0004200001087983 */ /* 0x000ea40000300800 */
[----:B------:R-:W2:Y:S01]  /*25180*/  LDL.LU R9, [R1+0x424] ;  /* 0x0004240001097983 */ /* 0x000ea20000300800 */
[----:B------:R-:W3:Y:S01]  /*25190*/  LDL.LU R10, [R1+0x428] ;  /* 0x00042800010a7983 */ /* 0x000ee20000300800 */
[----:B------:R-:W3:Y:S02]  /*251a0*/  LDL.LU R11, [R1+0x42c] ;  /* 0x00042c00010b7983 */ /* 0x000ee40000300800 */
[----:B------:R-:W4:Y:S02]  /*251b0*/  LDL.LU R20, [R1+0x470] ;  /* 0x0004700001147983 */ /* 0x000f240000300800 */
[----:B------:R-:W4:Y:S01]  /*251c0*/  LDL.LU R21, [R1+0x474] ;  /* 0x0004740001157983 */ /* 0x000f220000300800 */
[----:B------:R-:W4:Y:S01]  /*251d0*/  LDL.LU R22, [R1+0x478] ;  /* 0x0004780001167983 */ /* 0x000f220000300800 */
[----:B------:R-:W-:Y:S01]  /*251e0*/  MOV R27, R18 ;  /* 0x00000012001b7202 */ /* 0x000fe20000000f00 */
[----:B------:R-:W-:-:S02]  /*251f0*/  IMAD.MOV.U32 R26, RZ, RZ, R19 ;  /* 0x000000ffff1a7224 */ /* 0x000fc400078e0013 */
[----:B------:R-:W4:Y:S01]  /*25200*/  LDL.LU R23, [R1+0x47c] ;  /* 0x00047c0001177983 */ /* 0x000f220000300800 */
[----:B------:R-:W4:Y:S04]  /*25210*/  LDL.64 R18, [R1+0xe8] ;  /* 0x0000e80001127983 */ /* 0x000f280000100a00 */
[----:B---3--:R0:W-:Y:S01]  /*25220*/  STL.64 [R1+0x14f8], R10 ;  /* 0x0014f80a01007387 */ /* 0x0081e20000100a00 */
[----:B--2---:R-:W-:Y:S03]  /*25230*/  STL.64 [R1+0x14f0], R8 ;  /* 0x0014f00801007387 */ /* 0x004fe60000100a00 */
[----:B0-----:R-:W2:Y:S04]  /*25240*/  LDL.64 R10, [R1+0xa8] ;  /* 0x0000a800010a7983 */ /* 0x001ea80000100a00 */
[----:B--2---:R0:W-:Y:S04]  /*25250*/  STL.64 [R1+0x1508], R10 ;  /* 0x0015080a01007387 */ /* 0x0041e80000100a00 */
[----:B0-----:R-:W2:Y:S04]  /*25260*/  LDL.64 R10, [R1+0xb8] ;  /* 0x0000b800010a7983 */ /* 0x001ea80000100a00 */
[----:B--2---:R0:W-:Y:S04]  /*25270*/  STL.64 [R1+0x1520], R10 ;  /* 0x0015200a01007387 */ /* 0x0041e80000100a00 */
[----:B0-----:R-:W2:Y:S04]  /*25280*/  LDL.64 R10, [R1+0xc8] ;  /* 0x0000c800010a7983 */ /* 0x001ea80000100a00 */
[----:B--2---:R-:W-:Y:S01]  /*25290*/  STL.64 [R1+0x1538], R10 ;  /* 0x0015380a01007387 */ /* 0x004fe20000100a00 */
[----:B------:R-:W2:Y:S03]  /*252a0*/  LDL.64 R6, [R1+0x98] ;  /* 0x0000980001067983 */ /* 0x000ea60000100a00 */
[----:B--2---:R0:W-:Y:S01]  /*252b0*/  STL.64 [R1+0x1500], R6 ;  /* 0x0015000601007387 */ /* 0x0041e20000100a00 */
[----:B------:R-:W2:Y:S02]  /*252c0*/  LDL.LU R4, [R1+0x430] ;  /* 0x0004300001047983 */ /* 0x000ea40000300800 */
[----:B------:R-:W2:Y:S01]  /*252d0*/  LDL.LU R5, [R1+0x434] ;  /* 0x0004340001057983 */ /* 0x000ea20000300800 */
[----:B0-----:R-:W3:Y:S01]  /*252e0*/  LDL.LU R6, [R1+0x438] ;  /* 0x0004380001067983 */ /* 0x001ee20000300800 */
[----:B------:R-:W3:Y:S02]  /*252f0*/  LDL.LU R7, [R1+0x43c] ;  /* 0x00043c0001077983 */ /* 0x000ee40000300800 */
[----:B------:R-:W2:Y:S01]  /*25300*/  LDL.64 R10, [R1+0xd8] ;  /* 0x0000d800010a7983 */ /* 0x000ea20000100a00 */
[----:B---3--:R-:W-:Y:S01]  /*25310*/  STL.64 [R1+0x1518], R6 ;  /* 0x0015180601007387 */ /* 0x008fe20000100a00 */
[----:B--2---:R0:W-:Y:S03]  /*25320*/  STL.64 [R1+0x1510], R4 ;  /* 0x0015100401007387 */ /* 0x0041e60000100a00 */
[----:B0-----:R-:W2:Y:S01]  /*25330*/  LDL.LU R4, [R1+0x440] ;  /* 0x0004400001047983 */ /* 0x001ea20000300800 */
[----:B------:R-:W2:Y:S02]  /*25340*/  LDL.LU R5, [R1+0x444] ;  /* 0x0004440001057983 */ /* 0x000ea40000300800 */
[----:B------:R-:W3:Y:S02]  /*25350*/  LDL.LU R6, [R1+0x448] ;  /* 0x0004480001067983 */ /* 0x000ee40000300800 */
[----:B------:R-:W3:Y:S01]  /*25360*/  LDL.LU R7, [R1+0x44c] ;  /* 0x00044c0001077983 */ /* 0x000ee20000300800 */
[----:B----4-:R-:W-:Y:S01]  /*25370*/  HMMA.16816.F32 R20, R12, R18, R20 ;  /* 0x000000120c14723c */ /* 0x010fe20000001814 */
[----:B---3--:R-:W-:Y:S01]  /*25380*/  STL.64 [R1+0x1530], R6 ;  /* 0x0015300601007387 */ /* 0x008fe20000100a00 */
[----:B--2---:R0:W-:Y:S03]  /*25390*/  STL.64 [R1+0x1528], R4 ;  /* 0x0015280401007387 */ /* 0x0041e60000100a00 */
[----:B0-----:R-:W2:Y:S01]  /*253a0*/  LDL.LU R4, [R1+0x450] ;  /* 0x0004500001047983 */ /* 0x001ea20000300800 */
[----:B------:R-:W2:Y:S02]  /*253b0*/  LDL.LU R5, [R1+0x454] ;  /* 0x0004540001057983 */ /* 0x000ea40000300800 */
[----:B------:R-:W2:Y:S02]  /*253c0*/  LDL.LU R6, [R1+0x458] ;  /* 0x0004580001067983 */ /* 0x000ea40000300800 */
[----:B------:R-:W2:Y:S01]  /*253d0*/  LDL.LU R7, [R1+0x45c] ;  /* 0x00045c0001077983 */ /* 0x000ea20000300800 */
[----:B------:R-:W-:Y:S01]  /*253e0*/  STL.64 [R1+0x14b0], R26 ;  /* 0x0014b01a01007387 */ /* 0x000fe20000100a00 */
[----:B------:R0:W-:Y:S03]  /*253f0*/  STL.64 [R1+0x14a8], R24 ;  /* 0x0014a81801007387 */ /* 0x0001e60000100a00 */
[----:B0-----:R-:W3:Y:S01]  /*25400*/  LDL.LU R24, [R1+0x3f0] ;  /* 0x0003f00001187983 */ /* 0x001ee20000300800 */
[----:B------:R-:W3:Y:S02]  /*25410*/  LDL.LU R25, [R1+0x3f4] ;  /* 0x0003f40001197983 */ /* 0x000ee40000300800 */
[----:B------:R-:W4:Y:S02]  /*25420*/  LDL.LU R26, [R1+0x3f8] ;  /* 0x0003f800011a7983 */ /* 0x000f240000300800 */
[----:B------:R-:W4:Y:S02]  /*25430*/  LDL.LU R27, [R1+0x3fc] ;  /* 0x0003fc00011b7983 */ /* 0x000f240000300800 */
[----:B------:R-:W-:Y:S01]  /*25440*/  IMAD.MOV.U32 R28, RZ, RZ, R19 ;  /* 0x000000ffff1c7224 */ /* 0x000fe200078e0013 */
[----:B----4-:R-:W-:Y:S01]  /*25450*/  STL.64 [R1+0x14d8], R26 ;  /* 0x0014d81a01007387 */ /* 0x010fe20000100a00 */
[----:B---3--:R0:W-:Y:S03]  /*25460*/  STL.64 [R1+0x14d0], R24 ;  /* 0x0014d01801007387 */ /* 0x0081e60000100a00 */
[----:B0-----:R-:W3:Y:S01]  /*25470*/  LDL.LU R24, [R1+0x410] ;  /* 0x0004100001187983 */ /* 0x001ee20000300800 */
[----:B------:R-:W3:Y:S02]  /*25480*/  LDL.LU R25, [R1+0x414] ;  /* 0x0004140001197983 */ /* 0x000ee40000300800 */
[----:B------:R-:W3:Y:S02]  /*25490*/  LDL.LU R26, [R1+0x418] ;  /* 0x00041800011a7983 */ /* 0x000ee40000300800 */
[----:B------:R-:W3:Y:S01]  /*254a0*/  LDL.LU R27, [R1+0x41c] ;  /* 0x00041c00011b7983 */ /* 0x000ee20000300800 */
[----:B------:R0:W-:Y:S01]  /*254b0*/  STL.64 [R1+0x470], R20 ;  /* 0x0004701401007387 */ /* 0x0001e20000100a00 */
[----:B------:R1:W-:Y:S03]  /*254c0*/  STL.64 [R1+0x478], R22 ;  /* 0x0004781601007387 */ /* 0x0003e60000100a00 */
[----:B0-----:R-:W4:Y:S01]  /*254d0*/  LDL.LU.64 R20, [R1+0x1540] ;  /* 0x0015400001147983 */ /* 0x001f220000300a00 */
[----:B-1----:R-:W-:-:S02]  /*254e0*/  MOV R22, R18 ;  /* 0x0000001200167202 */ /* 0x002fc40000000f00 */
[----:B------:R-:W0:Y:S02]  /*254f0*/  LDSM.16.M88.4 R16, [R2+0x18800] ;  /* 0x018800000210783b */ /* 0x000e240000000200 */
[----:B0-----:R-:W-:Y:S02]  /*25500*/  STL.64 [R1+0x1320], R18 ;  /* 0x0013201201007387 */ /* 0x001fe40000100a00 */
[----:B------:R0:W-:Y:S02]  /*25510*/  STL.64 [R1+0x1318], R16 ;  /* 0x0013181001007387 */ /* 0x0001e40000100a00 */
[----:B0-----:R-:W2:Y:S01]  /*25520*/  LDL.LU R16, [R1+0x460] ;  /* 0x0004600001107983 */ /* 0x001ea20000300800 */
[----:B------:R-:W2:Y:S02]  /*25530*/  LDL.LU R17, [R1+0x464] ;  /* 0x0004640001117983 */ /* 0x000ea40000300800 */
[----:B------:R-:W2:Y:S02]  /*25540*/  LDL.LU R18, [R1+0x468] ;  /* 0x0004680001127983 */ /* 0x000ea40000300800 */
[----:B------:R-:W2:Y:S02]  /*25550*/  LDL.LU R19, [R1+0x46c] ;  /* 0x00046c0001137983 */ /* 0x000ea40000300800 */
[C---:B--2---:R-:W-:Y:S11]  /*25560*/  HMMA.16816.F32 R16, R12.reuse, R10, R16 ;  /* 0x0000000a0c10723c */ /* 0x044ff60000001810 */
[----:B------:R-:W-:Y:S11]  /*25570*/  @!UPT UIADD3 URZ, URZ, URZ, URZ ;  /* 0x0000003f3f3ff290 */ /* 0x000ff6000fffe03f */
[----:B------:R-:W-:Y:S01]  /*25580*/  @!UPT UIADD3 URZ, URZ, URZ, URZ ;  /* 0x0000003f3f3ff290 */ /* 0x000fe2000fffe03f */
[----:B------:R0:W-:Y:S01]  /*25590*/  STL.64 [R1+0x460], R16 ;  /* 0x0004601001007387 */ /* 0x0001e20000100a00 */
[----:B------:R1:W-:Y:S01]  /*255a0*/  STL.64 [R1+0x468], R18 ;  /* 0x0004681201007387 */ /* 0x0003e20000100a00 */
[----:B0-----:R-:W-:Y:S01]  /*255b0*/  MOV R17, R10 ;  /* 0x0000000a00117202 */ /* 0x001fe20000000f00 */
[----:B------:R-:W-:Y:S02]  /*255c0*/  IMAD.MOV.U32 R16, RZ, RZ, R11 ;  /* 0x000000ffff107224 */ /* 0x000fe400078e000b */
[----:B------:R-:W2:Y:S02]  /*255d0*/  LDL.LU.64 R10, [R1+0x1538] ;  /* 0x00153800010a7983 */ /* 0x000ea40000300a00 */
[C---:B--2---:R-:W-:Y:S01]  /*255e0*/  HMMA.16816.F32 R4, R12.reuse, R10, R4 ;  /* 0x0000000a0c04723c */ /* 0x044fe20000001804 */
[----:B-1----:R-:W-:Y:S01]  /*255f0*/  MOV R19, R10 ;  /* 0x0000000a00137202 */ /* 0x002fe20000000f00 */
[----:B------:R-:W-:Y:S11]  /*25600*/  IMAD.MOV.U32 R18, RZ, RZ, R11 ;  /* 0x000000ffff127224 */ /* 0x000ff600078e000b */
[----:B------:R-:W-:Y:S10]  /*25610*/  @!UPT UIADD3 URZ, URZ, URZ, URZ ;  /* 0x0000003f3f3ff290 */ /* 0x000ff4000fffe03f */
[----:B------:R-:W-:Y:S01]  /*25620*/  STL.64 [R1+0x450], R4 ;  /* 0x0004500401007387 */ /* 0x000fe20000100a00 */
[----:B------:R0:W-:Y:S03]  /*25630*/  STL.64 [R1+0x458], R6 ;  /* 0x0004580601007387 */ /* 0x0001e60000100a00 */
[----:B0-----:R-:W2:Y:S01]  /*25640*/  LDL.LU.64 R6, [R1+0x1530] ;  /* 0x0015300001067983 */ /* 0x001ea20000300a00 */
[----:B------:R-:W2:Y:S02]  /*25650*/  LDL.LU.64 R4, [R1+0x1528] ;  /* 0x0015280001047983 */ /* 0x000ea40000300a00 */
[----:B------:R-:W2:Y:S02]  /*25660*/  LDL.LU.64 R10, [R1+0x1520] ;  /* 0x00152000010a7983 */ /* 0x000ea40000300a00 */
[C---:B--2---:R-:W-:Y:S01]  /*25670*/  HMMA.16816.F32 R4, R12.reuse, R10, R4 ;  /* 0x0000000a0c04723c */ /* 0x044fe20000001804 */
[----:B------:R-:W-:Y:S01]  /*25680*/  MOV R29, R10 ;  /* 0x0000000a001d7202 */ /* 0x000fe20000000f00 */
        /* <DEDUP_REMOVED lines=24> */
[----:B------:R-:W3:Y:S02]  /*25810*/  LDL.LU.64 R6, [R1+0x14e0] ;  /* 0x0014e00001067983 */ /* 0x000ee40000300a00 */
[C---:B---3--:R-:W-:Y:S01]  /*25820*/  HMMA.16816.F32 R4, R12.reuse, R6, R24 ;  /* 0x000000060c04723c */ /* 0x048fe20000001818 */
[----:B------:R-:W3:Y:S01]  /*25830*/  LDL.LU.64 R26, [R1+0x14d8] ;  /* 0x0014d800011a7983 */ /* 0x000ee20000300a00 */
[----:B------:R-:W3:Y:S11]  /*25840*/  LDL.LU.64 R24, [R1+0x14d0] ;  /* 0x0014d00001187983 */ /* 0x000ef60000300a00 */
[----:B------:R-:W-:Y:S10]  /*25850*/  @!UPT UIADD3 URZ, URZ, URZ, URZ ;  /* 0x0000003f3f3ff290 */ /* 0x000ff4000fffe03f */
[----:B------:R-:W-:Y:S01]  /*25860*/  STL.64 [R1+0x410], R4 ;  /* 0x0004100401007387 */ /* 0x000fe20000100a00 */
[----:B------:R0:W-:Y:S03]  /*25870*/  STL.64 [R1+0x418], R6 ;  /* 0x0004180601007387 */ /* 0x0001e60000100a00 */
[----:B0-----:R-:W2:Y:S01]  /*25880*/  LDL.LU.64 R6, [R1+0x14c8] ;  /* 0x0014c80001067983 */ /* 0x001ea20000300a00 */
[----:B------:R-:W2:Y:S02]  /*25890*/  LDL.LU.64 R4, [R1+0x14c0] ;  /* 0x0014c00001047983 */ /* 0x000ea40000300a00 */
[C---:B--2---:R-:W-:Y:S11]  /*258a0*/  HMMA.16816.F32 R4, R12.reuse, R10, R4 ;  /* 0x0000000a0c04723c */ /* 0x044ff60000001804 */
[----:B------:R-:W-:Y:S11]  /*258b0*/  @!UPT UIADD3 URZ, URZ, URZ, URZ ;  /* 0x0000003f3f3ff290 */ /* 0x000ff6000fffe03f */
[----:B------:R-:W-:Y:S01]  /*258c0*/  @!UPT UIADD3 URZ, URZ, URZ, URZ ;  /* 0x0000003f3f3ff290 */ /* 0x000fe2000fffe03f */
[----:B------:R-:W-:Y:S01]  /*258d0*/  STL.64 [R1+0x400], R4 ;  /* 0x0004000401007387 */ /* 0x000fe20000100a00 */
[----:B------:R0:W-:Y:S03]  /*258e0*/  STL.64 [R1+0x408], R6 ;  /* 0x0004080601007387 */ /* 0x0001e60000100a00 */
[----:B0-----:R-:W3:Y:S01]  /*258f0*/  LDL.LU.64 R6, [R1+0x14b8] ;  /* 0x0014b80001067983 */ /* 0x001ee20000300a00 */
[----:B------:R-:W-:Y:S01]  /*25900*/  STL.64 [R1+0x1340], R10 ;  /* 0x0013400a01007387 */ /* 0x000fe20000100a00 */
[----:B---3--:R-:W-:Y:S11]  /*25910*/  HMMA.16816.F32 R24, R12, R6, R24 ;  /* 0x000000060c18723c */ /* 0x008ff60000001818 */
[----:B------:R-:W-:Y:S11]  /*25920*/  @!UPT UIADD3 URZ, URZ, URZ, URZ ;  /* 0x0000003f3f3ff290 */ /* 0x000ff6000fffe03f */
[----:B------:R-:W-:Y:S01]  /*25930*/  @!UPT UIADD3 URZ, URZ, URZ, URZ ;  /* 0x0000003f3f3ff290 */ /* 0x000fe2000fffe03f */
[----:B------:R-:W-:Y:S01]  /*25940*/  STL.64 [R1+0x3f0], R24 ;  /* 0x0003f01801007387 */ /* 0x000fe20000100a00 */
[----:B------:R0:W-:Y:S03]  /*25950*/  STL.64 [R1+0x3f8], R26 ;  /* 0x0003f81a01007387 */ /* 0x0001e60000100a00 */
[----:B0-----:R-:W2:Y:S01]  /*25960*/  LDL.LU.64 R26, [R1+0x14b0] ;  /* 0x0014b000011a7983 */ /* 0x001ea20000300a00 */
[----:B------:R-:W3:Y:S02]  /*25970*/  LDL.LU.64 R24, [R1+0x14a8] ;  /* 0x0014a80001187983 */ /* 0x000ee40000300a00 */
[----:B------:R-:W2:Y:S02]  /*25980*/  LDL.LU.64 R10, [R1+0x88] ;  /* 0x00008800010a7983 */ /* 0x000ea40000300a00 */
[----:B--2---:R-:W-:Y:S01]  /*25990*/  STL.64 [R1+0x1358], R10 ;  /* 0x0013580a01007387 */ /* 0x004fe20000100a00 */
[----:B------:R0:W-:Y:S02]  /*259a0*/  STL.64 [R1+0x1338], R6 ;  /* 0x0013380601007387 */ /* 0x0001e40000100a00 */
[----:B------:R-:W2:Y:S02]  /*259b0*/  LDL.LU R4, [R1+0x300] ;  /* 0x0003000001047983 */ /* 0x000ea40000300800 */
[----:B------:R-:W2:Y:S01]  /*259c0*/  LDL.LU R5, [R1+0x304] ;  /* 0x0003040001057983 */ /* 0x000ea20000300800 */
[----:B0-----:R-:W2:Y:S01]  /*259d0*/  LDL.LU R6, [R1+0x308] ;  /* 0x0003080001067983 */ /* 0x001ea20000300800 */
[----:B------:R-:W2:Y:S01]  /*259e0*/  LDL.LU R7, [R1+0x30c] ;  /* 0x00030c0001077983 */ /* 0x000ea20000300800 */
[----:B------:R-:W-:Y:S01]  /*259f0*/  MOV R10, R8 ;  /* 0x00000008000a7202 */ /* 0x000fe20000000f00 */
[----:B------:R-:W-:Y:S01]  /*25a00*/  IMAD.MOV.U32 R11, RZ, RZ, R9 ;  /* 0x000000ffff0b7224 */ /* 0x000fe200078e0009 */
[----:B------:R-:W3:Y:S01]  /*25a10*/  LDL.LU R8, [R1+0x14a0] ;  /* 0x0014a00001087983 */ /* 0x000ee20000300800 */
[----:B------:R-:W3:Y:S03]  /*25a20*/  LDL.LU R9, [R1+0x149c] ;  /* 0x00149c0001097983 */ /* 0x000ee60000300800 */
[----:B------:R-:W-:Y:S04]  /*25a30*/  STL.64 [R1+0x1370], R10 ;  /* 0x0013700a01007387 */ /* 0x000fe80000100a00 */
[----:B--2---:R-:W-:Y:S01]  /*25a40*/  STL.64 [R1+0x1350], R6 ;  /* 0x0013500601007387 */ /* 0x004fe20000100a00 */
[----:B------:R0:W-:Y:S03]  /*25a50*/  STL.64 [R1+0x1348], R4 ;  /* 0x0013480401007387 */ /* 0x0001e60000100a00 */
[----:B0-----:R-:W2:Y:S01]  /*25a60*/  LDL.LU R4, [R1+0x310] ;  /* 0x0003100001047983 */ /* 0x001ea20000300800 */
[----:B------:R-:W2:Y:S02]  /*25a70*/  LDL.LU R5, [R1+0x314] ;  /* 0x0003140001057983 */ /* 0x000ea40000300800 */
[----:B------:R-:W2:Y:S02]  /*25a80*/  LDL.LU R6, [R1+0x318] ;  /* 0x0003180001067983 */ /* 0x000ea40000300800 */
        /* <DEDUP_REMOVED lines=24> */
[----:B------:R-:W-:-:S05]  /*25c10*/  IMAD.MOV.U32 R11, RZ, RZ, R18 ;  /* 0x000000ffff0b7224 */ /* 0x000fca00078e0012 */
        /* <DEDUP_REMOVED lines=9> */
[----:B------:R0:W-:Y:S02]  /*25cb0*/  STL.64 [R1+0x13d0], R10 ;  /* 0x0013d00a01007387 */ /* 0x0001e40000100a00 */
[----:B0-----:R-:W-:Y:S01]  /*25cc0*/  MOV R10, R22 ;  /* 0x00000016000a7202 */ /* 0x001fe20000000f00 */
[----:B------:R-:W-:Y:S01]  /*25cd0*/  IMAD.MOV.U32 R11, RZ, RZ, R28 ;  /* 0x000000ffff0b7224 */ /* 0x000fe200078e001c */
[----:B------:R-:W3:Y:S04]  /*25ce0*/  LDL.LU R22, [R1+0x1488] ;  /* 0x0014880001167983 */ /* 0x000ee80000300800 */
        /* <DEDUP_REMOVED lines=16> */
[----:B---3--:R-:W-:Y:S01]  /*25df0*/  MOV R10, R25 ;  /* 0x00000019000a7202 */ /* 0x008fe20000000f00 */
[----:B------:R-:W-:-:S05]  /*25e00*/  IMAD.MOV.U32 R11, RZ, RZ, R24 ;  /* 0x000000ffff0b7224 */ /* 0x000fca00078e0018 */
[----:B------:R-:W-:Y:S04]  /*25e10*/  STL.64 [R1+0x1418], R10 ;  /* 0x0014180a01007387 */ /* 0x000fe80000100a00 */
[----:B--2---:R-:W-:Y:S01]  /*25e20*/  STL.64 [R1+0x13e0], R6 ;  /* 0x0013e00601007387 */ /* 0x004fe20000100a00 */
[----:B------:R0:W-:Y:S03]  /*25e30*/  STL.64 [R1+0x13d8], R4 ;  /* 0x0013d80401007387 */ /* 0x0001e60000100a00 */
[----:B0-----:R-:W2:Y:S01]  /*25e40*/  LDL.LU R4, [R1+0x370] ;  /* 0x0003700001047983 */ /* 0x001ea20000300800 */
[----:B------:R-:W2:Y:S02]  /*25e50*/  LDL.LU R5, [R1+0x374] ;  /* 0x0003740001057983 */ /* 0x000ea40000300800 */
[----:B------:R-:W3:Y:S02]  /*25e60*/  LDL.LU R6, [R1+0x378] ;  /* 0x0003780001067983 */ /* 0x000ee40000300800 */
[----:B------:R-:W3:Y:S01]  /*25e70*/  LDL.LU R7, [R1+0x37c] ;  /* 0x00037c0001077983 */ /* 0x000ee20000300800 */
[----:B----4-:R-:W-:Y:S01]  /*25e80*/  MOV R10, R21 ;  /* 0x00000015000a7202 */ /* 0x010fe20000000f00 */
[----:B------:R-:W-:-:S05]  /*25e90*/  IMAD.MOV.U32 R11, RZ, RZ, R20 ;  /* 0x000000ffff0b7224 */ /* 0x000fca00078e0014 */
[----:B------:R-:W-:Y:S04]  /*25ea0*/  STL.64 [R1+0x1430], R10 ;  /* 0x0014300a01007387 */ /* 0x000fe80000100a00 */
[----:B---3--:R-:W-:Y:S01]  /*25eb0*/  STL.64 [R1+0x13f8], R6 ;  /* 0x0013f80601007387 */ /* 0x008fe20000100a00 */
[----:B--2---:R0:W-:Y:S03]  /*25ec0*/  STL.64 [R1+0x13f0], R4 ;  /* 0x0013f00401007387 */ /* 0x0041e60000100a00 */
[----:B0-----:R-:W2:Y:S01]  /*25ed0*/  LDL.LU R4, [R1+0x380] ;  /* 0x0003800001047983 */ /* 0x001ea20000300800 */
[----:B------:R-:W2:Y:S02]  /*25ee0*/  LDL.LU R5, [R1+0x384] ;  /* 0x0003840001057983 */ /* 0x000ea40000300800 */
[----:B------:R-:W3:Y:S02]  /*25ef0*/  LDL.LU R6, [R1+0x388] ;  /* 0x0003880001067983 */ /* 0x000ee40000300800 */
[----:B------:R-:W3:Y:S01]  /*25f00*/  LDL.LU R7, [R1+0x38c] ;  /* 0x00038c0001077983 */ /* 0x000ee20000300800 */
[----:B------:R-:W-:Y:S01]  /*25f10*/  MOV R10, R9 ;  /* 0x00000009000a7202 */ /* 0x000fe20000000f00 */
        /* <DEDUP_REMOVED lines=8> */
[----:B------:R-:W4:Y:S01]  /*25fa0*/  LDL.LU R8, [R1+0x3c0] ;  /* 0x0003c00001087983 */ /* 0x000f220000300800 */
[----:B------:R-:W4:Y:S02]  /*25fb0*/  LDL.LU R9, [R1+0x3c4] ;  /* 0x0003c40001097983 */ /* 0x000f240000300800 */
[----:B------:R-:W2:Y:S02]  /*25fc0*/  LDL.LU R10, [R1+0x3c8] ;  /* 0x0003c800010a7983 */ /* 0x000ea40000300800 */
[----:B------:R-:W2:Y:S01]  /*25fd0*/  LDL.LU R11, [R1+0x3cc] ;  /* 0x0003cc00010b7983 */ /* 0x000ea20000300800 */
[----:B------:R-:W3:Y:S01]  /*25fe0*/  LDL.LU R24, [R1+0x3e0] ;  /* 0x0003e00001187983 */ /* 0x000ee20000300800 */
[----:B------:R-:W3:Y:S02]  /*25ff0*/  LDL.LU R25, [R1+0x3e4] ;  /* 0x0003e40001197983 */ /* 0x000ee40000300800 */
[----:B------:R-:W3:Y:S02]  /*26000*/  LDL.LU R26, [R1+0x3e8] ;  /* 0x0003e800011a7983 */ /* 0x000ee40000300800 */
[----:B------:R-:W3:Y:S01]  /*26010*/  LDL.LU R27, [R1+0x3ec] ;  /* 0x0003ec00011b7983 */ /* 0x000ee20000300800 */
[----:B--2---:R-:W-:Y:S01]  /*26020*/  STL.64 [R1+0x1458], R10 ;  /* 0x0014580a01007387 */ /* 0x004fe20000100a00 */
[----:B----4-:R-:W-:Y:S02]  /*26030*/  STL.64 [R1+0x1450], R8 ;  /* 0x0014500801007387 */ /* 0x010fe40000100a00 */
[----:B---3--:R-:W-:Y:S02]  /*26040*/  STL.64 [R1+0x1428], R6 ;  /* 0x0014280601007387 */ /* 0x008fe40000100a00 */
[----:B------:R0:W-:Y:S02]  /*26050*/  STL.64 [R1+0x1420], R4 ;  /* 0x0014200401007387 */ /* 0x0001e40000100a00 */
[----:B0-----:R-:W2:Y:S01]  /*26060*/  LDL.LU R4, [R1+0x3a0] ;  /* 0x0003a00001047983 */ /* 0x001ea20000300800 */
[----:B------:R-:W2:Y:S02]  /*26070*/  LDL.LU R5, [R1+0x3a4] ;  /* 0x0003a40001057983 */ /* 0x000ea40000300800 */
[----:B------:R-:W3:Y:S02]  /*26080*/  LDL.LU R6, [R1+0x3a8] ;  /* 0x0003a80001067983 */ /* 0x000ee40000300800 */
[----:B------:R-:W3:Y:S02]  /*26090*/  LDL.LU R7, [R1+0x3ac] ;  /* 0x0003ac0001077983 */ /* 0x000ee40000300800 */
[----:B---3--:R-:W-:Y:S01]  /*260a0*/  STL.64 [R1+0x1440], R6 ;  /* 0x0014400601007387 */ /* 0x008fe20000100a00 */
[----:B--2---:R0:W-:Y:S03]  /*260b0*/  STL.64 [R1+0x1438], R4 ;  /* 0x0014380401007387 */ /* 0x0041e60000100a00 */
[----:B0-----:R-:W2:Y:S01]  /*260c0*/  LDL.LU R4, [R1+0x3b0] ;  /* 0x0003b00001047983 */ /* 0x001ea20000300800 */
[----:B------:R-:W2:Y:S02]  /*260d0*/  LDL.LU R5, [R1+0x3b4] ;  /* 0x0003b40001057983 */ /* 0x000ea40000300800 */
[----:B------:R-:W3:Y:S02]  /*260e0*/  LDL.LU R6, [R1+0x3b8] ;  /* 0x0003b80001067983 */ /* 0x000ee40000300800 */
[----:B------:R-:W3:Y:S01]  /*260f0*/  LDL.LU R7, [R1+0x3bc] ;  /* 0x0003bc0001077983 */ /* 0x000ee20000300800 */
[----:B------:R-:W-:Y:S01]  /*26100*/  MOV R18, R22 ;  /* 0x0000001600127202 */ /* 0x000fe20000000f00 */
[----:B------:R-:W-:Y:S01]  /*26110*/  IMAD.MOV.U32 R19, RZ, RZ, R23 ;  /* 0x000000ffff137224 */ /* 0x000fe200078e0017 */
[----:B---3--:R-:W-:Y:S01]  /*26120*/  STL.64 [R1+0x1468], R6 ;  /* 0x0014680601007387 */ /* 0x008fe20000100a00 */
[----:B--2---:R0:W-:Y:S03]  /*26130*/  STL.64 [R1+0x1460], R4 ;  /* 0x0014600401007387 */ /* 0x0041e60000100a00 */
[----:B0-----:R-:W2:Y:S01]  /*26140*/  LDL.LU R4, [R1+0x3d0] ;  /* 0x0003d00001047983 */ /* 0x001ea20000300800 */
[----:B------:R-:W2:Y:S02]  /*26150*/  LDL.LU R5, [R1+0x3d4] ;  /* 0x0003d40001057983 */ /* 0x000ea40000300800 */
[----:B------:R-:W2:Y:S02]  /*26160*/  LDL.LU R6, [R1+0x3d8] ;  /* 0x0003d80001067983 */ /* 0x000ea40000300800 */
[----:B------:R-:W2:Y:S01]  /*26170*/  LDL.LU R7, [R1+0x3dc] ;  /* 0x0003dc0001077983 */ /* 0x000ea20000300800 */
[----:B------:R-:W3:Y:S01]  /*26180*/  LDL.LU R16, [R1+0x2e0] ;  /* 0x0002e00001107983 */ /* 0x000ee20000300800 */
[----:B------:R-:W3:Y:S02]  /*26190*/  LDL.LU R17, [R1+0x2e4] ;  /* 0x0002e40001117983 */ /* 0x000ee40000300800 */
[----:B------:R-:W4:Y:S02]  /*261a0*/  LDL.LU R22, [R1+0x1484] ;  /* 0x0014840001167983 */ /* 0x000f240000300800 */
[----:B------:R-:W4:Y:S01]  /*261b0*/  LDL.LU R23, [R1+0x1480] ;  /* 0x0014800001177983 */ /* 0x000f220000300800 */
[----:B------:R-:W-:Y:S04]  /*261c0*/  STL.64 [R1+0x1330], R18 ;  /* 0x0013301201007387 */ /* 0x000fe80000100a00 */
[----:B---3--:R0:W-:Y:S01]  /*261d0*/  STL.64 [R1+0x1328], R16 ;  /* 0x0013281001007387 */ /* 0x0081e20000100a00 */
[----:B----4-:R-:W-:Y:S03]  /*261e0*/  HMMA.16816.F32 R12, R12, R22, R24 ;  /* 0x000000160c0c723c */ /* 0x010fe60000001818 */
[----:B0-----:R-:W3:Y:S01]  /*261f0*/  LDL.LU R16, [R1+0x2f0] ;  /* 0x0002f00001107983 */ /* 0x001ee20000300800 */
[----:B------:R-:W3:Y:S02]  /*26200*/  LDL.LU R17, [R1+0x2f4] ;  /* 0x0002f40001117983 */ /* 0x000ee40000300800 */
[----:B------:R-:W3:Y:S02]  /*26210*/  LDL.LU R18, [R1+0x2f8] ;  /* 0x0002f80001127983 */ /* 0x000ee40000300800 */
[----:B------:R-:W3:Y:S01]  /*26220*/  LDL.LU R19, [R1+0x2fc] ;  /* 0x0002fc0001137983 */ /* 0x000ee20000300800 */
[----:B------:R-:W2:Y:S01]  /*26230*/  LDL.LU.64 R26, [R1+0x1478] ;  /* 0x00147800011a7983 */ /* 0x000ea20000300a00 */
[----:B------:R-:W2:Y:S11]  /*26240*/  LDL.LU.64 R24, [R1+0x1470] ;  /* 0x0014700001187983 */ /* 0x000eb60000300a00 */
[----:B------:R-:W-:Y:S02]  /*26250*/  @!UPT UIADD3 URZ, URZ, URZ, URZ ;  /* 0x0000003f3f3ff290 */ /* 0x000fe4000fffe03f */
[----:B------:R-:W-:Y:S01]  /*26260*/  STL.64 [R1+0x3e0], R12 ;  /* 0x0003e00c01007387 */ /* 0x000fe20000100a00 */
[----:B------:R-:W-:Y:S02]  /*26270*/  STL.64 [R1+0x3e8], R14 ;  /* 0x0003e80e01007387 */ /* 0x000fe40000100a00 */
[----:B------:R-:W0:Y:S01]  /*26280*/  LDSM.16.M88.4 R12, [R2+0x18c00] ;  /* 0x018c0000020c783b */ /* 0x000e220000000200 */
[----:B------:R-:W-:-:S03]  /*26290*/  MOV R10, R3 ;  /* 0x00000003000a7202 */ /* 0x000fc60000000f00 */
[----:B------:R-:W-:Y:S01]  /*262a0*/  IMAD.MOV.U32 R11, RZ, RZ, R0 ;  /* 0x000000ffff0b7224 */ /* 0x000fe200078e0000 */
[----:B0-----:R-:W-:Y:S01]  /*262b0*/  STL [R1+0x1210], R12 ;  /* 0x0012100c01007387 */ /* 0x001fe20000100800 */
[----:B------:R-:W-:Y:S02]  /*262c0*/  STL [R1+0x120c], R13 ;  /* 0x00120c0d01007387 */ /* 0x000fe40000100800 */
[----:B------:R-:W-:Y:S02]  /*262d0*/  STL [R1+0x1208], R14 ;  /* 0x0012080e01007387 */ /* 0x000fe40000100800 */
[----:B------:R0:W-:Y:S02]  /*262e0*/  STL [R1+0x1204], R15 ;  /* 0x0012040f01007387 */ /* 0x0001e40000100800 */
[----:B0-----:R-:W4:Y:S01]  /*262f0*/  LDL.LU.64 R14, [R1+0x138] ;  /* 0x00013800010e7983 */ /* 0x001f220000300a00 */
[C---:B--2---:R-:W-:Y:S03]  /*26300*/  HMMA.16816.F32 R8, R24.reuse, R10, R4 ;  /* 0x0000000a1808723c */ /* 0x044fe60000001804 */
[----:B------:R-:W2:Y:S01]  /*26310*/  LDL.LU.64 R6, [R1+0x1468] ;  /* 0x0014680001067983 */ /* 0x000ea20000300a00 */
[----:B------:R-:W2:Y:S11]  /*26320*/  LDL.LU.64 R4, [R1+0x1460] ;  /* 0x0014600001047983 */ /* 0x000eb60000300a00 */
[----:B------:R-:W-:Y:S08]  /*26330*/  @!UPT UIADD3 URZ, URZ, URZ, URZ ;  /* 0x0000003f3f3ff290 */ /* 0x000ff0000fffe03f */
[----:B------:R-:W-:Y:S01]  /*26340*/  STL.64 [R1+0x3d0], R8 ;  /* 0x0003d00801007387 */ /* 0x000fe20000100a00 */
[----:B------:R0:W-:Y:S03]  /*26350*/  STL.64 [R1+0x3d8], R10 ;  /* 0x0003d80a01007387 */ /* 0x0001e60000100a00 */
[----:B0-----:R-:W4:Y:S01]  /*26360*/  LDL.LU.64 R10, [R1+0x1458] ;  /* 0x00145800010a7983 */ /* 0x001f220000300a00 */
[----:B------:R-:W4:Y:S02]  /*26370*/  LDL.LU.64 R8, [R1+0x1450] ;  /* 0x0014500001087983 */ /* 0x000f240000300a00 */
[C---:B----4-:R-:W-:Y:S11]  /*26380*/  HMMA.16816.F32 R8, R24.reuse, R14, R8 ;  /* 0x0000000e1808723c */ /* 0x050ff60000001808 */
[----:B------:R-:W-:Y:S11]  /*26390*/  @!UPT UIADD3 URZ, URZ, URZ, URZ ;  /* 0x0000003f3f3ff290 */ /* 0x000ff6000fffe03f */
[----:B------:R-:W-:Y:S01]  /*263a0*/  @!UPT UIADD3 URZ, URZ, URZ, URZ ;  /* 0x0000003f3f3ff290 */ /* 0x000fe2000fffe03f */
[----:B------:R-:W-:Y:S01]  /*263b0*/  STL.64 [R1+0x3c0], R8 ;  /* 0x0003c00801007387 */ /* 0x000fe20000100a00 */
[----:B------:R0:W-:Y:S03]  /*263c0*/  STL.64 [R1+0x3c8], R10 ;  /* 0x0003c80a01007387 */ /* 0x0001e60000100a00 */
[----:B0-----:R-:W2:Y:S02]  /*263d0*/  LDL.LU.64 R10, [R1+0x1448] ;  /* 0x00144800010a7983 */ /* 0x001ea40000300a00 */
[C---:B--2---:R-:W-:Y:S02]  /*263e0*/  HMMA.16816.F32 R8, R24.reuse, R10, R4 ;  /* 0x0000000a1808723c */ /* 0x044fe40000001804 */
[----:B------:R-:W2:Y:S01]  /*263f0*/  LDL.LU.64 R6, [R1+0x1440] ;  /* 0x0014400001067983 */ /* 0x000ea20000300a00 */
[----:B------:R-:W2:Y:S11]  /*26400*/  LDL.LU.64 R4, [R1+0x1438] ;  /* 0x0014380001047983 */ /* 0x000eb60000300a00 */
[----:B------:R-:W-:Y:S09]  /*26410*/  @!UPT UIADD3 URZ, URZ, URZ, URZ ;  /* 0x0000003f3f3ff290 */ /* 0x000ff2000fffe03f */
        /* <DEDUP_REMOVED lines=78> */
[----:B------:R-:W-:Y:S01]  /*26900*/  STL.64 [R1+0x300], R4 ;  /* 0x0003000401007387 */ /* 0x000fe20000100a00 */
[----:B------:R0:W-:Y:S03]  /*26910*/  STL.64 [R1+0x308], R6 ;  /* 0x0003080601007387 */ /* 0x0001e60000100a00 */
[----:B0-----:R-:W3:Y:S01]  /*26920*/  LDL.LU.64 R6, [R1+0x1338] ;  /* 0x0013380001067983 */ /* 0x001ee20000300a00 */
[----:B------:R0:W-:Y:S02]  /*26930*/  STL [R1+0x125c], R10 ;  /* 0x00125c0a01007387 */ /* 0x0001e40000100800 */
[----:B------:R1:W-:Y:S02]  /*26940*/  STL [R1+0x1258], R11 ;  /* 0x0012580b01007387 */ /* 0x0003e40000100800 */
[----:B------:R-:W2:Y:S01]  /*26950*/  LDL.LU R8, [R1+0x2b0] ;  /* 0x0002b00001087983 */ /* 0x000ea20000300800 */
[----:B------:R-:W2:Y:S04]  /*26960*/  LDL.LU R9, [R1+0x2b4] ;  /* 0x0002b40001097983 */ /* 0x000ea80000300800 */
[----:B0-----:R-:W2:Y:S01]  /*26970*/  LDL.LU R10, [R1+0x2b8] ;  /* 0x0002b800010a7983 */ /* 0x001ea20000300800 */
[----:B-1----:R-:W2:Y:S01]  /*26980*/  LDL.LU R11, [R1+0x2bc] ;  /* 0x0002bc00010b7983 */ /* 0x002ea20000300800 */
[C---:B---3--:R-:W-:Y:S11]  /*26990*/  HMMA.16816.F32 R16, R24.reuse, R6, R16 ;  /* 0x000000061810723c */ /* 0x048ff60000001810 */
[----:B------:R-:W-:Y:S11]  /*269a0*/  @!UPT UIADD3 URZ, URZ, URZ, URZ ;  /* 0x0000003f3f3ff290 */ /* 0x000ff6000fffe03f */
[----:B------:R-:W-:Y:S01]  /*269b0*/  @!UPT UIADD3 URZ, URZ, URZ, URZ ;  /* 0x0000003f3f3ff290 */ /* 0x000fe2000fffe03f */
[----:B------:R-:W-:Y:S01]  /*269c0*/  STL.64 [R1+0x2f0], R16 ;  /* 0x0002f01001007387 */ /* 0x000fe20000100a00 */
[----:B------:R0:W-:Y:S03]  /*269d0*/  STL.64 [R1+0x2f8], R18 ;  /* 0x0002f81201007387 */ /* 0x0001e60000100a00 */
[----:B0-----:R-:W3:Y:S01]  /*269e0*/  LDL.LU.64 R18, [R1+0x1330] ;  /* 0x0013300001127983 */ /* 0x001ee20000300a00 */
[----:B------:R-:W3:Y:S02]  /*269f0*/  LDL.LU.64 R16, [R1+0x1328] ;  /* 0x0013280001107983 */ /* 0x000ee40000300a00 */
[----:B---3--:R-:W-:Y:S01]  /*26a00*/  HMMA.16816.F32 R24, R24, R22, R16 ;  /* 0x000000161818723c */ /* 0x008fe20000001810 */
[----:B------:R-:W3:Y:S01]  /*26a10*/  LDL.LU.64 R18, [R1+0x1320] ;  /* 0x0013200001127983 */ /* 0x000ee20000300a00 */
[----:B------:R-:W3:Y:S11]  /*26a20*/  LDL.LU.64 R16, [R1+0x1318] ;  /* 0x0013180001107983 */ /* 0x000ef60000300a00 */
[----:B------:R-:W-:Y:S10]  /*26a30*/  @!UPT UIADD3 URZ, URZ, URZ, URZ ;  /* 0x0000003f3f3ff290 */ /* 0x000ff4000fffe03f */
[----:B------:R-:W-:Y:S01]  /*26a40*/  STL.64 [R1+0x2e0], R24 ;  /* 0x0002e01801007387 */ /* 0x000fe20000100a00 */
[----:B------:R0:W-:Y:S03]  /*26a50*/  STL.64 [R1+0x2e8], R26 ;  /* 0x0002e81a01007387 */ /* 0x0001e60000100a00 */
[----:B0-----:R-:W3:Y:S01]  /*26a60*/  LDL.LU.64 R26, [R1+0x148] ;  /* 0x00014800011a7983 */ /* 0x001ee20000300a00 */
[----:B------:R-:W-:Y:S02]  /*26a70*/  STL.64 [R1+0x12b0], R22 ;  /* 0x0012b01601007387 */ /* 0x000fe40000100a00 */
[----:B------:R0:W-:Y:S02]  /*26a80*/  STL.64 [R1+0x12a8], R20 ;  /* 0x0012a81401007387 */ /* 0x0001e40000100a00 */
[----:B0-----:R-:W3:Y:S01]  /*26a90*/  LDL.LU R20, [R1+0x2d0] ;  /* 0x0002d00001147983 */ /* 0x001ee20000300800 */
[----:B------:R-:W3:Y:S02]  /*26aa0*/  LDL.LU R21, [R1+0x2d4] ;  /* 0x0002d40001157983 */ /* 0x000ee40000300800 */
[----:B------:R-:W3:Y:S02]  /*26ab0*/  LDL.LU R22, [R1+0x2d8] ;  /* 0x0002d80001167983 */ /* 0x000ee40000300800 */
[----:B------:R-:W3:Y:S02]  /*26ac0*/  LDL.LU R23, [R1+0x2dc] ;  /* 0x0002dc0001177983 */ /* 0x000ee40000300800 */
[C---:B---3--:R-:W-:Y:S01]  /*26ad0*/  HMMA.16816.F32 R20, R16.reuse, R26, R20 ;  /* 0x0000001a1014723c */ /* 0x048fe20000001814 */
[----:B------:R-:W-:Y:S01]  /*26ae0*/  IMAD.MOV.U32 R4, RZ, RZ, R27 ;  /* 0x000000ffff047224 */ /* 0x000fe200078e001b */
[----:B------:R-:W-:Y:S11]  /*26af0*/  MOV R5, R26 ;  /* 0x0000001a00057202 */ /* 0x000ff60000000f00 */
[----:B------:R-:W-:Y:S10]  /*26b00*/  @!UPT UIADD3 URZ, URZ, URZ, URZ ;  /* 0x0000003f3f3ff290 */ /* 0x000ff4000fffe03f */
[----:B------:R-:W-:Y:S01]  /*26b10*/  STL.64 [R1+0x2d0], R20 ;  /* 0x0002d01401007387 */ /* 0x000fe20000100a00 */
[----:B------:R-:W-:Y:S02]  /*26b20*/  STL.64 [R1+0x2d8], R22 ;  /* 0x0002d81601007387 */ /* 0x000fe40000100a00 */
[----:B------:R-:W-:Y:S02]  /*26b30*/  STL [R1+0x1218], R4 ;  /* 0x0012180401007387 */ /* 0x000fe40000100800 */
[----:B------:R-:W-:Y:S01]  /*26b40*/  STL [R1+0x1214], R5 ;  /* 0x0012140501007387 */ /* 0x000fe20000100800 */
[----:B------:R2:W-:Y:S02]  /*26b50*/  STL.64 [R1+0x12c0], R6 ;  /* 0x0012c00601007387 */ /* 0x0005e40000100a00 */
[C---:B--2---:R-:W-:Y:S07]  /*26b60*/  HMMA.16816.F32 R4, R16.reuse, R14, R8 ;  /* 0x0000000e1004723c */ /* 0x044fee0000001808 */
[----:B------:R-:W-:Y:S01]  /*26b70*/  MOV R9, R14 ;  /* 0x0000000e00097202 */ /* 0x000fe20000000f00 */
[----:B------:R-:W-:Y:S11]  /*26b80*/  IMAD.MOV.U32 R8, RZ, RZ, R15 ;  /* 0x000000ffff087224 */ /* 0x000ff600078e000f */
[----:B------:R-:W-:Y:S04]  /*26b90*/  @!UPT UIADD3 URZ, URZ, URZ, URZ ;  /* 0x0000003f3f3ff290 */ /* 0x000fe8000fffe03f */
[----:B------:R0:W-:Y:S01]  /*26ba0*/  STL.64 [R1+0x510], R4 ;  /* 0x0005100401007387 */ /* 0x0001e20000100a00 */
[----:B------:R1:W-:Y:S03]  /*26bb0*/  STL.64 [R1+0x518], R6 ;  /* 0x0005180601007387 */ /* 0x0003e60000100a00 */
[----:B0-----:R-:W2:Y:S01]  /*26bc0*/  LDL.LU R4, [R1+0x260] ;  /* 0x0002600001047983 */ /* 0x001ea20000300800 */
[----:B------:R-:W2:Y:S02]  /*26bd0*/  LDL.LU R5, [R1+0x264] ;  /* 0x0002640001057983 */ /* 0x000ea40000300800 */
[----:B-1----:R-:W3:Y:S02]  /*26be0*/  LDL.LU R6, [R1+0x268] ;  /* 0x0002680001067983 */ /* 0x002ee40000300800 */
[----:B------:R-:W3:Y:S01]  /*26bf0*/  LDL.LU R7, [R1+0x26c] ;  /* 0x00026c0001077983 */ /* 0x000ee20000300800 */
[----:B------:R-:W4:Y:S01]  /*26c00*/  LDL.LU R12, [R1+0x280] ;  /* 0x00028000010c7983 */ /* 0x000f220000300800 */
[----:B------:R-:W4:Y:S02]  /*26c10*/  LDL.LU R13, [R1+0x284] ;  /* 0x00028400010d7983 */ /* 0x000f240000300800 */
[----:B------:R-:W2:Y:S02]  /*26c20*/  LDL.LU R14, [R1+0x288] ;  /* 0x00028800010e7983 */ /* 0x000ea40000300800 */
[----:B------:R-:W2:Y:S02]  /*26c30*/  LDL.LU R15, [R1+0x28c] ;  /* 0x00028c00010f7983 */ /* 0x000ea40000300800 */
[----:B--2---:R0:W-:Y:S01]  /*26c40*/  STL.64 [R1+0x12f0], R14 ;  /* 0x0012f00e01007387 */ /* 0x0041e20000100a00 */
[----:B----4-:R-:W-:Y:S03]  /*26c50*/  STL.64 [R1+0x12e8], R12 ;  /* 0x0012e80c01007387 */ /* 0x010fe60000100a00 */
[----:B0-----:R-:W2:Y:S04]  /*26c60*/  LDL.LU.64 R14, [R1+0x118] ;  /* 0x00011800010e7983 */ /* 0x001ea80000300a00 */
[----:B--2---:R0:W-:Y:S04]  /*26c70*/  STL.64 [R1+0x1300], R14 ;  /* 0x0013000e01007387 */ /* 0x0041e80000100a00 */
[----:B0-----:R-:W2:Y:S01]  /*26c80*/  LDL.LU.64 R14, [R1+0x128] ;  /* 0x00012800010e7983 */ /* 0x001ea20000300a00 */
[----:B---3--:R0:W-:Y:S02]  /*26c90*/  STL.64 [R1+0x12d0], R6 ;  /* 0x0012d00601007387 */ /* 0x0081e40000100a00 */
[----:B------:R-:W-:Y:S01]  /*26ca0*/  STL.64 [R1+0x12c8], R4 ;  /* 0x0012c80401007387 */ /* 0x000fe20000100a00 */
[----:B0-----:R-:W3:Y:S04]  /*26cb0*/  LDL.LU.64 R6, [R1+0xf8] ;  /* 0x0000f80001067983 */ /* 0x001ee80000300a00 */
[----:B---3--:R0:W-:Y:S04]  /*26cc0*/  STL.64 [R1+0x12e0], R6 ;  /* 0x0012e00601007387 */ /* 0x0081e80000100a00 */
[----:B0-----:R-:W3:Y:S04]  /*26cd0*/  LDL.LU.64 R6, [R1+0x108] ;  /* 0x0001080001067983 */ /* 0x001ee80000300a00 */
[----:B---3--:R0:W-:Y:S01]  /*26ce0*/  STL.64 [R1+0x12f8], R6 ;  /* 0x0012f80601007387 */ /* 0x0081e20000100a00 */
[----:B------:R-:W3:Y:S02]  /*26cf0*/  LDL.LU R4, [R1+0x290] ;  /* 0x0002900001047983 */ /* 0x000ee40000300800 */
[----:B------:R-:W3:Y:S01]  /*26d00*/  LDL.LU R5, [R1+0x294] ;  /* 0x0002940001057983 */ /* 0x000ee20000300800 */
[----:B0-----:R-:W4:Y:S01]  /*26d10*/  LDL.LU R6, [R1+0x298] ;  /* 0x0002980001067983 */ /* 0x001f220000300800 */
[----:B------:R-:W4:Y:S03]  /*26d20*/  LDL.LU R7, [R1+0x29c] ;  /* 0x00029c0001077983 */ /* 0x000f260000300800 */
[----:B----4-:R-:W-:Y:S01]  /*26d30*/  STL.64 [R1+0x1310], R6 ;  /* 0x0013100601007387 */ /* 0x010fe20000100a00 */
[----:B---3--:R0:W-:Y:S03]  /*26d40*/  STL.64 [R1+0x1308], R4 ;  /* 0x0013080401007387 */ /* 0x0081e60000100a00 */
[----:B0-----:R-:W2:Y:S01]  /*26d50*/  LDL.LU R4, [R1+0x2a0] ;  /* 0x0002a00001047983 */ /* 0x001ea20000300800 */
[----:B------:R-:W2:Y:S02]  /*26d60*/  LDL.LU R5, [R1+0x2a4] ;  /* 0x0002a40001057983 */ /* 0x000ea40000300800 */
[----:B------:R-:W2:Y:S02]  /*26d70*/  LDL.LU R6, [R1+0x2a8] ;  /* 0x0002a80001067983 */ /* 0x000ea40000300800 */
[----:B------:R-:W2:Y:S01]  /*26d80*/  LDL.LU R7, [R1+0x2ac] ;  /* 0x0002ac0001077983 */ /* 0x000ea20000300800 */
[----:B------:R-:W3:Y:S04]  /*26d90*/  LDL.LU.64 R22, [R1+0xd8] ;  /* 0x0000d80001167983 */ /* 0x000ee80000300a00 */
[----:B---3--:R0:W-:Y:S04]  /*26da0*/  STL.64 [R1+0x12b8], R22 ;  /* 0x0012b81601007387 */ /* 0x0081e80000100a00 */
[----:B0-----:R-:W3:Y:S01]  /*26db0*/  LDL.LU.64 R22, [R1+0xe8] ;  /* 0x0000e80001167983 */ /* 0x001ee20000300a00 */
[C---:B--2---:R-:W-:Y:S01]  /*26dc0*/  HMMA.16816.F32 R4, R16.reuse, R14, R4 ;  /* 0x0000000e1004723c */ /* 0x044fe20000001804 */
[----:B------:R-:W-:Y:S01]  /*26dd0*/  MOV R3, R14 ;  /* 0x0000000e00037202 */ /* 0x000fe20000000f00 */
[----:B------:R-:W-:Y:S01]  /*26de0*/  IMAD.MOV.U32 R2, RZ, RZ, R15 ;  /* 0x000000ffff027224 */ /* 0x000fe200078e000f */
[----:B---3--:R0:W-:Y:S01]  /*26df0*/  STL.64 [R1+0x12d8], R22 ;  /* 0x0012d81601007387 */ /* 0x0081e20000100a00 */
[----:B------:R-:W2:Y:S02]  /*26e00*/  LDL.LU R20, [R1+0x270] ;  /* 0x0002700001147983 */ /* 0x000ea40000300800 */
[----:B------:R-:W2:Y:S01]  /*26e10*/  LDL.LU R21, [R1+0x274] ;  /* 0x0002740001157983 */ /* 0x000ea20000300800 */
[----:B0-----:R-:W2:Y:S01]  /*26e20*/  LDL.LU R22, [R1+0x278] ;  /* 0x0002780001167983 */ /* 0x001ea20000300800 */
[----:B------:R-:W2:Y:S02]  /*26e30*/  LDL.LU R23, [R1+0x27c] ;  /* 0x00027c0001177983 */ /* 0x000ea40000300800 */
[----:B------:R-:W3:Y:S02]  /*26e40*/  LDL.LU.64 R26, [R1+0xb8] ;  /* 0x0000b800011a7983 */ /* 0x000ee40000300a00 */
[----:B------:R0:W-:Y:S01]  /*26e50*/  STL [R1+0x1220], R8 ;  /* 0x0012200801007387 */ /* 0x0001e20000100800 */
[----:B------:R1:W-:Y:S04]  /*26e60*/  STL [R1+0x121c], R9 ;  /* 0x00121c0901007387 */ /* 0x0003e80000100800 */
[----:B0-----:R-:W4:Y:S01]  /*26e70*/  LDL.LU R8, [R1+0x250] ;  /* 0x0002500001087983 */ /* 0x001f220000300800 */
[----:B-1----:R-:W4:Y:S02]  /*26e80*/  LDL.LU R9, [R1+0x254] ;  /* 0x0002540001097983 */ /* 0x002f240000300800 */
[----:B------:R-:W4:Y:S02]  /*26e90*/  LDL.LU R10, [R1+0x258] ;  /* 0x00025800010a7983 */ /* 0x000f240000300800 */
[----:B------:R-:W4:Y:S01]  /*26ea0*/  LDL.LU R11, [R1+0x25c] ;  /* 0x00025c00010b7983 */ /* 0x000f220000300800 */
[----:B------:R-:W-:Y:S01]  /*26eb0*/  STL.64 [R1+0x520], R4 ;  /* 0x0005200401007387 */ /* 0x000fe20000100a00 */
[----:B------:R0:W-:Y:S03]  /*26ec0*/  STL.64 [R1+0x528], R6 ;  /* 0x0005280601007387 */ /* 0x0001e60000100a00 */
[----:B0-----:R-:W2:Y:S01]  /*26ed0*/  LDL.LU.64 R6, [R1+0x1310] ;  /* 0x0013100001067983 */ /* 0x001ea20000300a00 */
[----:B------:R-:W2:Y:S02]  /*26ee0*/  LDL.LU.64 R4, [R1+0x1308] ;  /* 0x0013080001047983 */ /* 0x000ea40000300a00 */
[----:B------:R-:W2:Y:S02]  /*26ef0*/  LDL.LU.64 R14, [R1+0x1300] ;  /* 0x00130000010e7983 */ /* 0x000ea40000300a00 */
[----:B------:R-:W-:Y:S01]  /*26f00*/  STL [R1+0x1228], R2 ;  /* 0x0012280201007387 */ /* 0x000fe20000100800 */
[----:B------:R-:W-:Y:S01]  /*26f10*/  STL [R1+0x1224], R3 ;  /* 0x0012240301007387 */ /* 0x000fe20000100800 */
        /* <DEDUP_REMOVED lines=9> */
[----:B------:R-:W-:Y:S01]  /*26fb0*/  STL [R1+0x1230], R28 ;  /* 0x0012301c01007387 */ /* 0x000fe20000100800 */
[----:B------:R-:W-:Y:S01]  /*26fc0*/  STL [R1+0x122c], R0 ;  /* 0x00122c0001007387 */ /* 0x000fe20000100800 */
[C---:B--2---:R-:W-:Y:S11]  /*26fd0*/  HMMA.16816.F32 R12, R16.reuse, R6, R12 ;  /* 0x00000006100c723c */ /* 0x044ff6000000180c */
[----:B------:R-:W-:Y:S11]  /*26fe0*/  @!UPT UIADD3 URZ, URZ, URZ, URZ ;  /* 0x0000003f3f3ff290 */ /* 0x000ff6000fffe03f */
[----:B------:R-:W-:Y:S01]  /*26ff0*/  @!UPT UIADD3 URZ, URZ, URZ, URZ ;  /* 0x0000003f3f3ff290 */ /* 0x000fe2000fffe03f */
[----:B------:R-:W-:Y:S01]  /*27000*/  STL.64 [R1+0x540], R12 ;  /* 0x0005400c01007387 */ /* 0x000fe20000100a00 */
[----:B------:R0:W-:Y:S02]  /*27010*/  STL.64 [R1+0x548], R14 ;  /* 0x0005480e01007387 */ /* 0x0001e40000100a00 */
[----:B0-----:R-:W-:Y:S01]  /*27020*/  MOV R14, R6 ;  /* 0x00000006000e7202 */ /* 0x001fe20000000f00 */
[----:B------:R-:W-:Y:S02]  /*27030*/  IMAD.MOV.U32 R15, RZ, RZ, R7 ;  /* 0x000000ffff0f7224 */ /* 0x000fe400078e0007 */
        /* <DEDUP_REMOVED lines=10> */
[----:B------:R-:W-:Y:S01]  /*270e0*/  STL.64 [R1+0x1240], R14 ;  /* 0x0012400e01007387 */ /* 0x000fe20000100a00 */
[----:B------:R0:W-:Y:S04]  /*270f0*/  STL.64 [R1+0x1238], R12 ;  /* 0x0012380c01007387 */ /* 0x0001e80000100a00 */
[----:B0-----:R-:W3:Y:S01]  /*27100*/  LDL.LU R12, [R1+0x230] ;  /* 0x00023000010c7983 */ /* 0x001ee20000300800 */
[----:B------:R-:W3:Y:S02]  /*27110*/  LDL.LU R13, [R1+0x234] ;  /* 0x00023400010d7983 */ /* 0x000ee40000300800 */
[----:B------:R-:W3:Y:S02]  /*27120*/  LDL.LU R14, [R1+0x238] ;  /* 0x00023800010e7983 */ /* 0x000ee40000300800 */
[----:B------:R-:W3:Y:S01]  /*27130*/  LDL.LU R15, [R1+0x23c] ;  /* 0x00023c00010f7983 */ /* 0x000ee20000300800 */
        /* <DEDUP_REMOVED lines=8> */
[----:B------:R-:W4:Y:S02]  /*271c0*/  LDL.LU.64 R22, [R1+0x12b8] ;  /* 0x0012b80001167983 */ /* 0x000f240000300a00 */
[C---:B----4-:R-:W-:Y:S01]  /*271d0*/  HMMA.16816.F32 R8, R16.reuse, R22, R8 ;  /* 0x000000161008723c */ /* 0x050fe20000001808 */
[----:B--2---:R0:W-:Y:S01]  /*271e0*/  STL.64 [R1+0x1250], R6 ;  /* 0x0012500601007387 */ /* 0x0041e20000100a00 */
[----:B------:R-:W-:Y:S03]  /*271f0*/  STL.64 [R1+0x1248], R4 ;  /* 0x0012480401007387 */ /* 0x000fe60000100a00 */
[----:B0-----:R-:W2:Y:S11]  /*27200*/  LDL.LU.64 R6, [R1+0xc8] ;  /* 0x0000c80001067983 */ /* 0x001eb60000300a00 */
[----:B------:R-:W-:Y:S07]  /*27210*/  @!UPT UIADD3 URZ, URZ, URZ, URZ ;  /* 0x0000003f3f3ff290 */ /* 0x000fee000fffe03f */
[----:B------:R0:W-:Y:S01]  /*27220*/  STL.64 [R1+0x570], R8 ;  /* 0x0005700801007387 */ /* 0x0001e20000100a00 */
[----:B------:R-:W-:Y:S01]  /*27230*/  STL.64 [R1+0x578], R10 ;  /* 0x0005780a01007387 */ /* 0x000fe20000100a00 */
[----:B0-----:R-:W-:Y:S01]  /*27240*/  MOV R8, R22 ;  /* 0x0000001600087202 */ /* 0x001fe20000000f00 */
[----:B------:R-:W-:Y:S02]  /*27250*/  IMAD.MOV.U32 R9, RZ, RZ, R23 ;  /* 0x000000ffff097224 */ /* 0x000fe400078e0017 */
[----:B------:R-:W4:Y:S01]  /*27260*/  LDL.LU.64 R22, [R1+0x12b0] ;  /* 0x0012b00001167983 */ /* 0x000f220000300a00 */
[----:B------:R-:W4:Y:S02]  /*27270*/  LDL.LU.64 R20, [R1+0x12a8] ;  /* 0x0012a80001147983 */ /* 0x000f240000300a00 */
[----:B------:R0:W-:Y:S02]  /*27280*/  STL.64 [R1+0x1280], R8 ;  /* 0x0012800801007387 */ /* 0x0001e40000100a00 */
[----:B0-----:R-:W4:Y:S01]  /*27290*/  LDL.LU R8, [R1+0x240] ;  /* 0x0002400001087983 */ /* 0x001f220000300800 */
[----:B------:R-:W4:Y:S02]  /*272a0*/  LDL.LU R9, [R1+0x244] ;  /* 0x0002440001097983 */ /* 0x000f240000300800 */
[----:B------:R-:W4:Y:S02]  /*272b0*/  LDL.LU R10, [R1+0x248] ;  /* 0x00024800010a7983 */ /* 0x000f240000300800 */
[----:B------:R-:W4:Y:S02]  /*272c0*/  LDL.LU R11, [R1+0x24c] ;  /* 0x00024c00010b7983 */ /* 0x000f240000300800 */
[----:B---3--:R-:W-:Y:S01]  /*272d0*/  IMAD.MOV.U32 R0, RZ, RZ, R27 ;  /* 0x000000ffff007224 */ /* 0x008fe200078e001b */
[----:B--2---:R-:W-:Y:S01]  /*272e0*/  MOV R2, R6 ;  /* 0x0000000600027202 */ /* 0x004fe20000000f00 */
[----:B------:R-:W-:Y:S01]  /*272f0*/  IMAD.MOV.U32 R3, RZ, RZ, R7 ;  /* 0x000000ffff037224 */ /* 0x000fe200078e0007 */
[C---:B----4-:R-:W-:Y:S08]  /*27300*/  HMMA.16816.F32 R8, R16.reuse, R6, R8 ;  /* 0x000000061008723c */ /* 0x050ff00000001808 */
[----:B------:R-:W-:Y:S11]  /*27310*/  HMMA.16816.F32 R4, R16, R26, R12 ;  /* 0x0000001a1004723c */ /* 0x000ff6000000180c */
[----:B------:R-:W-:Y:S04]  /*27320*/  @!UPT UIADD3 URZ, URZ, URZ, URZ ;  /* 0x0000003f3f3ff290 */ /* 0x000fe8000fffe03f */
[----:B------:R-:W-:Y:S01]  /*27330*/  STL.64 [R1+0x580], R8 ;  /* 0x0005800801007387 */ /* 0x000fe20000100a00 */
[----:B------:R-:W-:Y:S07]  /*27340*/  STL.64 [R1+0x588], R10 ;  /* 0x0005880a01007387 */ /* 0x000fee0000100a00 */
[----:B------:R-:W-:Y:S02]  /*27350*/  STL.64 [R1+0x590], R4 ;  /* 0x0005900401007387 */ /* 0x000fe40000100a00 */
[----:B------:R-:W-:Y:S01]  /*27360*/  STL.64 [R1+0x598], R6 ;  /* 0x0005980601007387 */ /* 0x000fe20000100a00 */
[----:B------:R-:W2:Y:S01]  /*27370*/  LDL.LU R27, [R1+0x820] ;  /* 0x00082000011b7983 */ /* 0x000ea20000300800 */
[----:B------:R-:W-:-:S03]  /*27380*/  MOV R28, R26 ;  /* 0x0000001a001c7202 */ /* 0x000fc60000000f00 */
[----:B--2---:R0:W-:Y:S01]  /*27390*/  STL [R1+0x1094], R27 ;  /* 0x0010941b01007387 */ /* 0x0041e20000100800 */
[----:B------:R-:W2:Y:S02]  /*273a0*/  LDL.LU R24, [R1] ;  /* 0x0000000001187983 */ /* 0x000ea40000300800 */
[----:B------:R-:W2:Y:S02]  /*273b0*/  LDL.LU R25, [R1+0x4] ;  /* 0x0000040001197983 */ /* 0x000ea40000300800 */
[----:B------:R-:W3:Y:S01]  /*273c0*/  LDL.LU R26, [R1+0x8] ;  /* 0x00000800011a7983 */ /* 0x000ee20000300800 */
[----:B0-----:R-:W-:Y:S02]  /*273d0*/  MOV R27, R29 ;  /* 0x0000001d001b7202 */ /* 0x001fe40000000f00 */
[----:B------:R-:W4:Y:S01]  /*273e0*/  LDL.LU R29, [R1+0x12a4] ;  /* 0x0012a400011d7983 */ /* 0x000f220000300800 */
[----:B------:R-:W2:Y:S02]  /*273f0*/  LDL.LU R12, [R1+0x1e0] ;  /* 0x0001e000010c7983 */ /* 0x000ea40000300800 */
[----:B------:R-:W2:Y:S02]  /*27400*/  LDL.LU R13, [R1+0x1e4] ;  /* 0x0001e400010d7983 */ /* 0x000ea40000300800 */
[----:B------:R-:W2:Y:S01]  /*27410*/  LDL.LU R14, [R1+0x1e8] ;  /* 0x0001e800010e7983 */ /* 0x000ea20000300800 */
[----:B------:R-:W2:Y:S01]  /*27420*/  LDL.LU R15, [R1+0x1ec] ;  /* 0x0001ec00010f7983 */ /* 0x000ea20000300800 */
[----:B------:R-:W2:Y:S02]  /*27430*/  LDL.LU R8, [R1+0x210] ;  /* 0x0002100001087983 */ /* 0x000ea40000300800 */
[----:B------:R-:W2:Y:S02]  /*27440*/  LDL.LU R9, [R1+0x214] ;  /* 0x0002140001097983 */ /* 0x000ea40000300800 */
[----:B------:R-:W2:Y:S01]  /*27450*/  LDL.LU R10, [R1+0x218] ;  /* 0x00021800010a7983 */ /* 0x000ea20000300800 */
[----:B------:R-:W2:Y:S04]  /*27460*/  LDL.LU R11, [R1+0x21c] ;  /* 0x00021c00010b7983 */ /* 0x000ea80000300800 */
[----:B--2---:R0:W-:Y:S01]  /*27470*/  STL.64 [R1+0x1290], R10 ;  /* 0x0012900a01007387 */ /* 0x0041e20000100a00 */
[----:B------:R-:W-:Y:S03]  /*27480*/  STL.64 [R1+0x1288], R8 ;  /* 0x0012880801007387 */ /* 0x000fe60000100a00 */
[----:B0-----:R-:W2:Y:S01]  /*27490*/  LDL.LU.64 R10, [R1+0xa8] ;  /* 0x0000a800010a7983 */ /* 0x001ea20000300a00 */
[----:B------:R-:W-:Y:S02]  /*274a0*/  STL.64 [R1+0x1268], R14 ;  /* 0x0012680e01007387 */ /* 0x000fe40000100a00 */
[----:B------:R0:W-:Y:S02]  /*274b0*/  STL.64 [R1+0x1260], R12 ;  /* 0x0012600c01007387 */ /* 0x0001e40000100a00 */
[----:B0-----:R-:W2:Y:S01]  /*274c0*/  LDL.LU R12, [R1+0x200] ;  /* 0x00020000010c7983 */ /* 0x001ea20000300800 */
[----:B------:R-:W2:Y:S02]  /*274d0*/  LDL.LU R13, [R1+0x204] ;  /* 0x00020400010d7983 */ /* 0x000ea40000300800 */
[----:B------:R-:W2:Y:S02]  /*274e0*/  LDL.LU R14, [R1+0x208] ;  /* 0x00020800010e7983 */ /* 0x000ea40000300800 */
[----:B------:R-:W2:Y:S02]  /*274f0*/  LDL.LU R15, [R1+0x20c] ;  /* 0x00020c00010f7983 */ /* 0x000ea40000300800 */
[----:B--2---:R0:W-:Y:S01]  /*27500*/  STL.64 [R1+0x1278], R14 ;  /* 0x0012780e01007387 */ /* 0x0041e20000100a00 */
[----:B------:R1:W-:Y:S03]  /*27510*/  STL.64 [R1+0x1270], R12 ;  /* 0x0012700c01007387 */ /* 0x0003e60000100a00 */
[----:B0-----:R-:W2:Y:S04]  /*27520*/  LDL.LU.64 R14, [R1+0x98] ;  /* 0x00009800010e7983 */ /* 0x001ea80000300a00 */
[----:B--2---:R0:W-:Y:S01]  /*27530*/  STL.64 [R1+0x1298], R14 ;  /* 0x0012980e01007387 */ /* 0x0041e20000100a00 */
[----:B-1----:R-:W2:Y:S02]  /*27540*/  LDL.LU R12, [R1+0x220] ;  /* 0x00022000010c7983 */ /* 0x002ea40000300800 */
[----:B------:R-:W2:Y:S01]  /*27550*/  LDL.LU R13, [R1+0x224] ;  /* 0x00022400010d7983 */ /* 0x000ea20000300800 */
[----:B0-----:R-:W2:Y:S01]  /*27560*/  LDL.LU R14, [R1+0x228] ;  /* 0x00022800010e7983 */ /* 0x001ea20000300800 */
[----:B------:R-:W2:Y:S02]  /*27570*/  LDL.LU R15, [R1+0x22c] ;  /* 0x00022c00010f7983 */ /* 0x000ea40000300800 */
[----:B------:R-:W2:Y:S02]  /*27580*/  LDL.LU R4, [R1+0x1f0] ;  /* 0x0001f00001047983 */ /* 0x000ea40000300800 */
[----:B------:R-:W2:Y:S01]  /*27590*/  LDL.LU R5, [R1+0x1f4] ;  /* 0x0001f40001057983 */ /* 0x000ea20000300800 */
[----:B------:R-:W2:Y:S01]  /*275a0*/  LDL.LU R6, [R1+0x1f8] ;  /* 0x0001f80001067983 */ /* 0x000ea20000300800 */
[----:B------:R-:W2:Y:S02]  /*275b0*/  LDL.LU R7, [R1+0x1fc] ;  /* 0x0001fc0001077983 */ /* 0x000ea40000300800 */
[----:B---3--:R4:W-:Y:S02]  /*275c0*/  STL.64 [R1+0x10a0], R26 ;  /* 0x0010a01a01007387 */ /* 0x0089e40000100a00 */
[----:B------:R0:W-:Y:S02]  /*275d0*/  STL.64 [R1+0x1098], R24 ;  /* 0x0010981801007387 */ /* 0x0001e40000100a00 */
[----:B----4-:R-:W-:Y:S01]  /*275e0*/  IMAD.MOV.U32 R26, RZ, RZ, R29 ;  /* 0x000000ffff1a7224 */ /* 0x010fe200078e001d */
[----:B0-----:R-:W3:Y:S01]  /*275f0*/  LDL.LU R24, [R1+0x10] ;  /* 0x0000100001187983 */ /* 0x001ee20000300800 */
[----:B------:R-:W3:Y:S02]  /*27600*/  LDL.LU R25, [R1+0x14] ;  /* 0x0000140001197983 */ /* 0x000ee40000300800 */
[----:B------:R-:W4:Y:S02]  /*27610*/  LDL.LU R29, [R1+0x12a0] ;  /* 0x0012a000011d7983 */ /* 0x000f240000300800 */
[----:B------:R-:W2:Y:S02]  /*27620*/  LDL.LU R27, [R1+0x1c] ;  /* 0x00001c00011b7983 */ /* 0x000ea40000300800 */
[----:B--2---:R-:W-:Y:S01]  /*27630*/  STL.64 [R1+0x10b0], R26 ;  /* 0x0010b01a01007387 */ /* 0x004fe20000100a00 */
[----:B---3--:R0:W-:Y:S03]  /*27640*/  STL.64 [R1+0x10a8], R24 ;  /* 0x0010a81801007387 */ /* 0x0081e60000100a00 */
[----:B0-----:R-:W2:Y:S01]  /*27650*/  LDL.LU R24, [R1+0x20] ;  /* 0x0000200001187983 */ /* 0x001ea20000300800 */
[----:B------:R-:W2:Y:S02]  /*27660*/  LDL.LU R25, [R1+0x24] ;  /* 0x0000240001197983 */ /* 0x000ea40000300800 */
[----:B------:R-:W3:Y:S01]  /*27670*/  LDL.LU R26, [R1+0x28] ;  /* 0x00002800011a7983 */ /* 0x000ee20000300800 */
[----:B------:R-:W-:Y:S01]  /*27680*/  HMMA.16816.F32 R12, R16, R10, R12 ;  /* 0x0000000a100c723c */ /* 0x000fe2000000180c */
[----:B----4-:R-:W-:-:S05]  /*27690*/  MOV R27, R29 ;  /* 0x0000001d001b7202 */ /* 0x010fca0000000f00 */
[----:B---3--:R0:W-:Y:S01]  /*276a0*/  STL.64 [R1+0x10c0], R26 ;  /* 0x0010c01a01007387 */ /* 0x0081e20000100a00 */
[----:B--2---:R1:W-:Y:S01]  /*276b0*/  STL.64 [R1+0x10b8], R24 ;  /* 0x0010b81801007387 */ /* 0x0043e20000100a00 */
[----:B0-----:R-:W-:Y:S01]  /*276c0*/  MOV R27, R20 ;  /* 0x00000014001b7202 */ /* 0x001fe20000000f00 */
[----:B------:R-:W-:Y:S01]  /*276d0*/  IMAD.MOV.U32 R26, RZ, RZ, R21 ;  /* 0x000000ffff1a7224 */ /* 0x000fe200078e0015 */
[----:B------:R-:W2:Y:S01]  /*276e0*/  LDL.LU R20, [R1+0x2c8] ;  /* 0x0002c80001147983 */ /* 0x000ea20000300800 */
[----:B------:R-:W2:Y:S02]  /*276f0*/  LDL.LU R21, [R1+0x81c] ;  /* 0x00081c0001157983 */ /* 0x000ea40000300800 */
[----:B------:R-:W3:Y:S10]  /*27700*/  LDL.LU R29, [R1+0x818] ;  /* 0x00081800011d7983 */ /* 0x000ef40000300800 */
[----:B------:R-:W-:Y:S01]  /*27710*/  STL.64 [R1+0x5a0], R12 ;  /* 0x0005a00c01007387 */ /* 0x000fe20000100a00 */
[----:B------:R0:W-:Y:S01]  /*27720*/  STL.64 [R1+0x5a8], R14 ;  /* 0x0005a80e01007387 */ /* 0x0001e20000100a00 */
[----:B-1----:R-:W-:Y:S01]  /*27730*/  IMAD.MOV.U32 R25, RZ, RZ, R10 ;  /* 0x000000ffff197224 */ /* 0x002fe200078e000a */
[----:B------:R-:W-:-:S02]  /*27740*/  MOV R24, R11 ;  /* 0x0000000b00187202 */ /* 0x000fc40000000f00 */
[----:B0-----:R-:W4:Y:S01]  /*27750*/  LDL.LU.64 R14, [R1+0x1298] ;  /* 0x00129800010e7983 */ /* 0x001f220000300a00 */
[----:B------:R-:W4:Y:S02]  /*27760*/  LDL.LU.64 R10, [R1+0x1290] ;  /* 0x00129000010a7983 */ /* 0x000f240000300a00 */
[----:B------:R-:W4:Y:S02]  /*27770*/  LDL.LU.64 R8, [R1+0x1288] ;  /* 0x0012880001087983 */ /* 0x000f240000300a00 */
[C---:B----4-:R-:W-:Y:S11]  /*27780*/  HMMA.16816.F32 R8, R16.reuse, R14, R8 ;  /* 0x0000000e1008723c */ /* 0x050ff60000001808 */
[----:B------:R-:W-:Y:S11]  /*27790*/  @!UPT UIADD3 URZ, URZ, URZ, URZ ;  /* 0x0000003f3f3ff290 */ /* 0x000ff6000fffe03f */
[----:B------:R-:W-:Y:S01]  /*277a0*/  @!UPT UIADD3 URZ, URZ, URZ, URZ ;  /* 0x0000003f3f3ff290 */ /* 0x000fe2000fffe03f */
[----:B------:R0:W-:Y:S01]  /*277b0*/  STL.64 [R1+0x5b0], R8 ;  /* 0x0005b00801007387 */ /* 0x0001e20000100a00 */
[----:B------:R1:W-:Y:S03]  /*277c0*/  STL.64 [R1+0x5b8], R10 ;  /* 0x0005b80a01007387 */ /* 0x0003e60000100a00 */
[----:B0-----:R-:W4:Y:S01]  /*277d0*/  LDL.LU.64 R8, [R1+0x1280] ;  /* 0x0012800001087983 */ /* 0x001f220000300a00 */
[----:B-1----:R-:W-:Y:S01]  /*277e0*/  IMAD.MOV.U32 R10, RZ, RZ, R14 ;  /* 0x000000ffff0a7224 */ /* 0x002fe200078e000e */
[----:B------:R-:W-:Y:S02]  /*277f0*/  MOV R11, R15 ;  /* 0x0000000f000b7202 */ /* 0x000fe40000000f00 */
[----:B------:R-:W2:Y:S01]  /*27800*/  LDL.LU.64 R14, [R1+0x1278] ;  /* 0x00127800010e7983 */ /* 0x000ea20000300a00 */
[----:B------:R-:W2:Y:S02]  /*27810*/  LDL.LU.64 R12, [R1+0x1270] ;  /* 0x00127000010c7983 */ /* 0x000ea40000300a00 */
[----:B--2---:R-:W-:Y:S11]  /*27820*/  HMMA.16816.F32 R12, R16, R26, R12 ;  /* 0x0000001a100c723c */ /* 0x004ff6000000180c */
[----:B------:R-:W-:Y:S11]  /*27830*/  @!UPT UIADD3 URZ, URZ, URZ, URZ ;  /* 0x0000003f3f3ff290 */ /* 0x000ff6000fffe03f */
[----:B------:R-:W-:Y:S01]  /*27840*/  @!UPT UIADD3 URZ, URZ, URZ, URZ ;  /* 0x0000003f3f3ff290 */ /* 0x000fe2000fffe03f */
[----:B------:R-:W-:Y:S01]  /*27850*/  STL.64 [R1+0x5c0], R12 ;  /* 0x0005c00c01007387 */ /* 0x000fe20000100a00 */
[----:B------:R0:W-:Y:S03]  /*27860*/  STL.64 [R1+0x5c8], R14 ;  /* 0x0005c80e01007387 */ /* 0x0001e60000100a00 */
[----:B0-----:R-:W2:Y:S01]  /*27870*/  LDL.LU.64 R14, [R1+0x1268] ;  /* 0x00126800010e7983 */ /* 0x001ea20000300a00 */
[----:B------:R-:W2:Y:S02]  /*27880*/  LDL.LU.64 R12, [R1+0x1260] ;  /* 0x00126000010c7983 */ /* 0x000ea40000300a00 */
[----:B------:R0:W-:Y:S02]  /*27890*/  STL.64 [R1+0x10d8], R26 ;  /* 0x0010d81a01007387 */ /* 0x0001e40000100a00 */
[----:B0-----:R-:W-:Y:S01]  /*278a0*/  IMAD.MOV.U32 R26, RZ, RZ, R10 ;  /* 0x000000ffff1a7224 */ /* 0x001fe200078e000a */
[----:B------:R-:W-:Y:S01]  /*278b0*/  MOV R27, R11 ;  /* 0x0000000b001b7202 */ /* 0x000fe20000000f00 */
[----:B------:R-:W2:Y:S01]  /*278c0*/  LDL.LU R10, [R1+0x125c] ;  /* 0x00125c00010a7983 */ /* 0x000ea20000300800 */
[----:B------:R-:W2:Y:S03]  /*278d0*/  LDL.LU R11, [R1+0x1258] ;  /* 0x00125800010b7983 */ /* 0x000ea60000300800 */
[----:B------:R0:W-:Y:S02]  /*278e0*/  STL.64 [R1+0x10f0], R26 ;  /* 0x0010f01a01007387 */ /* 0x0001e40000100a00 */
[----:B0-----:R-:W-:Y:S01]  /*278f0*/  IMAD.MOV.U32 R26, RZ, RZ, R25 ;  /* 0x000000ffff1a7224 */ /* 0x001fe200078e0019 */
[----:B------:R-:W-:-:S05]  /*27900*/  MOV R27, R24 ;  /* 0x00000018001b7202 */ /* 0x000fca0000000f00 */
[----:B------:R0:W-:Y:S01]  /*27910*/  STL.64 [R1+0x1108], R26 ;  /* 0x0011081a01007387 */ /* 0x0001e20000100a00 */
[----:B------:R-:W3:Y:S02]  /*27920*/  LDL.LU R24, [R1+0x1d0] ;  /* 0x0001d00001187983 */ /* 0x000ee40000300800 */
[----:B------:R-:W3:Y:S01]  /*27930*/  LDL.LU R25, [R1+0x1d4] ;  /* 0x0001d40001197983 */ /* 0x000ee20000300800 */
[----:B0-----:R-:W3:Y:S01]  /*27940*/  LDL.LU R26, [R1+0x1d8] ;  /* 0x0001d800011a7983 */ /* 0x001ee20000300800 */
[----:B------:R-:W3:Y:S01]  /*27950*/  LDL.LU R27, [R1+0x1dc] ;  /* 0x0001dc00011b7983 */ /* 0x000ee20000300800 */
[C---:B--2---:R-:W-:Y:S11]  /*27960*/  HMMA.16816.F32 R4, R16.reuse, R10, R4 ;  /* 0x0000000a1004723c */ /* 0x044ff60000001804 */
[----:B------:R-:W-:Y:S11]  /*27970*/  @!UPT UIADD3 URZ, URZ, URZ, URZ ;  /* 0x0000003f3f3ff290 */ /* 0x000ff6000fffe03f */
[----:B------:R-:W-:Y:S01]  /*27980*/  @!UPT UIADD3 URZ, URZ, URZ, URZ ;  /* 0x0000003f3f3ff290 */ /* 0x000fe2000fffe03f */
[----:B------:R-:W-:Y:S01]  /*27990*/  STL.64 [R1+0x5d0], R4 ;  /* 0x0005d00401007387 */ /* 0x000fe20000100a00 */
[----:B------:R0:W-:Y:S03]  /*279a0*/  STL.64 [R1+0x5d8], R6 ;  /* 0x0005d80601007387 */ /* 0x0001e60000100a00 */
[----:B0-----:R-:W2:Y:S01]  /*279b0*/  LDL.LU.64 R6, [R1+0x1250] ;  /* 0x0012500001067983 */ /* 0x001ea20000300a00 */
[----:B------:R-:W3:Y:S02]  /*279c0*/  LDL.LU.64 R4, [R1+0x1248] ;  /* 0x0012480001047983 */ /* 0x000ee40000300a00 */
[----:B------:R-:W-:Y:S01]  /*279d0*/  STL.64 [R1+0x1168], R10 ;  /* 0x0011680a01007387 */ /* 0x000fe20000100a00 */
[C---:B--2---:R-:W-:Y:S08]  /*279e0*/  HMMA.16816.F32 R12, R16.reuse, R6, R12 ;  /* 0x00000006100c723c */ /* 0x044ff0000000180c */
[----:B---3--:R-:W-:Y:S07]  /*279f0*/  HMMA.16816.F32 R16, R16, R22, R24 ;  /* 0x000000161010723c */ /* 0x008fee0000001818 */
[----:B------:R-:W-:Y:S01]  /*27a00*/  IMAD.MOV.U32 R26, RZ, RZ, R28 ;  /* 0x000000ffff1a7224 */ /* 0x000fe200078e001c */
[----:B------:R-:W-:-:S07]  /*27a10*/  MOV R27, R0 ;  /* 0x00000000001b7202 */ /* 0x000fce0000000f00 */
[----:B------:R-:W-:Y:S01]  /*27a20*/  STL.64 [R1+0x5f0], R12 ;  /* 0x0005f00c01007387 */ /* 0x000fe20000100a00 */
[----:B------:R0:W-:Y:S03]  /*27a30*/  STL.64 [R1+0x5f8], R14 ;  /* 0x0005f80e01007387 */ /* 0x0001e60000100a00 */
[----:B0-----:R-:W2:Y:S01]  /*27a40*/  LDL.LU.64 R14, [R1+0x1240] ;  /* 0x00124000010e7983 */ /* 0x001ea20000300a00 */
[----:B------:R-:W3:Y:S02]  /*27a50*/  LDL.LU.64 R12, [R1+0x1238] ;  /* 0x00123800010c7983 */ /* 0x000ee40000300a00 */
[----:B------:R-:W-:Y:S02]  /*27a60*/  STL.64 [R1+0x1180], R6 ;  /* 0x0011800601007387 */ /* 0x000fe40000100a00 */
[----:B------:R-:W2:Y:S01]  /*27a70*/  LDL.LU R28, [R1+0x1230] ;  /* 0x00123000011c7983 */ /* 0x000ea20000300800 */
[----:B------:R-:W-:Y:S01]  /*27a80*/  STL.64 [R1+0x5e0], R16 ;  /* 0x0005e01001007387 */ /* 0x000fe20000100a00 */
[----:B------:R-:W-:Y:S02]  /*27a90*/  STL.64 [R1+0x5e8], R18 ;  /* 0x0005e81201007387 */ /* 0x000fe40000100a00 */
[----:B------:R-:W2:Y:S02]  /*27aa0*/  LDL.LU R0, [R1+0x122c] ;  /* 0x00122c0001007983 */ /* 0x000ea40000300800 */
[----:B------:R-:W-:Y:S01]  /*27ab0*/  STL.64 [R1+0x1120], R26 ;  /* 0x0011201a01007387 */ /* 0x000fe20000100a00 */
[----:B------:R-:W-:Y:S01]  /*27ac0*/  STL.64 [R1+0x10d0], R22 ;  /* 0x0010d01601007387 */ /* 0x000fe20000100a00 */
[----:B------:R0:W-:Y:S03]  /*27ad0*/  STL.64 [R1+0x10c8], R20 ;  /* 0x0010c81401007387 */ /* 0x0001e60000100a00 */
[----:B0-----:R-:W2:Y:S01]  /*27ae0*/  LDL.LU R20, [R1+0x30] ;  /* 0x0000300001147983 */ /* 0x001ea20000300800 */
[----:B------:R-:W2:Y:S02]  /*27af0*/  LDL.LU R21, [R1+0x34] ;  /* 0x0000340001157983 */ /* 0x000ea40000300800 */
[----:B------:R-:W2:Y:S02]  /*27b00*/  LDL.LU R22, [R1+0x38] ;  /* 0x0000380001167983 */ /* 0x000ea40000300800 */
[----:B------:R-:W2:Y:S02]  /*27b10*/  LDL.LU R23, [R1+0x3c] ;  /* 0x00003c0001177983 */ /* 0x000ea40000300800 */
[----:B------:R-:W-:Y:S01]  /*27b20*/  IMAD.MOV.U32 R26, RZ, RZ, R2 ;  /* 0x000000ffff1a7224 */ /* 0x000fe200078e0002 */
[----:B------:R-:W-:Y:S01]  /*27b30*/  MOV R27, R3 ;  /* 0x00000003001b7202 */ /* 0x000fe20000000f00 */
[----:B------:R-:W3:Y:S01]  /*27b40*/  LDL.LU R2, [R1+0x1228] ;  /* 0x0012280001027983 */ /* 0x000ee20000300800 */
[----:B------:R-:W3:Y:S03]  /*27b50*/  LDL.LU R3, [R1+0x1224] ;  /* 0x0012240001037983 */ /* 0x000ee60000300800 */
[----:B------:R4:W-:Y:S02]  /*27b60*/  STL.64 [R1+0x1138], R26 ;  /* 0x0011381a01007387 */ /* 0x0009e40000100a00 */
[----:B----4-:R-:W-:Y:S01]  /*27b70*/  IMAD.MOV.U32 R26, RZ, RZ, R8 ;  /* 0x000000ffff1a7224 */ /* 0x010fe200078e0008 */
[----:B------:R-:W-:Y:S01]  /*27b80*/  MOV R27, R9 ;  /* 0x00000009001b7202 */ /* 0x000fe20000000f00 */
[----:B------:R-:W4:Y:S01]  /*27b90*/  LDL.LU R8, [R1+0x1220] ;  /* 0x0012200001087983 */ /* 0x000f220000300800 */
[----:B------:R-:W3:Y:S03]  /*27ba0*/  LDL.LU R9, [R1+0x121c] ;  /* 0x00121c0001097983 */ /* 0x000ee60000300800 */
[----:B------:R-:W-:Y:S04]  /*27bb0*/  STL.64 [R1+0x1150], R26 ;  /* 0x0011501a01007387 */ /* 0x000fe80000100a00 */
[----:B--2---:R-:W-:Y:S01]  /*27bc0*/  STL.64 [R1+0x10e8], R22 ;  /* 0x0010e81601007387 */ /* 0x004fe20000100a00 */
[----:B------:R0:W-:Y:S03]  /*27bd0*/  STL.64 [R1+0x10e0], R20 ;  /* 0x0010e01401007387 */ /* 0x0001e60000100a00 */
[----:B0-----:R-:W2:Y:S01]  /*27be0*/  LDL.LU R20, [R1+0x40] ;  /* 0x0000400001147983 */ /* 0x001ea20000300800 */
[----:B------:R-:W2:Y:S02]  /*27bf0*/  LDL.LU R21, [R1+0x44] ;  /* 0x0000440001157983 */ /* 0x000ea40000300800 */
[----:B------:R-:W2:Y:S02]  /*27c00*/  LDL.LU R22, [R1+0x48] ;  /* 0x0000480001167983 */ /* 0x000ea40000300800 */
[----:B------:R-:W2:Y:S02]  /*27c10*/  LDL.LU R23, [R1+0x4c] ;  /* 0x00004c0001177983 */ /* 0x000ea40000300800 */
[----:B------:R-:W-:Y:S01]  /*27c20*/  IMAD.MOV.U32 R26, RZ, RZ, R4 ;  /* 0x000000ffff1a7224 */ /* 0x000fe200078e0004 */
[----:B------:R-:W-:Y:S01]  /*27c30*/  MOV R27, R5 ;  /* 0x00000005001b7202 */ /* 0x000fe20000000f00 */
[----:B------:R-:W4:Y:S01]  /*27c40*/  LDL.LU R4, [R1+0x1218] ;  /* 0x0012180001047983 */ /* 0x000f220000300800 */
[----:B------:R-:W4:Y:S03]  /*27c50*/  LDL.LU R5, [R1+0x1214] ;  /* 0x0012140001057983 */ /* 0x000f260000300800 */
[----:B------:R0:W-:Y:S01]  /*27c60*/  STL.64 [R1+0x1170], R26 ;  /* 0x0011701a01007387 */ /* 0x0001e20000100a00 */
[----:B---3--:R-:W-:Y:S01]  /*27c70*/  IMAD.MOV.U32 R18, RZ, RZ, R12 ;  /* 0x000000ffff127224 */ /* 0x008fe200078e000c */
[----:B------:R-:W-:Y:S01]  /*27c80*/  MOV R19, R13 ;  /* 0x0000000d00137202 */ /* 0x000fe20000000f00 */
[----:B0-----:R-:W-:Y:S01]  /*27c90*/  IMAD.MOV.U32 R26, RZ, RZ, R14 ;  /* 0x000000ffff1a7224 */ /* 0x001fe200078e000e */
[----:B------:R-:W-:Y:S01]  /*27ca0*/  MOV R27, R15 ;  /* 0x0000000f001b7202 */ /* 0x000fe20000000f00 */
[----:B--2---:R-:W-:Y:S01]  /*27cb0*/  STL.64 [R1+0x1100], R22 ;  /* 0x0011001601007387 */ /* 0x004fe20000100a00 */
[----:B------:R0:W-:Y:S03]  /*27cc0*/  STL.64 [R1+0x10f8], R20 ;  /* 0x0010f81401007387 */ /* 0x0001e60000100a00 */
[----:B0-----:R-:W2:Y:S01]  /*27cd0*/  LDL.LU R20, [R1+0x50] ;  /* 0x0000500001147983 */ /* 0x001ea20000300800 */
[----:B------:R-:W2:Y:S02]  /*27ce0*/  LDL.LU R21, [R1+0x54] ;  /* 0x0000540001157983 */ /* 0x000ea40000300800 */
[----:B------:R-:W3:Y:S02]  /*27cf0*/  LDL.LU R22, [R1+0x58] ;  /* 0x0000580001167983 */ /* 0x000ee40000300800 */
[----:B------:R-:W3:Y:S01]  /*27d00*/  LDL.LU R23, [R1+0x5c] ;  /* 0x00005c0001177983 */ /* 0x000ee20000300800 */
[----:B------:R-:W2:Y:S01]  /*27d10*/  LDL.LU R12, [R1+0x1210] ;  /* 0x00121000010c7983 */ /* 0x000ea20000300800 */
[----:B------:R-:W2:Y:S02]  /*27d20*/  LDL.LU R13, [R1+0x120c] ;  /* 0x00120c00010d7983 */ /* 0x000ea40000300800 */
[----:B------:R0:W-:Y:S02]  /*27d30*/  STL.64 [R1+0x1178], R18 ;  /* 0x0011781201007387 */ /* 0x0001e40000100a00 */
[----:B------:R-:W2:Y:S01]  /*27d40*/  LDL.LU R14, [R1+0x1208] ;  /* 0x00120800010e7983 */ /* 0x000ea20000300800 */
[----:B------:R-:W2:Y:S01]  /*27d50*/  LDL.LU R15, [R1+0x1204] ;  /* 0x00120400010f7983 */ /* 0x000ea20000300800 */
[----:B------:R1:W-:Y:S02]  /*27d60*/  STL.64 [R1+0x1188], R26 ;  /* 0x0011881a01007387 */ /* 0x0003e40000100a00 */
[----:B------:R-:W2:Y:S02]  /*27d70*/  LDL.LU R16, [R1+0x180] ;  /* 0x0001800001107983 */ /* 0x000ea40000300800 */
[----:B------:R-:W2:Y:S01]  /*27d80*/  LDL.LU R17, [R1+0x184] ;  /* 0x0001840001117983 */ /* 0x000ea20000300800 */
[----:B0-----:R-:W2:Y:S01]  /*27d90*/  LDL.LU R18, [R1+0x188] ;  /* 0x0001880001127983 */ /* 0x001ea20000300800 */
[----:B------:R-:W2:Y:S02]  /*27da0*/  LDL.LU R19, [R1+0x18c] ;  /* 0x00018c0001137983 */ /* 0x000ea40000300800 */
[----:B------:R-:W-:Y:S01]  /*27db0*/  IMAD.MOV.U32 R6, RZ, RZ, R0 ;  /* 0x000000ffff067224 */ /* 0x000fe200078e0000 */
[----:B------:R-:W-:Y:S01]  /*27dc0*/  MOV R7, R28 ;  /* 0x0000001c00077202 */ /* 0x000fe20000000f00 */
[----:B--2---:R0:W-:Y:S01]  /*27dd0*/  STL.64 [R1+0x1198], R18 ;  /* 0x0011981201007387 */ /* 0x0041e20000100a00 */
[----:B------:R-:W-:Y:S02]  /*27de0*/  STL.64 [R1+0x1190], R16 ;  /* 0x0011901001007387 */ /* 0x000fe40000100a00 */
[----:B------:R-:W2:Y:S02]  /*27df0*/  LDL.LU R0, [R1+0x1200] ;  /* 0x0012000001007983 */ /* 0x000ea40000300800 */
[----:B------:R-:W2:Y:S01]  /*27e00*/  LDL.LU R28, [R1+0x11fc] ;  /* 0x0011fc00011c7983 */ /* 0x000ea20000300800 */
[----:B------:R-:W-:Y:S01]  /*27e10*/  STL.64 [R1+0x11a0], R6 ;  /* 0x0011a00601007387 */ /* 0x000fe20000100a00 */
[----:B------:R-:W2:Y:S02]  /*27e20*/  LDL.LU R24, [R1+0x190] ;  /* 0x0001900001187983 */ /* 0x000ea40000300800 */
[----:B------:R-:W2:Y:S02]  /*27e30*/  LDL.LU R25, [R1+0x194] ;  /* 0x0001940001197983 */ /* 0x000ea40000300800 */
[----:B-1----:R-:W2:Y:S01]  /*27e40*/  LDL.LU R26, [R1+0x198] ;  /* 0x00019800011a7983 */ /* 0x002ea20000300800 */
[----:B------:R-:W2:Y:S01]  /*27e50*/  LDL.LU R27, [R1+0x19c] ;  /* 0x00019c00011b7983 */ /* 0x000ea20000300800 */
[----:B0-----:R-:W-:Y:S01]  /*27e60*/  IMAD.MOV.U32 R18, RZ, RZ, R3 ;  /* 0x000000ffff127224 */ /* 0x001fe200078e0003 */
[----:B------:R-:W-:-:S02]  /*27e70*/  MOV R19, R2 ;  /* 0x0000000200137202 */ /* 0x000fc40000000f00 */
[----:B--2---:R0:W-:Y:S01]  /*27e80*/  STL.64 [R1+0x11b0], R26 ;  /* 0x0011b01a01007387 */ /* 0x0041e20000100a00 */
[----:B------:R-:W-:Y:S02]  /*27e90*/  STL.64 [R1+0x11a8], R24 ;  /* 0x0011a81801007387 */ /* 0x000fe40000100a00 */
[----:B------:R-:W2:Y:S02]  /*27ea0*/  LDL.LU R3, [R1+0x11f8] ;  /* 0x0011f80001037983 */ /* 0x000ea40000300800 */
[----:B------:R-:W2:Y:S01]  /*27eb0*/  LDL.LU R2, [R1+0x11f4] ;  /* 0x0011f40001027983 */ /* 0x000ea20000300800 */
[----:B------:R1:W-:Y:S01]  /*27ec0*/  STL.64 [R1+0x11b8], R18 ;  /* 0x0011b81201007387 */ /* 0x0003e20000100a00 */
[----:B0-----:R-:W-:Y:S01]  /*27ed0*/  IMAD.MOV.U32 R26, RZ, RZ, R9 ;  /* 0x000000ffff1a7224 */ /* 0x001fe200078e0009 */
[----:B----4-:R-:W-:-:S05]  /*27ee0*/  MOV R27, R8 ;  /* 0x00000008001b7202 */ /* 0x010fca0000000f00 */
[----:B------:R0:W-:Y:S01]  /*27ef0*/  STL.64 [R1+0x11c0], R26 ;  /* 0x0011c01a01007387 */ /* 0x0001e20000100a00 */
[----:B------:R-:W4:Y:S02]  /*27f00*/  LDL.LU R16, [R1+0x1b0] ;  /* 0x0001b00001107983 */ /* 0x000f240000300800 */
[----:B------:R-:W4:Y:S02]  /*27f10*/  LDL.LU R17, [R1+0x1b4] ;  /* 0x0001b40001117983 */ /* 0x000f240000300800 */
[----:B-1----:R-:W2:Y:S01]  /*27f20*/  LDL.LU R18, [R1+0x1b8] ;  /* 0x0001b80001127983 */ /* 0x002ea20000300800 */
[----:B------:R-:W2:Y:S01]  /*27f30*/  LDL.LU R19, [R1+0x1bc] ;  /* 0x0001bc0001137983 */ /* 0x000ea20000300800 */
[----:B0-----:R-:W-:Y:S01]  /*27f40*/  MOV R27, R4 ;  /* 0x00000004001b7202 */ /* 0x001fe20000000f00 */
[----:B------:R-:W-:Y:S02]  /*27f50*/  IMAD.MOV.U32 R26, RZ, RZ, R5 ;  /* 0x000000ffff1a7224 */ /* 0x000fe400078e0005 */
[----:B--2---:R-:W-:Y:S01]  /*27f60*/  STL.64 [R1+0x11d0], R18 ;  /* 0x0011d01201007387 */ /* 0x004fe20000100a00 */
[----:B----4-:R0:W-:Y:S03]  /*27f70*/  STL.64 [R1+0x11c8], R16 ;  /* 0x0011c81001007387 */ /* 0x0101e60000100a00 */
[----:B0-----:R-:W2:Y:S01]  /*27f80*/  LDL.LU R16, [R1+0x1c0] ;  /* 0x0001c00001107983 */ /* 0x001ea20000300800 */
[----:B------:R-:W2:Y:S02]  /*27f90*/  LDL.LU R17, [R1+0x1c4] ;  /* 0x0001c40001117983 */ /* 0x000ea40000300800 */
[----:B------:R-:W2:Y:S02]  /*27fa0*/  LDL.LU R18, [R1+0x1c8] ;  /* 0x0001c80001127983 */ /* 0x000ea40000300800 */
[----:B------:R-:W2:Y:S01]  /*27fb0*/  LDL.LU R19, [R1+0x1cc] ;  /* 0x0001cc0001137983 */ /* 0x000ea20000300800 */
[----:B------:R-:W4:Y:S01]  /*27fc0*/  LDL.LU R4, [R1+0x1a0] ;  /* 0x0001a00001047983 */ /* 0x000f220000300800 */
[----:B------:R-:W4:Y:S02]  /*27fd0*/  LDL.LU R5, [R1+0x1a4] ;  /* 0x0001a40001057983 */ /* 0x000f240000300800 */
[----:B------:R-:W4:Y:S02]  /*27fe0*/  LDL.LU R6, [R1+0x1a8] ;  /* 0x0001a80001067983 */ /* 0x000f240000300800 */
[----:B------:R-:W4:Y:S01]  /*27ff0*/  LDL.LU R7, [R1+0x1ac] ;  /* 0x0001ac0001077983 */ /* 0x000f220000300800 */
[----:B------:R-:W2:Y:S01]  /*28000*/  LDL.LU R8, [R1+0x170] ;  /* 0x0001700001087983 */ /* 0x000ea20000300800 */
[----:B------:R-:W2:Y:S02]  /*28010*/  LDL.LU R9, [R1+0x174] ;  /* 0x0001740001097983 */ /* 0x000ea40000300800 */
[----:B------:R-:W2:Y:S02]  /*28020*/  LDL.LU R10, [R1+0x178] ;  /* 0x00017800010a7983 */ /* 0x000ea40000300800 */
[----:B------:R-:W2:Y:S01]  /*28030*/  LDL.LU R11, [R1+0x17c] ;  /* 0x00017c00010b7983 */ /* 0x000ea20000300800 */
[----:B---3--:R-:W-:Y:S01]  /*28040*/  STL.64 [R1+0x1118], R22 ;  /* 0x0011181601007387 */ /* 0x008fe20000100a00 */
[----:B------:R0:W-:Y:S02]  /*28050*/  STL.64 [R1+0x1110], R20 ;  /* 0x0011101401007387 */ /* 0x0001e40000100a00 */
[----:B0-----:R-:W-:-:S02]  /*28060*/  IMAD.MOV.U32 R20, RZ, RZ, R3 ;  /* 0x000000ffff147224 */ /* 0x001fc400078e0003 */
[----:B------:R-:W3:Y:S01]  /*28070*/  LDL.LU R3, [R1+0x11f0] ;  /* 0x0011f00001037983 */ /* 0x000ee20000300800 */
[----:B------:R-:W2:Y:S02]  /*28080*/  LDL.LU R21, [R1+0x64] ;  /* 0x0000640001157983 */ /* 0x000ea40000300800 */
[----:B------:R-:W2:Y:S02]  /*28090*/  LDL.LU R22, [R1+0x68] ;  /* 0x0000680001167983 */ /* 0x000ea40000300800 */
[----:B------:R-:W2:Y:S02]  /*280a0*/  LDL.LU R23, [R1+0x6c] ;  /* 0x00006c0001177983 */ /* 0x000ea40000300800 */
[----:B--2---:R-:W-:Y:S01]  /*280b0*/  STL.64 [R1+0x1130], R22 ;  /* 0x0011301601007387 */ /* 0x004fe20000100a00 */
[----:B------:R0:W-:Y:S02]  /*280c0*/  STL.64 [R1+0x1128], R20 ;  /* 0x0011281401007387 */ /* 0x0001e40000100a00 */
[----:B0-----:R-:W-:Y:S01]  /*280d0*/  MOV R20, R2 ;  /* 0x0000000200147202 */ /* 0x001fe20000000f00 */
[----:B---3--:R-:W-:Y:S01]  /*280e0*/  IMAD.MOV.U32 R21, RZ, RZ, R3 ;  /* 0x000000ffff157224 */ /* 0x008fe200078e0003 */
[----:B------:R-:W2:Y:S01]  /*280f0*/  LDL.LU R2, [R1+0x11ec] ;  /* 0x0011ec0001027983 */ /* 0x000ea20000300800 */
[----:B------:R-:W3:Y:S02]  /*28100*/  LDL.LU R3, [R1+0x11e8] ;  /* 0x0011e80001037983 */ /* 0x000ee40000300800 */
[----:B------:R-:W2:Y:S02]  /*28110*/  LDL.LU R22, [R1+0x78] ;  /* 0x0000780001167983 */ /* 0x000ea40000300800 */
[----:B------:R-:W2:Y:S01]  /*28120*/  LDL.LU R23, [R1+0x7c] ;  /* 0x00007c0001177983 */ /* 0x000ea20000300800 */
[----:B------:R-:W-:Y:S01]  /*28130*/  HMMA.16816.F32 R24, R12, R26, R16 ;  /* 0x0000001a0c18723c */ /* 0x000fe20000001810 */
[----:B--2---:R3:W-:Y:S01]  /*28140*/  STL.64 [R1+0x1148], R22 ;  /* 0x0011481601007387 */ /* 0x0047e20000100a00 */
[----:B------:R0:W-:Y:S02]  /*28150*/  STL.64 [R1+0x1140], R20 ;  /* 0x0011401401007387 */ /* 0x0001e40000100a00 */
[----:B---3--:R-:W-:Y:S01]  /*28160*/  IMAD.MOV.U32 R22, RZ, RZ, R3 ;  /* 0x000000ffff167224 */ /* 0x008fe200078e0003 */
[----:B0-----:R-:W2:Y:S01]  /*28170*/  LDL.LU R20, [R1+0x150] ;  /* 0x0001500001147983 */ /* 0x001ea20000300800 */
[----:B------:R-:W-:-:S02]  /*28180*/  MOV R21, R2 ;  /* 0x0000000200157202 */ /* 0x000fc40000000f00 */
[----:B------:R-:W3:Y:S02]  /*28190*/  LDL.LU R2, [R1+0x11e4] ;  /* 0x0011e40001027983 */ /* 0x000ee40000300800 */
[----:B------:R-:W2:Y:S01]  /*281a0*/  LDL.LU R3, [R1+0x11e0] ;  /* 0x0011e00001037983 */ /* 0x000ea20000300800 */
[----:B------:R-:W2:Y:S04]  /*281b0*/  LDL.LU R23, [R1+0x15c] ;  /* 0x00015c0001177983 */ /* 0x000ea80000300800 */
[----:B--2---:R3:W-:Y:S01]  /*281c0*/  STL.64 [R1+0x1160], R22 ;  /* 0x0011601601007387 */ /* 0x0047e20000100a00 */
[----:B------:R0:W-:Y:S01]  /*281d0*/  STL.64 [R1+0x1158], R20 ;  /* 0x0011581401007387 */ /* 0x0001e20000100a00 */
[----:B---3--:R-:W-:Y:S02]  /*281e0*/  MOV R22, R2 ;  /* 0x0000000200167202 */ /* 0x008fe40000000f00 */
[----:B0-----:R-:W2:Y:S01]  /*281f0*/  LDL.LU R20, [R1+0x160] ;  /* 0x0001600001147983 */ /* 0x001ea20000300800 */
[----:B------:R-:W2:Y:S02]  /*28200*/  LDL.LU R21, [R1+0x164] ;  /* 0x0001640001157983 */ /* 0x000ea40000300800 */
[----:B------:R-:W3:Y:S02]  /*28210*/  LDL.LU R2, [R1+0x11dc] ;  /* 0x0011dc0001027983 */ /* 0x000ee40000300800 */
[----:B------:R-:W-:-:S02]  /*28220*/  IMAD.MOV.U32 R23, RZ, RZ, R3 ;  /* 0x000000ffff177224 */ /* 0x000fc400078e0003 */
[----:B------:R-:W2:Y:S01]  /*28230*/  LDL.LU R3, [R1+0x11d8] ;  /* 0x0011d80001037983 */ /* 0x000ea20000300800 */
[----:B------:R-:W2:Y:S02]  /*28240*/  LDL.LU.64 R18, [R1+0x11d0] ;  /* 0x0011d00001127983 */ /* 0x000ea40000300a00 */
[----:B------:R-:W2:Y:S02]  /*28250*/  LDL.LU.64 R16, [R1+0x11c8] ;  /* 0x0011c80001107983 */ /* 0x000ea40000300a00 */
[----:B------:R-:W-:Y:S01]  /*28260*/  STL.64 [R1+0x600], R24 ;  /* 0x0006001801007387 */ /* 0x000fe20000100a00 */
[----:B------:R0:W-:Y:S04]  /*28270*/  STL.64 [R1+0x608], R26 ;  /* 0x0006081a01007387 */ /* 0x0001e80000100a00 */
[----:B0-----:R-:W2:Y:S02]  /*28280*/  LDL.LU.64 R26, [R1+0x11c0] ;  /* 0x0011c000011a7983 */ /* 0x001ea40000300a00 */
[C---:B--2---:R-:W-:Y:S02]  /*28290*/  HMMA.16816.F32 R24, R12.reuse, R26, R16 ;  /* 0x0000001a0c18723c */ /* 0x044fe40000001810 */
[----:B------:R-:W4:Y:S11]  /*282a0*/  LDL.LU.64 R18, [R1+0x11b8] ;  /* 0x0011b80001127983 */ /* 0x000f360000300a00 */
[----:B------:R-:W-:Y:S10]  /*282b0*/  @!UPT UIADD3 URZ, URZ, URZ, URZ ;  /* 0x0000003f3f3ff290 */ /* 0x000ff4000fffe03f */
[----:B------:R-:W-:Y:S01]  /*282c0*/  STL.64 [R1+0x610], R24 ;  /* 0x0006101801007387 */ /* 0x000fe20000100a00 */
[----:B------:R0:W-:Y:S03]  /*282d0*/  STL.64 [R1+0x618], R26 ;  /* 0x0006181a01007387 */ /* 0x0001e60000100a00 */
[----:B0-----:R-:W2:Y:S01]  /*282e0*/  LDL.LU.64 R26, [R1+0x11b0] ;  /* 0x0011b000011a7983 */ /* 0x001ea20000300a00 */
[----:B------:R-:W2:Y:S01]  /*282f0*/  LDL.LU.64 R24, [R1+0x11a8] ;  /* 0x0011a80001187983 */ /* 0x000ea20000300a00 */
[C---:B----4-:R-:W-:Y:S02]  /*28300*/  HMMA.16816.F32 R16, R12.reuse, R18, R4 ;  /* 0x000000120c10723c */ /* 0x050fe40000001804 */
[----:B------:R-:W2:Y:S11]  /*28310*/  LDL.LU.64 R6, [R1+0x11a0] ;  /* 0x0011a00001067983 */ /* 0x000eb60000300a00 */
[----:B------:R-:W-:Y:S10]  /*28320*/  @!UPT UIADD3 URZ, URZ, URZ, URZ ;  /* 0x0000003f3f3ff290 */ /* 0x000ff4000fffe03f */
[----:B------:R-:W-:Y:S01]  /*28330*/  STL.64 [R1+0x620], R16 ;  /* 0x0006201001007387 */ /* 0x000fe20000100a00 */
[----:B------:R0:W-:Y:S03]  /*28340*/  STL.64 [R1+0x628], R18 ;  /* 0x0006281201007387 */ /* 0x0001e60000100a00 */
[----:B0-----:R-:W4:Y:S01]  /*28350*/  LDL.LU.64 R18, [R1+0x1198] ;  /* 0x0011980001127983 */ /* 0x001f220000300a00 */
[----:B------:R-:W4:Y:S01]  /*28360*/  LDL.LU.64 R16, [R1+0x1190] ;  /* 0x0011900001107983 */ /* 0x000f220000300a00 */
[C---:B--2---:R-:W-:Y:S02]  /*28370*/  HMMA.16816.F32 R4, R12.reuse, R6, R24 ;  /* 0x000000060c04723c */ /* 0x044fe40000001818 */
[----:B------:R-:W4:Y:S11]  /*28380*/  LDL.LU.64 R26, [R1+0x1188] ;  /* 0x00118800011a7983 */ /* 0x000f360000300a00 */
[----:B------:R-:W-:Y:S10]  /*28390*/  @!UPT UIADD3 URZ, URZ, URZ, URZ ;  /* 0x0000003f3f3ff290 */ /* 0x000ff4000fffe03f */
[----:B------:R-:W-:Y:S01]  /*283a0*/  STL.64 [R1+0x630], R4 ;  /* 0x0006300401007387 */ /* 0x000fe20000100a00 */
[----:B------:R0:W-:Y:S03]  /*283b0*/  STL.64 [R1+0x638], R6 ;  /* 0x0006380601007387 */ /* 0x0001e60000100a00 */
[----:B0-----:R-:W2:Y:S01]  /*283c0*/  LDL.LU.64 R6, [R1+0x1180] ;  /* 0x0011800001067983 */ /* 0x001ea20000300a00 */
[----:B------:R-:W2:Y:S01]  /*283d0*/  LDL.LU R5, [R1+0x850] ;  /* 0x0008500001057983 */ /* 0x000ea20000300800 */
[C---:B----4-:R-:W-:Y:S02]  /*283e0*/  HMMA.16816.F32 R24, R12.reuse, R26, R16 ;  /* 0x0000001a0c18723c */ /* 0x050fe40000001810 */
[----:B------:R-:W4:Y:S11]  /*283f0*/  LDL.LU.64 R18, [R1+0x1178] ;  /* 0x0011780001127983 */ /* 0x000f360000300a00 */
[----:B------:R-:W-:Y:S10]  /*28400*/  @!UPT UIADD3 URZ, URZ, URZ, URZ ;  /* 0x0000003f3f3ff290 */ /* 0x000ff4000fffe03f */
[----:B------:R-:W-:Y:S01]  /*28410*/  STL.64 [R1+0x640], R24 ;  /* 0x0006401801007387 */ /* 0x000fe20000100a00 */
[----:B------:R0:W-:Y:S03]  /*28420*/  STL.64 [R1+0x648], R26 ;  /* 0x0006481a01007387 */ /* 0x0001e60000100a00 */
[----:B0-----:R-:W2:Y:S01]  /*28430*/  LDL.LU.64 R26, [R1+0x1170] ;  /* 0x00117000011a7983 */ /* 0x001ea20000300a00 */
[C---:B----4-:R-:W-:Y:S03]  /*28440*/  HMMA.16816.F32 R16, R12.reuse, R18, R8 ;  /* 0x000000120c10723c */ /* 0x050fe60000001808 */
[----:B------:R-:W4:Y:S05]  /*28450*/  LDL.LU.64 R10, [R1+0x1168] ;  /* 0x00116800010a7983 */ /* 0x000f2a0000300a00 */
[C---:B--2---:R-:W-:Y:S11]  /*28460*/  HMMA.16816.F32 R24, R12.reuse, R26, R20 ;  /* 0x0000001a0c18723c */ /* 0x044ff60000001814 */
[----:B------:R-:W-:Y:S04]  /*28470*/  @!UPT UIADD3 URZ, URZ, URZ, URZ ;  /* 0x0000003f3f3ff290 */ /* 0x000fe8000fffe03f */
[----:B------:R0:W-:Y:S01]  /*28480*/  STL.64 [R1+0x650], R16 ;  /* 0x0006501001007387 */ /* 0x0001e20000100a00 */
[----:B------:R-:W-:Y:S03]  /*28490*/  STL.64 [R1+0x658], R18 ;  /* 0x0006581201007387 */ /* 0x000fe60000100a00 */
[----:B0-----:R-:W2:Y:S01]  /*284a0*/  LDL.LU R16, [R1+0x868] ;  /* 0x0008680001107983 */ /* 0x001ea20000300800 */
[----:B------:R-:W2:Y:S02]  /*284b0*/  LDL.LU R9, [R1+0x86c] ;  /* 0x00086c0001097983 */ /* 0x000ea40000300800 */
[----:B------:R-:W2:Y:S02]  /*284c0*/  LDL.LU R8, [R1+0x870] ;  /* 0x0008700001087983 */ /* 0x000ea40000300800 */
[----:B------:R-:W2:Y:S01]  /*284d0*/  LDL.LU.64 R22, [R1+0x1160] ;  /* 0x0011600001167983 */ /* 0x000ea20000300a00 */
[----:B------:R-:W2:Y:S04]  /*284e0*/  LDL.LU.64 R20, [R1+0x1158] ;  /* 0x0011580001147983 */ /* 0x000ea80000300a00 */
        /* <DEDUP_REMOVED lines=58> */
[----:B0-----:R-:W2:Y:S01]  /*28890*/  LDL.LU.64 R26, [R1+0x10a0] ;  /* 0x0010a000011a7983 */ /* 0x001ea20000300a00 */
[----:B------:R-:W2:Y:S02]  /*288a0*/  LDL.LU.64 R24, [R1+0x1098] ;  /* 0x0010980001187983 */ /* 0x000ea40000300a00 */
[----:B--2---:R-:W-:Y:S01]  /*288b0*/  HMMA.16816.F32 R12, R12, R22, R24 ;  /* 0x000000160c0c723c */ /* 0x004fe20000001818 */
[----:B------:R-:W2:Y:S01]  /*288c0*/  LDL.LU R27, [R1+0x1094] ;  /* 0x00109400011b7983 */ /* 0x000ea20000300800 */
[----:B------:R-:W-:Y:S02]  /*288d0*/  IADD3 R5, R5, 0x20, RZ ;  /* 0x0000002005057810 */ /* 0x000fe40007ffe0ff */
[----:B------:R-:W-:Y:S01]  /*288e0*/  MOV R4, 0x20 ;  /* 0x0000002000047802 */ /* 0x000fe20000000f00 */
[----:B------:R-:W-:-:S02]  /*288f0*/  FFMA R9, R28, R9, R21 ;  /* 0x000000091c097223 */ /* 0x000fc40000000015 */
[----:B------:R-:W-:Y:S02]  /*28900*/  FFMA R8, R0, R8, R29 ;  /* 0x0000000800087223 */ /* 0x000fe4000000001d */
[C---:B------:R-:W-:Y:S02]  /*28910*/  IMAD R3, R4.reuse, c[0x0][0x1a4], R3 ;  /* 0x0000690004037a24 */ /* 0x040fe400078e0203 */
[----:B---3--:R-:W-:Y:S11]  /*28920*/  IMAD R2, R4, c[0x0][0x1b4], R2 ;  /* 0x00006d0004027a24 */ /* 0x008ff600078e0202 */
[----:B------:R-:W-:Y:S01]  /*28930*/  @!UPT UIADD3 URZ, URZ, URZ, URZ ;  /* 0x0000003f3f3ff290 */ /* 0x000fe2000fffe03f */
[----:B------:R-:W-:Y:S01]  /*28940*/  STL.64 [R1+0x6f0], R12 ;  /* 0x0006f00c01007387 */ /* 0x000fe20000100a00 */
[----:B------:R-:W-:Y:S02]  /*28950*/  STL.64 [R1+0x6f8], R14 ;  /* 0x0006f80e01007387 */ /* 0x000fe40000100a00 */
[----:B------:R-:W-:Y:S02]  /*28960*/  STL [R1+0x850], R5 ;  /* 0x0008500501007387 */ /* 0x000fe40000100800 */
[----:B--2---:R-:W-:-:S05]  /*28970*/  FFMA R16, R20, R16, R27 ;  /* 0x0000001014107223 */ /* 0x004fca000000001b */
[----:B------:R-:W-:Y:S01]  /*28980*/  STL [R1+0x868], R16 ;  /* 0x0008681001007387 */ /* 0x000fe20000100800 */
[----:B------:R-:W-:Y:S02]  /*28990*/  STL [R1+0x86c], R9 ;  /* 0x00086c0901007387 */ /* 0x000fe40000100800 */
[----:B------:R-:W2:Y:S02]  /*289a0*/  LDL R4, [R1+0x788] ;  /* 0x0007880001047983 */ /* 0x000ea40000100800 */
[----:B------:R-:W-:Y:S01]  /*289b0*/  STL [R1+0x870], R8 ;  /* 0x0008700801007387 */ /* 0x000fe20000100800 */
[----:B------:R-:W3:Y:S04]  /*289c0*/  LDL R0, [R1+0x764] ;  /* 0x0007640001007983 */ /* 0x000ee80000100800 */
[----:B--2---:R0:W-:Y:S04]  /*289d0*/  STL [R1+0x198], R4 ;  /* 0x0001980401007387 */ /* 0x0041e80000100800 */
[----:B0-----:R-:W2:Y:S01]  /*289e0*/  LDL R4, [R1+0x75c] ;  /* 0x00075c0001047983 */ /* 0x001ea20000100800 */
[----:B---3--:R0:W-:Y:S03]  /*289f0*/  STL [R1+0x19c], R0 ;  /* 0x00019c0001007387 */ /* 0x0081e60000100800 */
[----:B0-----:R-:W3:Y:S04]  /*28a00*/  LDL R0, [R1+0x750] ;  /* 0x0007500001007983 */ /* 0x001ee80000100800 */
[----:B--2---:R0:W-:Y:S04]  /*28a10*/  STL [R1+0x1a0], R4 ;  /* 0x0001a00401007387 */ /* 0x0041e80000100800 */
[----:B0-----:R-:W2:Y:S01]  /*28a20*/  LDL R4, [R1+0x748] ;  /* 0x0007480001047983 */ /* 0x001ea20000100800 */
[----:B---3--:R0:W-:Y:S03]  /*28a30*/  STL [R1+0x1a4], R0 ;  /* 0x0001a40001007387 */ /* 0x0081e60000100800 */
[----:B0-----:R-:W3:Y:S04]  /*28a40*/  LDL R0, [R1+0x740] ;  /* 0x0007400001007983 */ /* 0x001ee80000100800 */
[----:B--2---:R0:W-:Y:S04]  /*28a50*/  STL [R1+0x1a8], R4 ;  /* 0x0001a80401007387 */ /* 0x0041e80000100800 */
[----:B0-----:R-:W2:Y:S01]  /*28a60*/  LDL R4, [R1+0x738] ;  /* 0x0007380001047983 */ /* 0x001ea20000100800 */
[----:B---3--:R0:W-:Y:S03]  /*28a70*/  STL [R1+0x844], R0 ;  /* 0x0008440001007387 */ /* 0x0081e60000100800 */
[----:B0-----:R-:W3:Y:S01]  /*28a80*/  LDL R0, [R1+0x730] ;  /* 0x0007300001007983 */ /* 0x001ee20000100800 */
[----:B------:R-:W-:-:S03]  /*28a90*/  ISETP.GE.AND P1, PT, R5, c[0x0][0x1d0], PT ;  /* 0x0000740005007a0c */ /* 0x000fc60003f26270 */
[----:B--2---:R0:W-:Y:S04]  /*28aa0*/  STL [R1+0x848], R4 ;  /* 0x0008480401007387 */ /* 0x0041e80000100800 */
[----:B---3--:R0:W-:Y:S06]  /*28ab0*/  STL [R1+0x84c], R0 ;  /* 0x00084c0001007387 */ /* 0x0081ec0000100800 */
[----:B------:R-:W-:Y:S01]  /*28ac0*/  @P1 CALL.REL.NOINC `(.L_x_0) ;  /* 0x0000001000001944 */ /* 0x000fe20003c00000 */
[----:B------:R-:W-:Y:S05]  /*28ad0*/  BRA `(.L_x_1) ;  /* 0xfffe6c4000007947 */ /* 0x000fea000383ffff */
.L_x_0:
[----:B------:R-:W2:Y:S04]  /*28ae0*/  LDL.LU R2, [R1+0x854] ;  /* 0x0008540001027983 */ /* 0x000ea80000300800 */
[----:B------:R-:W3:Y:S04]  /*28af0*/  LDL.LU R11, [R1+0x868] ;  /* 0x00086800010b7983 */ /* 0x000ee80000300800 */
[----:B------:R-:W4:Y:S04]  /*28b00*/  LDL.LU R13, [R1+0x86c] ;  /* 0x00086c00010d7983 */ /* 0x000f280000300800 */
[----:B------:R-:W3:Y:S01]  /*28b10*/  LDL.LU R12, [R1+0x870] ;  /* 0x00087000010c7983 */ /* 0x000ee20000300800 */
[----:B------:R-:W-:-:S03]  /*28b20*/  MOV R10, 0x3dc6b27f ;  /* 0x3dc6b27f000a7802 */ /* 0x000fc60000000f00 */
[----:B------:R-:W3:Y:S01]  /*28b30*/  LDL.LU R7, [R1+0x858] ;  /* 0x0008580001077983 */ /* 0x000ee20000300800 */
[----:B------:R-:W-:-:S03]  /*28b40*/  LOP3.LUT R28, R28, 0xfffffffb, RZ, 0xc0, !PT ;  /* 0xfffffffb1c1c7812 */ /* 0x000fc600078ec0ff */
[----:B------:R-:W-:Y:S01]  /*28b50*/  BAR.SYNC.DEFER_BLOCKING 0x0 ;  /* 0x0000000000007b1d */ /* 0x000fe20000010000 */
[C---:B--2---:R-:W-:Y:S01]  /*28b60*/  FMUL R3, R2.reuse, 8388608 ;  /* 0x4b00000002037820 */ /* 0x044fe20000400000 */
[----:B------:R-:W-:-:S04]  /*28b70*/  FSETP.GEU.AND P0, PT, R2, 1.175494350822287508e-38, PT ;  /* 0x008000000200780b */ /* 0x000fc80003f0e000 */
[----:B------:R-:W-:-:S04]  /*28b80*/  FSEL R3, R3, R2, !P0 ;  /* 0x0000000203037208 */ /* 0x000fc80004000000 */
[----:B------:R-:W-:-:S04]  /*28b90*/  IADD3 R5, R3, -0x3f3504f3, RZ ;  /* 0xc0cafb0d03057810 */ /* 0x000fc80007ffe0ff */
[----:B------:R-:W-:-:S05]  /*28ba0*/  LOP3.LUT R5, R5, 0xff800000, RZ, 0xc0, !PT ;  /* 0xff80000005057812 */ /* 0x000fca00078ec0ff */
[----:B0-----:R-:W-:-:S04]  /*28bb0*/  IMAD.IADD R0, R3, 0x1, -R5 ;  /* 0x0000000103007824 */ /* 0x001fc800078e0a05 */
[----:B------:R-:W-:-:S04]  /*28bc0*/  FADD R0, R0, -1 ;  /* 0xbf80000000007421 */ /* 0x000fc80000000000 */
[----:B------:R-:W-:-:S04]  /*28bd0*/  FFMA.FTZ R4, R0, R10, -0.16845393180847167969 ;  /* 0xbe2c7f3000047423 */ /* 0x000fc8000001000a */
[----:B------:R-:W-:-:S04]  /*28be0*/  FFMA.FTZ R4, R0, R4, 0.1716887056827545166 ;  /* 0x3e2fcf2a00047423 */ /* 0x000fc80000010004 */
[----:B------:R-:W-:-:S04]  /*28bf0*/  FFMA.FTZ R4, R0, R4, -0.17900948226451873779 ;  /* 0xbe374e4300047423 */ /* 0x000fc80000010004 */
[----:B------:R-:W-:-:S04]  /*28c00*/  FFMA.FTZ R4, R0, R4, 0.20512372255325317383 ;  /* 0x3e520bf400047423 */ /* 0x000fc80000010004 */
[----:B------:R-:W-:-:S04]  /*28c10*/  FFMA.FTZ R4, R0, R4, -0.24046532809734344482 ;  /* 0xbe763c8b00047423 */ /* 0x000fc80000010004 */
[----:B------:R-:W-:-:S04]  /*28c20*/  FFMA.FTZ R4, R0, R4, 0.28857114911079406738 ;  /* 0x3e93bf9900047423 */ /* 0x000fc80000010004 */
[----:B------:R-:W-:-:S04]  /*28c30*/  FFMA.FTZ R4, R0, R4, -0.36067417263984680176 ;  /* 0xbeb8aa4900047423 */ /* 0x000fc80000010004 */
[C---:B------:R-:W-:Y:S01]  /*28c40*/  FFMA.FTZ R4, R0.reuse, R4, 0.48089820146560668945 ;  /* 0x3ef6384a00047423 */ /* 0x040fe20000010004 */
[----:B------:R-:W0:Y:S03]  /*28c50*/  I2F R8, R5 ;  /* 0x0000000500087306 */ /* 0x000e260000201400 */
[----:B------:R-:W-:Y:S01]  /*28c60*/  FFMA.FTZ R4, R0, R4, -0.72134751081466674805 ;  /* 0xbf38aa3b00047423 */ /* 0x000fe20000010004 */
[----:B---3--:R-:W-:-:S03]  /*28c70*/  FSETP.GEU.AND P2, PT, R7, 1.175494350822287508e-38, PT ;  /* 0x008000000700780b */ /* 0x008fc60003f4e000 */
[C---:B------:R-:W-:Y:S02]  /*28c80*/  FMUL R6, R0.reuse, R4 ;  /* 0x0000000400067220 */ /* 0x040fe40000400000 */
[----:B------:R-:W-:Y:S01]  /*28c90*/  FMUL R4, R7, 8388608 ;  /* 0x4b00000007047820 */ /* 0x000fe20000400000 */
[----:B------:R1:W-:Y:S01]  /*28ca0*/  STL [R1+0x12c], R7 ;  /* 0x00012c0701007387 */ /* 0x0003e20000100800 */
[----:B------:R-:W-:-:S03]  /*28cb0*/  FMUL R6, R0, R6 ;  /* 0x0000000600067220 */ /* 0x000fc60000400000 */
[----:B------:R-:W-:Y:S01]  /*28cc0*/  FSEL R4, R4, R7, !P2 ;  /* 0x0000000704047208 */ /* 0x000fe20005000000 */
[----:B------:R-:W-:Y:S01]  /*28cd0*/  FFMA.FTZ R9, R0, 1.4426950216293334961, R6 ;  /* 0x3fb8aa3b00097823 */ /* 0x000fe20000010006 */
[----:B-1----:R-:W-:-:S05]  /*28ce0*/  FSEL R7, RZ, -23, P0 ;  /* 0xc1b80000ff077808 */ /* 0x002fca0000000000 */
[----:B0-----:R-:W-:-:S04]  /*28cf0*/  FFMA.FTZ R7, R8, 1.1920928955078125e-07, R7 ;  /* 0x3400000008077823 */ /* 0x001fc80000010007 */
[----:B------:R-:W-:Y:S02]  /*28d00*/  FADD R14, R7, R9 ;  /* 0x00000009070e7221 */ /* 0x000fe40000000000 */
[----:B------:R-:W2:Y:S01]  /*28d10*/  LDL.LU R9, [R1+0x85c] ;  /* 0x00085c0001097983 */ /* 0x000ea20000300800 */
[----:B------:R-:W-:-:S04]  /*28d20*/  IADD3 R6, R4, -0x3f3504f3, RZ ;  /* 0xc0cafb0d04067810 */ /* 0x000fc80007ffe0ff */
[----:B------:R-:W-:-:S05]  /*28d30*/  LOP3.LUT R6, R6, 0xff800000, RZ, 0xc0, !PT ;  /* 0xff80000006067812 */ /* 0x000fca00078ec0ff */
[----:B------:R-:W-:-:S04]  /*28d40*/  IMAD.IADD R0, R4, 0x1, -R6 ;  /* 0x0000000104007824 */ /* 0x000fc800078e0a06 */
[----:B------:R-:W-:Y:S01]  /*28d50*/  FADD R0, R0, -1 ;  /* 0xbf80000000007421 */ /* 0x000fe20000000000 */
[----:B------:R-:W-:-:S03]  /*28d60*/  ISETP.GE.U32.AND P1, PT, R3, 0x7f800000, PT ;  /* 0x7f8000000300780c */ /* 0x000fc60003f26070 */
[----:B------:R-:W-:-:S04]  /*28d70*/  FFMA.FTZ R5, R0, R10, -0.16845393180847167969 ;  /* 0xbe2c7f3000057423 */ /* 0x000fc8000001000a */
[----:B------:R-:W-:-:S04]  /*28d80*/  FFMA.FTZ R5, R0, R5, 0.1716887056827545166 ;  /* 0x3e2fcf2a00057423 */ /* 0x000fc80000010005 */
[C---:B------:R-:W-:Y:S02]  /*28d90*/  FFMA.FTZ R5, R0.reuse, R5, -0.17900948226451873779 ;  /* 0xbe374e4300057423 */ /* 0x040fe40000010005 */
[----:B------:R-:W-:Y:S02]  /*28da0*/  @P1 MOV R7, 0x7f800000 ;  /* 0x7f80000000071802 */ /* 0x000fe40000000f00 */
[----:B------:R-:W-:Y:S01]  /*28db0*/  FFMA.FTZ R5, R0, R5, 0.20512372255325317383 ;  /* 0x3e520bf400057423 */ /* 0x000fe20000010005 */
[----:B------:R-:W-:-:S03]  /*28dc0*/  FSETP.NEU.AND P0, PT, R3, RZ, PT ;  /* 0x000000ff0300720b */ /* 0x000fc60003f0d000 */
[C---:B------:R-:W-:Y:S02]  /*28dd0*/  FFMA.FTZ R5, R0.reuse, R5, -0.24046532809734344482 ;  /* 0xbe763c8b00057423 */ /* 0x040fe40000010005 */
[----:B------:R-:W-:Y:S02]  /*28de0*/  @P1 FFMA.FTZ R14, R3, R7, +INF ;  /* 0x7f800000030e1423 */ /* 0x000fe40000010007 */
[----:B------:R-:W-:-:S04]  /*28df0*/  FFMA.FTZ R3, R0, R5, 0.28857114911079406738 ;  /* 0x3e93bf9900037423 */ /* 0x000fc80000010005 */
[----:B------:R-:W-:-:S04]  /*28e00*/  FFMA.FTZ R3, R0, R3, -0.36067417263984680176 ;  /* 0xbeb8aa4900037423 */ /* 0x000fc80000010003 */
[C---:B------:R-:W-:Y:S01]  /*28e10*/  FFMA.FTZ R3, R0.reuse, R3, 0.48089820146560668945 ;  /* 0x3ef6384a00037423 */ /* 0x040fe20000010003 */
[----:B------:R0:W1:Y:S03]  /*28e20*/  I2F R7, R6 ;  /* 0x0000000600077306 */ /* 0x0000660000201400 */
[----:B------:R-:W-:Y:S01]  /*28e30*/  FFMA.FTZ R3, R0, R3, -0.72134751081466674805 ;  /* 0xbf38aa3b00037423 */ /* 0x000fe20000010003 */
[----:B------:R-:W-:-:S03]  /*28e40*/  @P0 LOP3.LUT R28, R28, 0x4, RZ, 0xfc, !PT ;  /* 0x000000041c1c0812 */ /* 0x000fc600078efcff */
[----:B0-----:R-:W-:Y:S01]  /*28e50*/  FMUL R6, R0, R3 ;  /* 0x0000000300067220 */ /* 0x001fe20000400000 */
[----:B------:R-:W-:-:S03]  /*28e60*/  ISETP.GE.U32.AND P0, PT, R4, 0x7f800000, PT ;  /* 0x7f8000000400780c */ /* 0x000fc60003f06070 */
[----:B------:R-:W-:-:S04]  /*28e70*/  FMUL R6, R0, R6 ;  /* 0x0000000600067220 */ /* 0x000fc80000400000 */
[----:B------:R-:W-:Y:S01]  /*28e80*/  FFMA.FTZ R8, R0, 1.4426950216293334961, R6 ;  /* 0x3fb8aa3b00087823 */ /* 0x000fe20000010006 */
[----:B------:R-:W-:Y:S01]  /*28e90*/  FSEL R6, RZ, -23, P2 ;  /* 0xc1b80000ff067808 */ /* 0x000fe20001000000 */
[----:B------:R0:W-:Y:S04]  /*28ea0*/  STL [R1+0x734], R14 ;  /* 0x0007340e01007387 */ /* 0x0001e80000100800 */
[----:B-1----:R-:W-:Y:S02]  /*28eb0*/  FFMA.FTZ R7, R7, 1.1920928955078125e-07, R6 ;  /* 0x3400000007077823 */ /* 0x002fe40000010006 */
[----:B0-----:R-:W-:Y:S02]  /*28ec0*/  IMAD.MOV.U32 R14, RZ, RZ, R11 ;  /* 0x000000ffff0e7224 */ /* 0x001fe400078e000b */
[----:B------:R-:W-:-:S02]  /*28ed0*/  FADD R11, R7, R8 ;  /* 0x00000008070b7221 */ /* 0x000fc40000000000 */
[----:B------:R-:W-:-:S04]  /*28ee0*/  @P0 IMAD.MOV.U32 R7, RZ, RZ, 0x7f800000 ;  /* 0x7f800000ff070424 */ /* 0x000fc800078e00ff */
[----:B------:R-:W-:Y:S01]  /*28ef0*/  @P0 FFMA.FTZ R11, R4, R7, +INF ;  /* 0x7f800000040b0423 */ /* 0x000fe20000010007 */
[----:B--2---:R-:W-:Y:S04]  /*28f00*/  STL [R1+0x16a0], R9 ;  /* 0x0016a00901007387 */ /* 0x004fe80000100800 */
[----:B------:R0:W-:Y:S04]  /*28f10*/  STL [R1+0x758], R11 ;  /* 0x0007580b01007387 */ /* 0x0001e80000100800 */
[----:B0-----:R-:W2:Y:S01]  /*28f20*/  LDL.LU R11, [R1+0x860] ;  /* 0x00086000010b7983 */ /* 0x001ea20000300800 */
[C---:B------:R-:W-:Y:S01]  /*28f30*/  FMUL R5, R9.reuse, 8388608 ;  /* 0x4b00000009057820 */ /* 0x040fe20000400000 */
[----:B------:R-:W-:-:S04]  /*28f40*/  FSETP.GEU.AND P1, PT, R9, 1.175494350822287508e-38, PT ;  /* 0x008000000900780b */ /* 0x000fc80003f2e000 */
[----:B------:R-:W-:-:S04]  /*28f50*/  FSEL R5, R5, R9, !P1 ;  /* 0x0000000905057208 */ /* 0x000fc80004800000 */
[----:B------:R-:W-:-:S04]  /*28f60*/  IADD3 R3, R5, -0x3f3504f3, RZ ;  /* 0xc0cafb0d05037810 */ /* 0x000fc80007ffe0ff */
[----:B------:R-:W-:-:S04]  /*28f70*/  LOP3.LUT R3, R3, 0xff800000, RZ, 0xc0, !PT ;  /* 0xff80000003037812 */ /* 0x000fc800078ec0ff */
[----:B------:R-:W-:-:S05]  /*28f80*/  IADD3 R0, R5, -R3, RZ ;  /* 0x8000000305007210 */ /* 0x000fca0007ffe0ff */
        /* <DEDUP_REMOVED lines=9> */
[----:B------:R0:W1:Y:S03]  /*29020*/  I2F R8, R3 ;  /* 0x0000000300087306 */ /* 0x0000660000201400 */
[----:B------:R-:W-:-:S04]  /*29030*/  FFMA.FTZ R6, R0, R6, -0.72134751081466674805 ;  /* 0xbf38aa3b00067423 */ /* 0x000fc80000010006 */
[----:B0-----:R-:W-:-:S04]  /*29040*/  FMUL R3, R0, R6 ;  /* 0x0000000600037220 */ /* 0x001fc80000400000 */
[----:B------:R-:W-:-:S04]  /*29050*/  FMUL R3, R0, R3 ;  /* 0x0000000300037220 */ /* 0x000fc80000400000 */
[----:B------:R-:W-:Y:S01]  /*29060*/  FFMA.FTZ R6, R0, 1.4426950216293334961, R3 ;  /* 0x3fb8aa3b00067823 */ /* 0x000fe20000010003 */
[----:B------:R-:W-:Y:S02]  /*29070*/  FSEL R0, RZ, -23, P1 ;  /* 0xc1b80000ff007808 */ /* 0x000fe40000800000 */
[----:B------:R-:W-:-:S03]  /*29080*/  ISETP.GE.U32.AND P1, PT, R5, 0x7f800000, PT ;  /* 0x7f8000000500780c */ /* 0x000fc60003f26070 */
[----:B-1----:R-:W-:-:S04]  /*29090*/  FFMA.FTZ R0, R8, 1.1920928955078125e-07, R0 ;  /* 0x3400000008007823 */ /* 0x002fc80000010000 */
[----:B------:R-:W-:-:S06]  /*290a0*/  FADD R7, R0, R6 ;  /* 0x0000000600077221 */ /* 0x000fcc0000000000 */
[----:B------:R-:W-:-:S04]  /*290b0*/  @P1 IMAD.MOV.U32 R6, RZ, RZ, 0x7f800000 ;  /* 0x7f800000ff061424 */ /* 0x000fc800078e00ff */
[----:B------:R-:W-:Y:S01]  /*290c0*/  @P1 FFMA.FTZ R7, R5, R6, +INF ;  /* 0x7f80000005071423 */ /* 0x000fe20000010006 */
[----:B--2---:R-:W-:Y:S04]  /*290d0*/  STL [R1+0x16b4], R11 ;  /* 0x0016b40b01007387 */ /* 0x004fe80000100800 */
[----:B------:R0:W-:Y:S04]  /*290e0*/  STL [R1+0x760], R7 ;  /* 0x0007600701007387 */ /* 0x0001e80000100800 */
[----:B------:R-:W2:Y:S01]  /*290f0*/  LDL.LU R9, [R1+0x864] ;  /* 0x0008640001097983 */ /* 0x000ea20000300800 */
[----:B------:R-:W-:-:S02]  /*29100*/  FSETP.NEU.AND P0, PT, R4, RZ, PT ;  /* 0x000000ff0400720b */ /* 0x000fc40003f0d000 */
[----:B------:R-:W-:Y:S01]  /*29110*/  LOP3.LUT R28, R28, 0xfffffff7, RZ, 0xc0, !PT ;  /* 0xfffffff71c1c7812 */ /* 0x000fe200078ec0ff */
[----:B------:R-:W-:-:S10]  /*29120*/  FMUL R3, R11, 8388608 ;  /* 0x4b0000000b037820 */ /* 0x000fd40000400000 */
[----:B------:R-:W-:Y:S02]  /*29130*/  @P0 LOP3.LUT R28, R28, 0x8, RZ, 0xfc, !PT ;  /* 0x000000081c1c0812 */ /* 0x000fe400078efcff */
        /* <DEDUP_REMOVED lines=12> */
[----:B------:R-:W-:Y:S01]  /*29200*/  FFMA.FTZ R6, R0, R6, -0.36067417263984680176 ;  /* 0xbeb8aa4900067423 */ /* 0x000fe20000010006 */
[----:B------:R-:W-:-:S03]  /*29210*/  FSETP.NEU.AND P1, PT, R5, RZ, PT ;  /* 0x000000ff0500720b */ /* 0x000fc60003f2d000 */
[C---:B------:R-:W-:Y:S01]  /*29220*/  FFMA.FTZ R6, R0.reuse, R6, 0.48089820146560668945 ;  /* 0x3ef6384a00067423 */ /* 0x040fe20000010006 */
[----:B0-----:R0:W1:Y:S03]  /*29230*/  I2F R7, R4 ;  /* 0x0000000400077306 */ /* 0x0010660000201400 */
[----:B------:R-:W-:Y:S01]  /*29240*/  FFMA.FTZ R6, R0, R6, -0.72134751081466674805 ;  /* 0xbf38aa3b00067423 */ /* 0x000fe20000010006 */
[----:B------:R-:W-:-:S03]  /*29250*/  LOP3.LUT R28, R28, 0xffffffef, RZ, 0xc0, !PT ;  /* 0xffffffef1c1c7812 */ /* 0x000fc600078ec0ff */
[----:B0-----:R-:W-:Y:S02]  /*29260*/  FMUL R4, R0, R6 ;  /* 0x0000000600047220 */ /* 0x001fe40000400000 */
[----:B------:R-:W-:Y:S02]  /*29270*/  @P1 LOP3.LUT R28, R28, 0x10, RZ, 0xfc, !PT ;  /* 0x000000101c1c1812 */ /* 0x000fe400078efcff */
[----:B------:R-:W-:Y:S01]  /*29280*/  FMUL R4, R0, R4 ;  /* 0x0000000400047220 */ /* 0x000fe20000400000 */
[----:B------:R-:W-:-:S03]  /*29290*/  ISETP.GE.U32.AND P1, PT, R3, 0x7f800000, PT ;  /* 0x7f8000000300780c */ /* 0x000fc60003f26070 */
[----:B------:R-:W-:Y:S01]  /*292a0*/  FFMA.FTZ R5, R0, 1.4426950216293334961, R4 ;  /* 0x3fb8aa3b00057823 */ /* 0x000fe20000010004 */
[----:B------:R-:W-:-:S05]  /*292b0*/  FSEL R0, RZ, -23, P0 ;  /* 0xc1b80000ff007808 */ /* 0x000fca0000000000 */
[----:B-1----:R-:W-:-:S04]  /*292c0*/  FFMA.FTZ R0, R7, 1.1920928955078125e-07, R0 ;  /* 0x3400000007007823 */ /* 0x002fc80000010000 */
[----:B------:R-:W-:Y:S01]  /*292d0*/  FADD R6, R0, R5 ;  /* 0x0000000500067221 */ /* 0x000fe20000000000 */
[----:B------:R-:W-:-:S05]  /*292e0*/  @P1 MOV R5, 0x7f800000 ;  /* 0x7f80000000051802 */ /* 0x000fca0000000f00 */
[C---:B------:R-:W-:Y:S01]  /*292f0*/  @P1 FFMA.FTZ R6, R3.reuse, R5, +INF ;  /* 0x7f80000003061423 */ /* 0x040fe20000010005 */
[----:B------:R-:W-:Y:S02]  /*29300*/  FSETP.NEU.AND P0, PT, R3, RZ, PT ;  /* 0x000000ff0300720b */ /* 0x000fe40003f0d000 */
[----:B------:R-:W-:Y:S02]  /*29310*/  LOP3.LUT R28, R28, 0xffffffdf, RZ, 0xc0, !PT ;  /* 0xffffffdf1c1c7812 */ /* 0x000fe400078ec0ff */
[----:B------:R-:W-:-:S09]  /*29320*/  MOV R11, R14 ;  /* 0x0000000e000b7202 */ /* 0x000fd20000000f00 */
[----:B------:R-:W-:Y:S01]  /*29330*/  @P0 LOP3.LUT R28, R28, 0x20, RZ, 0xfc, !PT ;  /* 0x000000201c1c0812 */ /* 0x000fe200078efcff */
[C---:B------:R-:W-:Y:S01]  /*29340*/  FMUL R8, R11.reuse, 8388608 ;  /* 0x4b0000000b087820 */ /* 0x040fe20000400000 */
[----:B------:R-:W-:-:S04]  /*29350*/  FSETP.GEU.AND P1, PT, R11, 1.175494350822287508e-38, PT ;  /* 0x008000000b00780b */ /* 0x000fc80003f2e000 */
[----:B------:R-:W-:Y:S02]  /*29360*/  FSEL R8, R8, R11, !P1 ;  /* 0x0000000b08087208 */ /* 0x000fe40004800000 */
[----:B------:R-:W-:Y:S01]  /*29370*/  LOP3.LUT R28, R28, 0xffffffbf, RZ, 0xc0, !PT ;  /* 0xffffffbf1c1c7812 */ /* 0x000fe200078ec0ff */
[C---:B--2---:R-:W-:Y:S01]  /*29380*/  FMUL R4, R9.reuse, 8388608 ;  /* 0x4b00000009047820 */ /* 0x044fe20000400000 */
[----:B------:R-:W-:-:S04]  /*29390*/  FSETP.GEU.AND P2, PT, R9, 1.175494350822287508e-38, PT ;  /* 0x008000000900780b */ /* 0x000fc80003f4e000 */
[----:B------:R-:W-:-:S04]  /*293a0*/  FSEL R4, R4, R9, !P2 ;  /* 0x0000000904047208 */ /* 0x000fc80005000000 */
[----:B------:R-:W-:-:S04]  /*293b0*/  IADD3 R0, R4, -0x3f3504f3, RZ ;  /* 0xc0cafb0d04007810 */ /* 0x000fc80007ffe0ff */
[----:B------:R-:W-:-:S04]  /*293c0*/  LOP3.LUT R0, R0, 0xff800000, RZ, 0xc0, !PT ;  /* 0xff80000000007812 */ /* 0x000fc800078ec0ff */
[----:B------:R0:W1:Y:S01]  /*293d0*/  I2F R5, R0 ;  /* 0x0000000000057306 */ /* 0x0000620000201400 */
[----:B------:R-:W-:Y:S01]  /*293e0*/  FSEL R3, RZ, -23, P2 ;  /* 0xc1b80000ff037808 */ /* 0x000fe20001000000 */
[----:B0-----:R-:W-:-:S04]  /*293f0*/  IMAD.IADD R0, R4, 0x1, -R0 ;  /* 0x0000000104007824 */ /* 0x001fc800078e0a00 */
[----:B------:R-:W-:Y:S02]  /*29400*/  FADD R0, R0, -1 ;  /* 0xbf80000000007421 */ /* 0x000fe40000000000 */
[----:B-1----:R-:W-:Y:S02]  /*29410*/  FFMA.FTZ R5, R5, 1.1920928955078125e-07, R3 ;  /* 0x3400000005057823 */ /* 0x002fe40000010003 */
[----:B------:R-:W-:-:S04]  /*29420*/  FFMA.FTZ R3, R0, R10, -0.16845393180847167969 ;  /* 0xbe2c7f3000037423 */ /* 0x000fc8000001000a */
[----:B------:R-:W-:-:S04]  /*29430*/  FFMA.FTZ R3, R0, R3, 0.1716887056827545166 ;  /* 0x3e2fcf2a00037423 */ /* 0x000fc80000010003 */
[----:B------:R-:W-:-:S04]  /*29440*/  FFMA.FTZ R3, R0, R3, -0.17900948226451873779 ;  /* 0xbe374e4300037423 */ /* 0x000fc80000010003 */
[----:B------:R-:W-:-:S04]  /*29450*/  FFMA.FTZ R3, R0, R3, 0.20512372255325317383 ;  /* 0x3e520bf400037423 */ /* 0x000fc80000010003 */
[----:B------:R-:W-:-:S04]  /*29460*/  FFMA.FTZ R3, R0, R3, -0.24046532809734344482 ;  /* 0xbe763c8b00037423 */ /* 0x000fc80000010003 */
[----:B------:R-:W-:-:S04]  /*29470*/  FFMA.FTZ R3, R0, R3, 0.28857114911079406738 ;  /* 0x3e93bf9900037423 */ /* 0x000fc80000010003 */
[----:B------:R-:W-:-:S04]  /*29480*/  FFMA.FTZ R3, R0, R3, -0.36067417263984680176 ;  /* 0xbeb8aa4900037423 */ /* 0x000fc80000010003 */
[----:B------:R-:W-:-:S04]  /*29490*/  FFMA.FTZ R3, R0, R3, 0.48089820146560668945 ;  /* 0x3ef6384a00037423 */ /* 0x000fc80000010003 */
[----:B------:R-:W-:Y:S01]  /*294a0*/  FFMA.FTZ R3, R0, R3, -0.72134751081466674805 ;  /* 0xbf38aa3b00037423 */ /* 0x000fe20000010003 */
[----:B------:R-:W-:-:S03]  /*294b0*/  ISETP.GE.U32.AND P0, PT, R4, 0x7f800000, PT ;  /* 0x7f8000000400780c */ /* 0x000fc60003f06070 */
[----:B------:R-:W-:-:S04]  /*294c0*/  FMUL R3, R0, R3 ;  /* 0x0000000300037220 */ /* 0x000fc80000400000 */
[----:B------:R-:W-:-:S04]  /*294d0*/  FMUL R3, R0, R3 ;  /* 0x0000000300037220 */ /* 0x000fc80000400000 */
[----:B------:R-:W-:-:S04]  /*294e0*/  FFMA.FTZ R0, R0, 1.4426950216293334961, R3 ;  /* 0x3fb8aa3b00007823 */ /* 0x000fc80000010003 */
[----:B------:R-:W-:Y:S02]  /*294f0*/  FADD R3, R5, R0 ;  /* 0x0000000005037221 */ /* 0x000fe40000000000 */
[----:B------:R-:W-:-:S04]  /*29500*/  @P0 IMAD.MOV.U32 R0, RZ, RZ, 0x7f800000 ;  /* 0x7f800000ff000424 */ /* 0x000fc800078e00ff */
[----:B------:R-:W-:Y:S01]  /*29510*/  @P0 FFMA.FTZ R3, R4, R0, +INF ;  /* 0x7f80000004030423 */ /* 0x000fe20000010000 */
[----:B------:R-:W-:-:S04]  /*29520*/  IADD3 R0, R8, -0x3f3504f3, RZ ;  /* 0xc0cafb0d08007810 */ /* 0x000fc80007ffe0ff */
[----:B------:R-:W-:Y:S02]  /*29530*/  LOP3.LUT R0, R0, 0xff800000, RZ, 0xc0, !PT ;  /* 0xff80000000007812 */ /* 0x000fe400078ec0ff */
[----:B------:R-:W-:Y:S02]  /*29540*/  FSETP.NEU.AND P0, PT, R4, RZ, PT ;  /* 0x000000ff0400720b */ /* 0x000fe40003f0d000 */
[----:B------:R0:W1:Y:S01]  /*29550*/  I2F R4, R0 ;  /* 0x0000000000047306 */ /* 0x0000620000201400 */
[----:B------:R-:W-:Y:S04]  /*29560*/  STL [R1+0x16c8], R9 ;  /* 0x0016c80901007387 */ /* 0x000fe80000100800 */
[----:B------:R-:W-:Y:S01]  /*29570*/  STL [R1+0x76c], R6 ;  /* 0x00076c0601007387 */ /* 0x000fe20000100800 */
[----:B0-----:R-:W-:-:S03]  /*29580*/  IADD3 R0, R8, -R0, RZ ;  /* 0x8000000008007210 */ /* 0x001fc60007ffe0ff */
[----:B------:R-:W-:Y:S04]  /*29590*/  STL [R1+0x16dc], R11 ;  /* 0x0016dc0b01007387 */ /* 0x000fe80000100800 */
[----:B------:R0:W-:Y:S01]  /*295a0*/  STL [R1+0x768], R3 ;  /* 0x0007680301007387 */ /* 0x0001e20000100800 */
[----:B------:R-:W-:Y:S01]  /*295b0*/  FADD R0, R0, -1 ;  /* 0xbf80000000007421 */ /* 0x000fe20000000000 */
[----:B0-----:R-:W-:-:S05]  /*295c0*/  FSEL R3, RZ, -23, P1 ;  /* 0xc1b80000ff037808 */ /* 0x001fca0000800000 */
        /* <DEDUP_REMOVED lines=8> */
[----:B------:R-:W-:Y:S01]  /*29650*/  FFMA.FTZ R3, R0, R3, 0.48089820146560668945 ;  /* 0x3ef6384a00037423 */ /* 0x000fe20000010003 */
[----:B------:R-:W-:-:S03]  /*29660*/  @P0 LOP3.LUT R28, R28, 0x40, RZ, 0xfc, !PT ;  /* 0x000000401c1c0812 */ /* 0x000fc600078efcff */
[----:B------:R-:W-:Y:S01]  /*29670*/  FFMA.FTZ R3, R0, R3, -0.72134751081466674805 ;  /* 0xbf38aa3b00037423 */ /* 0x000fe20000010003 */
[----:B------:R-:W-:-:S03]  /*29680*/  ISETP.GE.U32.AND P0, PT, R8, 0x7f800000, PT ;  /* 0x7f8000000800780c */ /* 0x000fc60003f06070 */
[----:B------:R-:W-:-:S04]  /*29690*/  FMUL R3, R0, R3 ;  /* 0x0000000300037220 */ /* 0x000fc80000400000 */
[----:B------:R-:W-:-:S04]  /*296a0*/  FMUL R3, R0, R3 ;  /* 0x0000000300037220 */ /* 0x000fc80000400000 */
[----:B------:R-:W-:Y:S01]  /*296b0*/  FFMA.FTZ R0, R0, 1.4426950216293334961, R3 ;  /* 0x3fb8aa3b00007823 */ /* 0x000fe20000010003 */
[----:B----4-:R-:W-:-:S03]  /*296c0*/  MOV R9, R13 ;  /* 0x0000000d00097202 */ /* 0x010fc60000000f00 */
[----:B------:R-:W-:Y:S02]  /*296d0*/  FADD R5, R4, R0 ;  /* 0x0000000004057221 */ /* 0x000fe40000000000 */
[----:B------:R-:W-:Y:S02]  /*296e0*/  @P0 IMAD.MOV.U32 R0, RZ, RZ, 0x7f800000 ;  /* 0x7f800000ff000424 */ /* 0x000fe400078e00ff */
[C---:B------:R-:W-:Y:S02]  /*296f0*/  FMUL R7, R9.reuse, 8388608 ;  /* 0x4b00000009077820 */ /* 0x040fe40000400000 */
[----:B------:R-:W-:Y:S01]  /*29700*/  @P0 FFMA.FTZ R5, R8, R0, +INF ;  /* 0x7f80000008050423 */ /* 0x000fe20000010000 */
        /* <DEDUP_REMOVED lines=20> */
[C---:B------:R-:W-:Y:S01]  /*29850*/  FMUL R3, R0.reuse, R3 ;  /* 0x0000000300037220 */ /* 0x040fe20000400000 */
[----:B------:R0:W-:Y:S03]  /*29860*/  STL [R1+0x754], R5 ;  /* 0x0007540501007387 */ /* 0x0001e60000100800 */
[----:B------:R-:W-:Y:S02]  /*29870*/  FFMA.FTZ R0, R0, 1.4426950216293334961, R3 ;  /* 0x3fb8aa3b00007823 */ /* 0x000fe40000010003 */
[----:B------:R-:W-:Y:S02]  /*29880*/  IMAD.MOV.U32 R11, RZ, RZ, R12 ;  /* 0x000000ffff0b7224 */ /* 0x000fe400078e000c */
[----:B0-----:R-:W-:Y:S01]  /*29890*/  FADD R5, R4, R0 ;  /* 0x0000000004057221 */ /* 0x001fe20000000000 */
[----:B------:R-:W-:Y:S01]  /*298a0*/  @P0 MOV R0, 0x7f800000 ;  /* 0x7f80000000000802 */ /* 0x000fe20000000f00 */
[----:B------:R-:W-:Y:S04]  /*298b0*/  STL [R1+0x16f0], R9 ;  /* 0x0016f00901007387 */ /* 0x000fe80000100800 */
[----:B------:R-:W-:Y:S01]  /*298c0*/  @P0 FFMA.FTZ R5, R7, R0, +INF ;  /* 0x7f80000007050423 */ /* 0x000fe20000010000 */
[C---:B------:R-:W-:Y:S01]  /*298d0*/  FSETP.GEU.AND P0, PT, R11.reuse, 1.175494350822287508e-38, PT ;  /* 0x008000000b00780b */ /* 0x040fe20003f0e000 */
[----:B------:R-:W-:-:S03]  /*298e0*/  FMUL R0, R11, 8388608 ;  /* 0x4b0000000b007820 */ /* 0x000fc60000400000 */
[----:B------:R0:W-:Y:S02]  /*298f0*/  STL [R1+0x74c], R5 ;  /* 0x00074c0501007387 */ /* 0x0001e40000100800 */
[----:B0-----:R-:W-:-:S04]  /*29900*/  FSEL R5, R0, R11, !P0 ;  /* 0x0000000b00057208 */ /* 0x001fc80004000000 */
[----:B------:R-:W-:-:S04]  /*29910*/  IADD3 R0, R5, -0x3f3504f3, RZ ;  /* 0xc0cafb0d05007810 */ /* 0x000fc80007ffe0ff */
[----:B------:R-:W-:-:S04]  /*29920*/  LOP3.LUT R0, R0, 0xff800000, RZ, 0xc0, !PT ;  /* 0xff80000000007812 */ /* 0x000fc800078ec0ff */
[----:B------:R0:W1:Y:S01]  /*29930*/  I2F R3, R0 ;  /* 0x0000000000037306 */ /* 0x0000620000201400 */
[----:B------:R-:W-:Y:S02]  /*29940*/  FSEL R4, RZ, -23, P0 ;  /* 0xc1b80000ff047808 */ /* 0x000fe40000000000 */
[----:B0-----:R-:W-:-:S05]  /*29950*/  IADD3 R0, R5, -R0, RZ ;  /* 0x8000000005007210 */ /* 0x001fca0007ffe0ff */
        /* <DEDUP_REMOVED lines=10> */
[----:B------:R-:W-:-:S03]  /*29a00*/  FSETP.GT.AND P1, PT, |R2|, 8.50705917302346158658e+37, PT ;  /* 0x7e8000000200780b */ /* 0x000fc60003f24200 */
[----:B------:R-:W-:Y:S01]  /*29a10*/  FFMA.FTZ R3, R0, R3, -0.72134751081466674805 ;  /* 0xbf38aa3b00037423 */ /* 0x000fe20000010003 */
[----:B------:R-:W-:-:S03]  /*29a20*/  FSETP.GEU.AND P0, PT, |R2|, 1.175494350822287508e-38, PT ;  /* 0x008000000200780b */ /* 0x000fc60003f0e200 */
[----:B------:R-:W-:-:S04]  /*29a30*/  FMUL R3, R0, R3 ;  /* 0x0000000300037220 */ /* 0x000fc80000400000 */
[----:B------:R-:W-:-:S04]  /*29a40*/  FMUL R3, R0, R3 ;  /* 0x0000000300037220 */ /* 0x000fc80000400000 */
[----:B------:R-:W-:Y:S02]  /*29a50*/  FFMA.FTZ R0, R0, 1.4426950216293334961, R3 ;  /* 0x3fb8aa3b00007823 */ /* 0x000fe40000010003 */
[----:B------:R-:W-:Y:S02]  /*29a60*/  @P1 FMUL R2, R2, 0.25 ;  /* 0x3e80000002021820 */ /* 0x000fe40000400000 */
[----:B------:R-:W-:Y:S01]  /*29a70*/  FADD R0, R4, R0 ;  /* 0x0000000004007221 */ /* 0x000fe20000000000 */
[----:B------:R0:W-:Y:S01]  /*29a80*/  STL [R1+0x73c], R5 ;  /* 0x00073c0501007387 */ /* 0x0001e20000100800 */
[----:B------:R-:W-:-:S03]  /*29a90*/  @!P0 FMUL R2, R2, 16777216 ;  /* 0x4b80000002028820 */ /* 0x000fc60000400000 */
[----:B------:R1:W-:Y:S01]  /*29aa0*/  STL [R1+0x744], R0 ;  /* 0x0007440001007387 */ /* 0x0003e20000100800 */
[----:B------:R2:W3:Y:S03]  /*29ab0*/  MUFU.RCP R9, R2 ;  /* 0x0000000200097308 */ /* 0x0004e60000001000 */
[----:B------:R-:W4:Y:S04]  /*29ac0*/  LDL.LU R6, [R1+0x4d0] ;  /* 0x0004d00001067983 */ /* 0x000f280000300800 */
[----:B0-----:R-:W4:Y:S04]  /*29ad0*/  LDL.LU R5, [R1+0x490] ;  /* 0x0004900001057983 */ /* 0x001f280000300800 */
[----:B------:R-:W4:Y:S04]  /*29ae0*/  LDL.LU R4, [R1+0x480] ;  /* 0x0004800001047983 */ /* 0x000f280000300800 */
[----:B------:R-:W4:Y:S04]  /*29af0*/  LDL.LU R3, [R1+0x4a0] ;  /* 0x0004a00001037983 */ /* 0x000f280000300800 */
[----:B--2---:R-:W2:Y:S04]  /*29b00*/  LDL.LU R2, [R1+0x4b0] ;  /* 0x0004b00001027983 */ /* 0x004ea80000300800 */
[----:B-1----:R-:W2:Y:S04]  /*29b10*/  LDL.LU R0, [R1+0x4c0] ;  /* 0x0004c00001007983 */ /* 0x002ea80000300800 */
[----:B---3--:R0:W-:Y:S04]  /*29b20*/  STL [R1+0x72c], R9 ;  /* 0x00072c0901007387 */ /* 0x0081e80000100800 */
[----:B------:R-:W1:Y:S02]  /*29b30*/  S2R R13, SR_TID.X ;  /* 0x00000000000d7919 */ /* 0x000e640000002100 */
[----:B-1----:R-:W-:-:S02]  /*29b40*/  SHF.L.U32 R10, R13, 0x2, RZ ;  /* 0x000000020d0a7819 */ /* 0x002fc400000006ff */
[----:B------:R-:W-:Y:S02]  /*29b50*/  LOP3.LUT R12, R13, 0x60, RZ, 0xc0, !PT ;  /* 0x000000600d0c7812 */ /* 0x000fe400078ec0ff */
[----:B------:R-:W-:Y:S02]  /*29b60*/  FSETP.NEU.AND P2, PT, R8, RZ, PT ;  /* 0x000000ff0800720b */ /* 0x000fe40003f4d000 */
[----:B------:R-:W-:-:S04]  /*29b70*/  LOP3.LUT R28, R28, 0xfffffdff, RZ, 0xc0, !PT ;  /* 0xfffffdff1c1c7812 */ /* 0x000fc800078ec0ff */
[----:B------:R-:W-:-:S04]  /*29b80*/  @P0 LOP3.LUT R28, R28, 0x200, RZ, 0xfc, !PT ;  /* 0x000002001c1c0812 */ /* 0x000fc800078efcff */
[----:B------:R-:W-:-:S04]  /*29b90*/  LOP3.LUT R28, R28, 0xffffff7f, RZ, 0xc0, !PT ;  /* 0xffffff7f1c1c7812 */ /* 0x000fc800078ec0ff */
[----:B------:R-:W-:-:S04]  /*29ba0*/  @P2 LOP3.LUT R28, R28, 0x80, RZ, 0xfc, !PT ;  /* 0x000000801c1c2812 */ /* 0x000fc800078efcff */
[----:B------:R-:W-:Y:S01]  /*29bb0*/  LOP3.LUT R28, R28, 0xfffffeff, RZ, 0xc0, !PT ;  /* 0xfffffeff1c1c7812 */ /* 0x000fe200078ec0ff */
[----:B----4-:R-:W-:Y:S02]  /*29bc0*/  @P1 FMUL R6, R6, 0.25 ;  /* 0x3e80000006061820 */ /* 0x010fe40000400000 */
[----:B------:R-:W-:Y:S02]  /*29bd0*/  @P1 FMUL R5, R5, 0.25 ;  /* 0x3e80000005051820 */ /* 0x000fe40000400000 */
[----:B------:R-:W-:Y:S02]  /*29be0*/  @P1 FMUL R4, R4, 0.25 ;  /* 0x3e80000004041820 */ /* 0x000fe40000400000 */
[----:B------:R-:W-:Y:S02]  /*29bf0*/  @P1 FMUL R3, R3, 0.25 ;  /* 0x3e80000003031820 */ /* 0x000fe40000400000 */
[----:B--2---:R-:W-:Y:S02]  /*29c00*/  @P1 FMUL R2, R2, 0.25 ;  /* 0x3e80000002021820 */ /* 0x004fe40000400000 */
[----:B------:R-:W-:-:S02]  /*29c10*/  @P1 FMUL R0, R0, 0.25 ;  /* 0x3e80000000001820 */ /* 0x000fc40000400000 */
[----:B------:R-:W-:Y:S02]  /*29c20*/  @!P0 FMUL R4, R4, 16777216 ;  /* 0x4b80000004048820 */ /* 0x000fe40000400000 */
[----:B------:R-:W-:Y:S02]  /*29c30*/  @!P0 FMUL R5, R5, 16777216 ;  /* 0x4b80000005058820 */ /* 0x000fe40000400000 */
[----:B------:R-:W-:Y:S02]  /*29c40*/  @!P0 FMUL R3, R3, 16777216 ;  /* 0x4b80000003038820 */ /* 0x000fe40000400000 */
[----:B------:R-:W-:Y:S02]  /*29c50*/  @!P0 FMUL R2, R2, 16777216 ;  /* 0x4b80000002028820 */ /* 0x000fe40000400000 */
[----:B------:R-:W-:Y:S02]  /*29c60*/  @!P0 FMUL R0, R0, 16777216 ;  /* 0x4b80000000008820 */ /* 0x000fe40000400000 */
[----:B------:R-:W-:-:S02]  /*29c70*/  @!P0 FMUL R6, R6, 16777216 ;  /* 0x4b80000006068820 */ /* 0x000fc40000400000 */
[C---:B------:R-:W-:Y:S02]  /*29c80*/  FMUL R4, R9.reuse, R4 ;  /* 0x0000000409047220 */ /* 0x040fe40000400000 */
[C---:B------:R-:W-:Y:S02]  /*29c90*/  FMUL R3, R9.reuse, R3 ;  /* 0x0000000309037220 */ /* 0x040fe40000400000 */
[C---:B------:R-:W-:Y:S02]  /*29ca0*/  FMUL R0, R9.reuse, R0 ;  /* 0x0000000009007220 */ /* 0x040fe40000400000 */
[C---:B------:R-:W-:Y:S02]  /*29cb0*/  FMUL R6, R9.reuse, R6 ;  /* 0x0000000609067220 */ /* 0x040fe40000400000 */
[C---:B------:R-:W-:Y:S02]  /*29cc0*/  FMUL R2, R9.reuse, R2 ;  /* 0x0000000209027220 */ /* 0x040fe40000400000 */
[----:B------:R-:W-:-:S02]  /*29cd0*/  FMUL R5, R9, R5 ;  /* 0x0000000509057220 */ /* 0x000fc40000400000 */
[----:B0-----:R-:W0:Y:S01]  /*29ce0*/  S2R R9, SR_TID.X ;  /* 0x0000000000097919 */ /* 0x001e220000002100 */
[----:B------:R-:W-:Y:S02]  /*29cf0*/  F2FP.PACK_AB R0, R0, R6 ;  /* 0x000000060000723e */ /* 0x000fe400000000ff */
[----:B------:R-:W-:-:S03]  /*29d00*/  F2FP.PACK_AB R2, R3, R2 ;  /* 0x000000020302723e */ /* 0x000fc600000000ff */
[----:B------:R1:W-:Y:S04]  /*29d10*/  STL [R1+0x80], R0 ;  /* 0x0000800001007387 */ /* 0x0003e80000100800 */
[----:B------:R-:W-:Y:S01]  /*29d20*/  STL [R1+0x84], R2 ;  /* 0x0000840201007387 */ /* 0x000fe20000100800 */
[----:B-1----:R-:W-:Y:S01]  /*29d30*/  F2FP.PACK_AB R0, R4, R5 ;  /* 0x000000050400723e */ /* 0x002fe200000000ff */
[----:B0-----:R-:W-:-:S04]  /*29d40*/  IMAD.SHL.U32 R3, R9, 0x20, RZ ;  /* 0x0000002009037824 */ /* 0x001fc800078e00ff */
[----:B------:R0:W-:Y:S01]  /*29d50*/  STL [R1+0x88], R0 ;  /* 0x0000880001007387 */ /* 0x0001e20000100800 */
[----:B------:R-:W-:-:S04]  /*29d60*/  LOP3.LUT R3, R3, 0x60, RZ, 0xc0, !PT ;  /* 0x0000006003037812 */ /* 0x000fc800078ec0ff */
[----:B------:R-:W-:Y:S02]  /*29d70*/  LOP3.LUT R3, R3, 0x70, R10, 0x78, !PT ;  /* 0x0000007003037812 */ /* 0x000fe400078e780a */
[C---:B0-----:R-:W-:Y:S02]  /*29d80*/  LOP3.LUT R0, R9.reuse, 0x18, RZ, 0xc0, !PT ;  /* 0x0000001809007812 */ /* 0x041fe400078ec0ff */
[----:B------:R-:W-:Y:S02]  /*29d90*/  LOP3.LUT R10, R9, 0x3f, RZ, 0xc0, !PT ;  /* 0x0000003f090a7812 */ /* 0x000fe400078ec0ff */
[----:B------:R-:W0:Y:S01]  /*29da0*/  S2R R9, SR_CTAID.X ;  /* 0x0000000000097919 */ /* 0x000e220000002500 */
[----:B------:R-:W-:-:S03]  /*29db0*/  IMAD R0, R0, 0x10, R12 ;  /* 0x0000001000007824 */ /* 0x000fc600078e020c */
[----:B------:R-:W1:Y:S01]  /*29dc0*/  S2R R12, SR_CTAID.Y ;  /* 0x00000000000c7919 */ /* 0x000e620000002600 */
[----:B------:R-:W-:Y:S01]  /*29dd0*/  FSETP.NEU.AND P0, PT, R7, RZ, PT ;  /* 0x000000ff0700720b */ /* 0x000fe20003f0d000 */
[----:B------:R-:W-:Y:S01]  /*29de0*/  IMAD.U32 R3, R0, 0x40, R3 ;  /* 0x0000004000037824 */ /* 0x000fe200078e0003 */
[----:B0-----:R-:W-:Y:S01]  /*29df0*/  LEA R9, R9, R10, 0x6 ;  /* 0x0000000a09097211 */ /* 0x001fe200078e30ff */
[----:B-1----:R-:W-:-:S04]  /*29e00*/  IMAD R4, R12, c[0x0][0x1c0], RZ ;  /* 0x000070000c047a24 */ /* 0x002fc800078e02ff */
[----:B------:R-:W-:Y:S01]  /*29e10*/  IMAD R0, R9, c[0x0][0x1c4], RZ ;  /* 0x0000710009007a24 */ /* 0x000fe200078e02ff */
[----:B------:R-:W-:-:S03]  /*29e20*/  SHF.L.U32 R5, R4, 0x1, RZ ;  /* 0x0000000104057819 */ /* 0x000fc600000006ff */
[----:B------:R-:W-:Y:S02]  /*29e30*/  IMAD.SHL.U32 R2, R0, 0x2, RZ ;  /* 0x0000000200027824 */ /* 0x000fe400078e00ff */
[----:B------:R-:W-:Y:S01]  /*29e40*/  IMAD.HI R4, R4, 0x2, RZ ;  /* 0x0000000204047827 */ /* 0x000fe200078e02ff */
[----:B------:R-:W-:Y:S02]  /*29e50*/  @P0 LOP3.LUT R28, R28, 0x100, RZ, 0xfc, !PT ;  /* 0x000001001c1c0812 */ /* 0x000fe400078efcff */
[----:B------:R-:W-:Y:S01]  /*29e60*/  IADD3 R2, P2, P3, R2, c[0x0][0x178], R5 ;  /* 0x00005e0002027a10 */ /* 0x000fe20007b5e005 */
[----:B------:R-:W-:Y:S01]  /*29e70*/  IMAD.HI R0, R0, 0x2, RZ ;  /* 0x0000000200007827 */ /* 0x000fe200078e02ff */
[----:B------:R0:W-:Y:S04]  /*29e80*/  STL [R1+0x15e8], R3 ;  /* 0x0015e80301007387 */ /* 0x0001e80000100800 */
[----:B------:R-:W-:Y:S01]  /*29e90*/  IADD3.X R0, R0, c[0x0][0x17c], R4, P2, P3 ;  /* 0x00005f0000007a10 */ /* 0x000fe200017e6404 */
[----:B------:R-:W-:Y:S04]  /*29ea0*/  STL [R1+0x16f4], R28 ;  /* 0x0016f41c01007387 */ /* 0x000fe80000100800 */
[----:B------:R-:W-:Y:S04]  /*29eb0*/  STL [R1+0x14fc], R2 ;  /* 0x0014fc0201007387 */ /* 0x000fe80000100800 */
[----:B------:R1:W-:Y:S04]  /*29ec0*/  STL [R1+0x1500], R0 ;  /* 0x0015000001007387 */ /* 0x0003e80000100800 */
[----:B0-----:R-:W2:Y:S04]  /*29ed0*/  LDL.LU R3, [R1+0x4d4] ;  /* 0x0004d40001037983 */ /* 0x001ea80000300800 */
[----:B-1----:R-:W3:Y:S04]  /*29ee0*/  LDL.LU R0, [R1+0x4c4] ;  /* 0x0004c40001007983 */ /* 0x002ee80000300800 */
        /* <DEDUP_REMOVED lines=24> */
[----:B---3--:R-:W-:-:S02]  /*2a070*/  @P1 FMUL R0, R0, 0.25 ;  /* 0x3e80000000001820 */ /* 0x008fc40000400000 */
[----:B----4-:R-:W-:Y:S02]  /*2a080*/  @P1 FMUL R2, R2, 0.25 ;  /* 0x3e80000002021820 */ /* 0x010fe40000400000 */
[----:B--2---:R-:W-:Y:S02]  /*2a090*/  @P1 FMUL R4, R4, 0.25 ;  /* 0x3e80000004041820 */ /* 0x004fe40000400000 */
[----:B------:R-:W-:Y:S02]  /*2a0a0*/  @P1 FMUL R5, R5, 0.25 ;  /* 0x3e80000005051820 */ /* 0x000fe40000400000 */
[----:B------:R-:W-:Y:S02]  /*2a0b0*/  @P1 FMUL R6, R6, 0.25 ;  /* 0x3e80000006061820 */ /* 0x000fe40000400000 */
[----:B------:R-:W-:Y:S02]  /*2a0c0*/  @P1 FMUL R7, R7, 0.25 ;  /* 0x3e80000007071820 */ /* 0x000fe40000400000 */
[----:B------:R-:W-:-:S02]  /*2a0d0*/  @P1 FMUL R8, R8, 0.25 ;  /* 0x3e80000008081820 */ /* 0x000fc40000400000 */
[----:B------:R-:W-:Y:S02]  /*2a0e0*/  @P1 FMUL R9, R9, 0.25 ;  /* 0x3e80000009091820 */ /* 0x000fe40000400000 */
[----:B------:R-:W-:Y:S02]  /*2a0f0*/  @P1 FMUL R10, R10, 0.25 ;  /* 0x3e8000000a0a1820 */ /* 0x000fe40000400000 */
        /* <DEDUP_REMOVED lines=11> */
[----:B------:R-:W-:-:S03]  /*2a1b0*/  @P1 FMUL R26, R26, 0.25 ;  /* 0x3e8000001a1a1820 */ /* 0x000fc60000400000 */
[----:B------:R-:W-:Y:S01]  /*2a1c0*/  STL [R1+0x4ec], R27 ;  /* 0x0004ec1b01007387 */ /* 0x000fe20000100800 */
[----:B------:R-:W-:-:S03]  /*2a1d0*/  @P1 FMUL R25, R25, 0.25 ;  /* 0x3e80000019191820 */ /* 0x000fc60000400000 */
[----:B------:R-:W-:Y:S01]  /*2a1e0*/  STL [R1+0x4e8], R26 ;  /* 0x0004e81a01007387 */ /* 0x000fe20000100800 */
[----:B------:R-:W-:Y:S02]  /*2a1f0*/  @P1 FMUL R22, R22, 0.25 ;  /* 0x3e80000016161820 */ /* 0x000fe40000400000 */
[----:B------:R-:W-:Y:S01]  /*2a200*/  @P1 FMUL R24, R24, 0.25 ;  /* 0x3e80000018181820 */ /* 0x000fe20000400000 */
[----:B------:R-:W-:Y:S01]  /*2a210*/  STL [R1+0x4e4], R25 ;  /* 0x0004e41901007387 */ /* 0x000fe20000100800 */
[----:B------:R-:W-:-:S03]  /*2a220*/  @P1 FMUL R23, R23, 0.25 ;  /* 0x3e80000017171820 */ /* 0x000fc60000400000 */
        /* <DEDUP_REMOVED lines=21> */
[----:B------:R1:W-:Y:S04]  /*2a380*/  STL [R1+0x728], R2 ;  /* 0x0007280201007387 */ /* 0x0003e80000100800 */
[----:B0-----:R-:W2:Y:S01]  /*2a390*/  LDL.LU R0, [R1+0x608] ;  /* 0x0006080001007983 */ /* 0x001ea20000300800 */
[----:B------:R-:W-:-:S03]  /*2a3a0*/  @P1 FMUL R3, R3, 0.25 ;  /* 0x3e80000003031820 */ /* 0x000fc60000400000 */
[----:B--2---:R-:W-:Y:S04]  /*2a3b0*/  STL [R1+0x16f8], R0 ;  /* 0x0016f80001007387 */ /* 0x004fe80000100800 */
[----:B------:R0:W-:Y:S04]  /*2a3c0*/  STL [R1+0x720], R3 ;  /* 0x0007200301007387 */ /* 0x0001e80000100800 */
[----:B-1----:R-:W2:Y:S04]  /*2a3d0*/  LDL.LU R2, [R1+0x60c] ;  /* 0x00060c0001027983 */ /* 0x002ea80000300800 */
[----:B--2---:R1:W-:Y:S04]  /*2a3e0*/  STL [R1+0x16fc], R2 ;  /* 0x0016fc0201007387 */ /* 0x0043e80000100800 */
[----:B0-----:R-:W2:Y:S04]  /*2a3f0*/  LDL.LU R3, [R1+0x618] ;  /* 0x0006180001037983 */ /* 0x001ea80000300800 */
[----:B--2---:R0:W-:Y:S04]  /*2a400*/  STL [R1+0x1700], R3 ;  /* 0x0017000301007387 */ /* 0x0041e80000100800 */
[----:B------:R-:W2:Y:S04]  /*2a410*/  LDL.LU R4, [R1+0x61c] ;  /* 0x00061c0001047983 */ /* 0x000ea80000300800 */
[----:B--2---:R2:W-:Y:S04]  /*2a420*/  STL [R1+0x1704], R4 ;  /* 0x0017040401007387 */ /* 0x0045e80000100800 */
        /* <DEDUP_REMOVED lines=25> */
[----:B-1----:R-:W4:Y:S04]  /*2a5c0*/  LDL.LU R2, [R1+0x6ec] ;  /* 0x0006ec0001027983 */ /* 0x002f280000300800 */
[----:B0-----:R-:W4:Y:S04]  /*2a5d0*/  LDL.LU R3, [R1+0x6f8] ;  /* 0x0006f80001037983 */ /* 0x001f280000300800 */
[----:B--2---:R-:W2:Y:S01]  /*2a5e0*/  LDL.LU R4, [R1+0x6fc] ;  /* 0x0006fc0001047983 */ /* 0x004ea20000300800 */
[----:B------:R-:W-:-:S13]  /*2a5f0*/  FSETP.GT.AND P1, PT, |R11|, 8.50705917302346158658e+37, PT ;  /* 0x7e8000000b00780b */ /* 0x000fda0003f24200 */
[----:B---3--:R-:W-:Y:S02]  /*2a600*/  @P1 FMUL R28, R28, 0.25 ;  /* 0x3e8000001c1c1820 */ /* 0x008fe40000400000 */
[----:B----4-:R-:W-:Y:S02]  /*2a610*/  @P1 FMUL R0, R0, 0.25 ;  /* 0x3e80000000001820 */ /* 0x010fe40000400000 */
[----:B------:R-:W-:Y:S02]  /*2a620*/  @P1 FMUL R2, R2, 0.25 ;  /* 0x3e80000002021820 */ /* 0x000fe40000400000 */
[----:B------:R-:W-:Y:S02]  /*2a630*/  @P1 FMUL R3, R3, 0.25 ;  /* 0x3e80000003031820 */ /* 0x000fe40000400000 */
[----:B--2---:R-:W-:-:S05]  /*2a640*/  @P1 FMUL R4, R4, 0.25 ;  /* 0x3e80000004041820 */ /* 0x004fca0000400000 */
[----:B------:R0:W-:Y:S04]  /*2a650*/  STL [R1+0x2c8], R4 ;  /* 0x0002c80401007387 */ /* 0x0001e80000100800 */
[----:B0-----:R-:W2:Y:S04]  /*2a660*/  LDL.LU R4, [R1+0x1704] ;  /* 0x0017040001047983 */ /* 0x001ea80000300800 */
[----:B------:R0:W-:Y:S04]  /*2a670*/  STL [R1+0x2cc], R3 ;  /* 0x0002cc0301007387 */ /* 0x0001e80000100800 */
[----:B0-----:R-:W3:Y:S04]  /*2a680*/  LDL.LU R3, [R1+0x1700] ;  /* 0x0017000001037983 */ /* 0x001ee80000300800 */
[----:B------:R0:W-:Y:S04]  /*2a690*/  STL [R1+0x3e0], R2 ;  /* 0x0003e00201007387 */ /* 0x0001e80000100800 */
[----:B0-----:R-:W4:Y:S04]  /*2a6a0*/  LDL.LU R2, [R1+0x16fc] ;  /* 0x0016fc0001027983 */ /* 0x001f280000300800 */
[----:B------:R0:W-:Y:S04]  /*2a6b0*/  STL [R1+0x3e4], R0 ;  /* 0x0003e40001007387 */ /* 0x0001e80000100800 */
[----:B0-----:R-:W4:Y:S04]  /*2a6c0*/  LDL.LU R0, [R1+0x16f8] ;  /* 0x0016f80001007983 */ /* 0x001f280000300800 */
[----:B------:R0:W-:Y:S04]  /*2a6d0*/  STL [R1+0x3f0], R28 ;  /* 0x0003f01c01007387 */ /* 0x0001e80000100800 */
[----:B0-----:R-:W4:Y:S01]  /*2a6e0*/  LDL.LU R28, [R1+0x16f4] ;  /* 0x0016f400011c7983 */ /* 0x001f220000300800 */
[----:B------:R-:W-:-:S02]  /*2a6f0*/  @P1 FMUL R9, R9, 0.25 ;  /* 0x3e80000009091820 */ /* 0x000fc40000400000 */
[----:B------:R-:W-:Y:S02]  /*2a700*/  @P1 FMUL R29, R29, 0.25 ;  /* 0x3e8000001d1d1820 */ /* 0x000fe40000400000 */
[----:B------:R-:W-:Y:S01]  /*2a710*/  @P1 FMUL R27, R27, 0.25 ;  /* 0x3e8000001b1b1820 */ /* 0x000fe20000400000 */
[----:B------:R0:W-:Y:S01]  /*2a720*/  STL [R1+0x3f4], R9 ;  /* 0x0003f40901007387 */ /* 0x0001e20000100800 */
[----:B------:R-:W-:Y:S02]  /*2a730*/  @P1 FMUL R26, R26, 0.25 ;  /* 0x3e8000001a1a1820 */ /* 0x000fe40000400000 */
[----:B------:R-:W-:Y:S02]  /*2a740*/  @P1 FMUL R25, R25, 0.25 ;  /* 0x3e80000019191820 */ /* 0x000fe40000400000 */
[----:B------:R-:W-:Y:S02]  /*2a750*/  @P1 FMUL R24, R24, 0.25 ;  /* 0x3e80000018181820 */ /* 0x000fe40000400000 */
[----:B------:R-:W-:Y:S01]  /*2a760*/  @P1 FMUL R23, R23, 0.25 ;  /* 0x3e80000017171820 */ /* 0x000fe20000400000 */
[----:B0-----:R-:W4:Y:S01]  /*2a770*/  LDL.LU R9, [R1+0x16f0] ;  /* 0x0016f00001097983 */ /* 0x001f220000300800 */
[----:B------:R-:W-:-:S03]  /*2a780*/  @P1 FMUL R22, R22, 0.25 ;  /* 0x3e80000016161820 */ /* 0x000fc60000400000 */
[----:B------:R-:W-:Y:S01]  /*2a790*/  STL [R1+0x400], R29 ;  /* 0x0004001d01007387 */ /* 0x000fe20000100800 */
        /* <DEDUP_REMOVED lines=10> */
[----:B------:R-:W-:Y:S01]  /*2a840*/  @P1 FMUL R16, R16, 0.25 ;  /* 0x3e80000010101820 */ /* 0x000fe20000400000 */
[----:B------:R-:W-:Y:S02]  /*2a850*/  FSETP.GEU.AND P0, PT, |R11|, 1.175494350822287508e-38, PT ;  /* 0x008000000b00780b */ /* 0x000fe40003f0e200 */
        /* <DEDUP_REMOVED lines=24> */
[----:B------:R-:W-:Y:S01]  /*2a9e0*/  STL [R1+0x4a4], R5 ;  /* 0x0004a40501007387 */ /* 0x000fe20000100800 */
[----:B--2---:R-:W-:-:S05]  /*2a9f0*/  @P1 FMUL R4, R4, 0.25 ;  /* 0x3e80000004041820 */ /* 0x004fca0000400000 */
[----:B------:R-:W-:Y:S01]  /*2aa00*/  STL [R1+0x4b0], R4 ;  /* 0x0004b00401007387 */ /* 0x000fe20000100800 */
[----:B---3--:R-:W-:-:S05]  /*2aa10*/  @P1 FMUL R3, R3, 0.25 ;  /* 0x3e80000003031820 */ /* 0x008fca0000400000 */
[----:B------:R-:W-:Y:S01]  /*2aa20*/  STL [R1+0x4b4], R3 ;  /* 0x0004b40301007387 */ /* 0x000fe20000100800 */
[----:B----4-:R-:W-:-:S05]  /*2aa30*/  @P1 FMUL R2, R2, 0.25 ;  /* 0x3e80000002021820 */ /* 0x010fca0000400000 */
[----:B------:R-:W-:Y:S01]  /*2aa40*/  STL [R1+0x4c0], R2 ;  /* 0x0004c00201007387 */ /* 0x000fe20000100800 */
[----:B------:R-:W-:-:S05]  /*2aa50*/  @P1 FMUL R0, R0, 0.25 ;  /* 0x3e80000000001820 */ /* 0x000fca0000400000 */
[----:B------:R0:W-:Y:S01]  /*2aa60*/  STL [R1+0x4c4], R0 ;  /* 0x0004c40001007387 */ /* 0x0001e20000100800 */
[----:B------:R-:W-:-:S04]  /*2aa70*/  LOP3.LUT R28, R28, 0xfffffbff, RZ, 0xc0, !PT ;  /* 0xfffffbff1c1c7812 */ /* 0x000fc800078ec0ff */
[----:B------:R-:W-:-:S05]  /*2aa80*/  @P0 LOP3.LUT R28, R28, 0x400, RZ, 0xfc, !PT ;  /* 0x000004001c1c0812 */ /* 0x000fca00078efcff */
[----:B------:R1:W-:Y:S04]  /*2aa90*/  STL [R1+0x1674], R28 ;  /* 0x0016741c01007387 */ /* 0x0003e80000100800 */
[----:B0-----:R-:W2:Y:S01]  /*2aaa0*/  LDL.LU R0, [R1+0x600] ;  /* 0x0006000001007983 */ /* 0x001ea20000300800 */
[----:B------:R-:W-:-:S03]  /*2aab0*/  @P1 FMUL R11, R11, 0.25 ;  /* 0x3e8000000b0b1820 */ /* 0x000fc60000400000 */
[----:B--2---:R-:W-:Y:S04]  /*2aac0*/  STL [R1+0x16e0], R0 ;  /* 0x0016e00001007387 */ /* 0x004fe80000100800 */
[----:B------:R0:W-:Y:S04]  /*2aad0*/  STL [R1+0x1c], R11 ;  /* 0x00001c0b01007387 */ /* 0x0001e80000100800 */
[----:B------:R-:W2:Y:S04]  /*2aae0*/  LDL.LU R2, [R1+0x604] ;  /* 0x0006040001027983 */ /* 0x000ea80000300800 */
[----:B--2---:R2:W-:Y:S04]  /*2aaf0*/  STL [R1+0x16e4], R2 ;  /* 0x0016e40201007387 */ /* 0x0045e80000100800 */
[----:B------:R-:W3:Y:S04]  /*2ab00*/  LDL.LU R3, [R1+0x610] ;  /* 0x0006100001037983 */ /* 0x000ee80000300800 */
[----:B---3--:R3:W-:Y:S04]  /*2ab10*/  STL [R1+0x16e8], R3 ;  /* 0x0016e80301007387 */ /* 0x0087e80000100800 */
[----:B------:R-:W4:Y:S04]  /*2ab20*/  LDL.LU R4, [R1+0x614] ;  /* 0x0006140001047983 */ /* 0x000f280000300800 */
[----:B----4-:R2:W-:Y:S04]  /*2ab30*/  STL [R1+0x16ec], R4 ;  /* 0x0016ec0401007387 */ /* 0x0105e80000100800 */
        /* <DEDUP_REMOVED lines=21> */
[----:B-1----:R-:W4:Y:S04]  /*2ac90*/  LDL.LU R28, [R1+0x6c4] ;  /* 0x0006c400011c7983 */ /* 0x002f280000300800 */
[----:B------:R-:W4:Y:S04]  /*2aca0*/  LDL.LU R29, [R1+0x6d0] ;  /* 0x0006d000011d7983 */ /* 0x000f280000300800 */
[----:B0-----:R-:W4:Y:S04]  /*2acb0*/  LDL.LU R11, [R1+0x6d4] ;  /* 0x0006d400010b7983 */ /* 0x001f280000300800 */
[----:B------:R-:W4:Y:S04]  /*2acc0*/  LDL.LU R0, [R1+0x6e0] ;  /* 0x0006e00001007983 */ /* 0x000f280000300800 */
[----:B--2---:R-:W2:Y:S04]  /*2acd0*/  LDL.LU R2, [R1+0x6e4] ;  /* 0x0006e40001027983 */ /* 0x004ea80000300800 */
[----:B---3--:R-:W3:Y:S04]  /*2ace0*/  LDL.LU R3, [R1+0x6f0] ;  /* 0x0006f00001037983 */ /* 0x008ee80000300800 */
[----:B------:R-:W4:Y:S01]  /*2acf0*/  LDL.LU R4, [R1+0x6f4] ;  /* 0x0006f40001047983 */ /* 0x000f220000300800 */
[----:B------:R-:W-:-:S13]  /*2ad00*/  FSETP.GT.AND P2, PT, |R9|, 8.50705917302346158658e+37, PT ;  /* 0x7e8000000900780b */ /* 0x000fda0003f44200 */
[----:B--2---:R-:W-:Y:S02]  /*2ad10*/  @P2 FMUL R2, R2, 0.25 ;  /* 0x3e80000002022820 */ /* 0x004fe40000400000 */
[----:B---3--:R-:W-:Y:S02]  /*2ad20*/  @P2 FMUL R3, R3, 0.25 ;  /* 0x3e80000003032820 */ /* 0x008fe40000400000 */
[----:B----4-:R-:W-:-:S05]  /*2ad30*/  @P2 FMUL R4, R4, 0.25 ;  /* 0x3e80000004042820 */ /* 0x010fca0000400000 */
[----:B------:R0:W-:Y:S04]  /*2ad40*/  STL [R1+0x248], R4 ;  /* 0x0002480401007387 */ /* 0x0001e80000100800 */
[----:B0-----:R-:W2:Y:S04]  /*2ad50*/  LDL.LU R4, [R1+0x16ec] ;  /* 0x0016ec0001047983 */ /* 0x001ea80000300800 */
[----:B------:R0:W-:Y:S04]  /*2ad60*/  STL [R1+0x24c], R3 ;  /* 0x00024c0301007387 */ /* 0x0001e80000100800 */
[----:B0-----:R-:W3:Y:S04]  /*2ad70*/  LDL.LU R3, [R1+0x16e8] ;  /* 0x0016e80001037983 */ /* 0x001ee80000300800 */
        /* <DEDUP_REMOVED lines=12> */
[----:B------:R0:W-:Y:S01]  /*2ae40*/  STL [R1+0x258], R11 ;  /* 0x0002580b01007387 */ /* 0x0001e20000100800 */
[----:B------:R-:W-:Y:S02]  /*2ae50*/  @P2 FMUL R23, R23, 0.25 ;  /* 0x3e80000017172820 */ /* 0x000fe40000400000 */
[----:B------:R-:W-:Y:S02]  /*2ae60*/  @P2 FMUL R22, R22, 0.25 ;  /* 0x3e80000016162820 */ /* 0x000fe40000400000 */
[----:B------:R-:W-:Y:S01]  /*2ae70*/  @P2 FMUL R21, R21, 0.25 ;  /* 0x3e80000015152820 */ /* 0x000fe20000400000 */
[----:B0-----:R-:W4:Y:S04]  /*2ae80*/  LDL.LU R11, [R1+0x16dc] ;  /* 0x0016dc00010b7983 */ /* 0x001f280000300800 */
        /* <DEDUP_REMOVED lines=40> */
[----:B------:R0:W-:Y:S01]  /*2b110*/  STL [R1+0x2bc], R3 ;  /* 0x0002bc0301007387 */ /* 0x0001e20000100800 */
[----:B----4-:R-:W-:-:S05]  /*2b120*/  @P2 FMUL R2, R2, 0.25 ;  /* 0x3e80000002022820 */ /* 0x010fca0000400000 */
[----:B------:R1:W-:Y:S04]  /*2b130*/  STL [R1+0x2c0], R2 ;  /* 0x0002c00201007387 */ /* 0x0003e80000100800 */
[----:B0-----:R-:W2:Y:S01]  /*2b140*/  LDL.LU R3, [R1+0x2d8] ;  /* 0x0002d80001037983 */ /* 0x001ea20000300800 */
[C---:B------:R-:W-:Y:S01]  /*2b150*/  FSETP.GEU.AND P1, PT, |R9|.reuse, 1.175494350822287508e-38, PT ;  /* 0x008000000900780b */ /* 0x040fe20003f2e200 */
[----:B------:R-:W-:Y:S02]  /*2b160*/  @P2 FMUL R9, R9, 0.25 ;  /* 0x3e80000009092820 */ /* 0x000fe40000400000 */
[----:B------:R-:W-:-:S05]  /*2b170*/  @P2 FMUL R0, R0, 0.25 ;  /* 0x3e80000000002820 */ /* 0x000fca0000400000 */
[----:B------:R0:W-:Y:S04]  /*2b180*/  STL [R1+0x2c4], R0 ;  /* 0x0002c40001007387 */ /* 0x0001e80000100800 */
[----:B--2---:R-:W-:Y:S04]  /*2b190*/  STL [R1+0x16cc], R3 ;  /* 0x0016cc0301007387 */ /* 0x004fe80000100800 */
[----:B------:R2:W-:Y:S04]  /*2b1a0*/  STL [R1+0x20], R9 ;  /* 0x0000200901007387 */ /* 0x0005e80000100800 */
[----:B------:R-:W3:Y:S04]  /*2b1b0*/  LDL.LU R4, [R1+0x2dc] ;  /* 0x0002dc0001047983 */ /* 0x000ee80000300800 */
[----:B---3--:R3:W-:Y:S04]  /*2b1c0*/  STL [R1+0x16d0], R4 ;  /* 0x0016d00401007387 */ /* 0x0087e80000100800 */
[----:B------:R-:W4:Y:S04]  /*2b1d0*/  LDL.LU R5, [R1+0x518] ;  /* 0x0005180001057983 */ /* 0x000f280000300800 */
[----:B----4-:R4:W-:Y:S04]  /*2b1e0*/  STL [R1+0x16d4], R5 ;  /* 0x0016d40501007387 */ /* 0x0109e80000100800 */
[----:B------:R-:W2:Y:S04]  /*2b1f0*/  LDL.LU R6, [R1+0x51c] ;  /* 0x00051c0001067983 */ /* 0x000ea80000300800 */
[----:B--2---:R3:W-:Y:S04]  /*2b200*/  STL [R1+0x16d8], R6 ;  /* 0x0016d80601007387 */ /* 0x0047e80000100800 */
        /* <DEDUP_REMOVED lines=9> */
[----:B-1----:R-:W2:Y:S04]  /*2b2a0*/  LDL.LU R2, [R1+0x56c] ;  /* 0x00056c0001027983 */ /* 0x002ea80000300800 */
        /* <DEDUP_REMOVED lines=15> */
[----:B---3--:R-:W3:Y:S04]  /*2b3a0*/  LDL.LU R4, [R1+0x5fc] ;  /* 0x0005fc0001047983 */ /* 0x008ee80000300800 */
[----:B----4-:R-:W4:Y:S04]  /*2b3b0*/  LDL.LU R5, [R1+0x5e8] ;  /* 0x0005e80001057983 */ /* 0x010f280000300800 */
[----:B------:R-:W2:Y:S01]  /*2b3c0*/  LDL.LU R6, [R1+0x5ec] ;  /* 0x0005ec0001067983 */ /* 0x000ea20000300800 */
[----:B------:R-:W-:-:S13]  /*2b3d0*/  FSETP.GT.AND P3, PT, |R11|, 8.50705917302346158658e+37, PT ;  /* 0x7e8000000b00780b */ /* 0x000fda0003f64200 */
[----:B---3--:R-:W-:Y:S02]  /*2b3e0*/  @P3 FMUL R4, R4, 0.25 ;  /* 0x3e80000004043820 */ /* 0x008fe40000400000 */
[----:B----4-:R-:W-:Y:S02]  /*2b3f0*/  @P3 FMUL R5, R5, 0.25 ;  /* 0x3e80000005053820 */ /* 0x010fe40000400000 */
[----:B--2---:R-:W-:-:S05]  /*2b400*/  @P3 FMUL R6, R6, 0.25 ;  /* 0x3e80000006063820 */ /* 0x004fca0000400000 */
        /* <DEDUP_REMOVED lines=39> */
[----:B------:R0:W-:Y:S01]  /*2b680*/  STL [R1+0x1670], R0 ;  /* 0x0016700001007387 */ /* 0x0001e20000100800 */
        /* <DEDUP_REMOVED lines=23> */
[----:B------:R-:W-:Y:S04]  /*2b800*/  STL [R1+0x240], R4 ;  /* 0x0002400401007387 */ /* 0x000fe80000100800 */
[----:B0-----:R-:W2:Y:S01]  /*2b810*/  LDL.LU R0, [R1+0x2d0] ;  /* 0x0002d00001007983 */ /* 0x001ea20000300800 */
[C---:B------:R-:W-:Y:S01]  /*2b820*/  FSETP.GEU.AND P2, PT, |R11|.reuse, 1.175494350822287508e-38, PT ;  /* 0x008000000b00780b */ /* 0x040fe20003f4e200 */
[----:B------:R-:W-:Y:S02]  /*2b830*/  @P3 FMUL R11, R11, 0.25 ;  /* 0x3e8000000b0b3820 */ /* 0x000fe40000400000 */
[----:B------:R-:W-:-:S05]  /*2b840*/  @P3 FMUL R3, R3, 0.25 ;  /* 0x3e80000003033820 */ /* 0x000fca0000400000 */
[----:B------:R0:W-:Y:S04]  /*2b850*/  STL [R1+0x244], R3 ;  /* 0x0002440301007387 */ /* 0x0001e80000100800 */
[----:B--2---:R-:W-:Y:S04]  /*2b860*/  STL [R1+0x16b8], R0 ;  /* 0x0016b80001007387 */ /* 0x004fe80000100800 */
[----:B------:R2:W-:Y:S04]  /*2b870*/  STL [R1+0x114], R11 ;  /* 0x0001140b01007387 */ /* 0x0005e80000100800 */
[----:B-1----:R-:W3:Y:S04]  /*2b880*/  LDL.LU R2, [R1+0x2d4] ;  /* 0x0002d40001027983 */ /* 0x002ee80000300800 */
[----:B---3--:R1:W-:Y:S04]  /*2b890*/  STL [R1+0x16bc], R2 ;  /* 0x0016bc0201007387 */ /* 0x0083e80000100800 */
[----:B0-----:R-:W3:Y:S04]  /*2b8a0*/  LDL.LU R3, [R1+0x510] ;  /* 0x0005100001037983 */ /* 0x001ee80000300800 */
[----:B---3--:R0:W-:Y:S04]  /*2b8b0*/  STL [R1+0x16c0], R3 ;  /* 0x0016c00301007387 */ /* 0x0081e80000100800 */
[----:B------:R-:W3:Y:S04]  /*2b8c0*/  LDL.LU R4, [R1+0x514] ;  /* 0x0005140001047983 */ /* 0x000ee80000300800 */
[----:B---3--:R3:W-:Y:S04]  /*2b8d0*/  STL [R1+0x16c4], R4 ;  /* 0x0016c40401007387 */ /* 0x0087e80000100800 */
        /* <DEDUP_REMOVED lines=23> */
[----:B--2---:R-:W2:Y:S04]  /*2ba50*/  LDL.LU R11, [R1+0x5d4] ;  /* 0x0005d400010b7983 */ /* 0x004ea80000300800 */
[----:B------:R-:W2:Y:S04]  /*2ba60*/  LDL.LU R0, [R1+0x5f0] ;  /* 0x0005f00001007983 */ /* 0x000ea80000300800 */
[----:B-1----:R-:W4:Y:S04]  /*2ba70*/  LDL.LU R2, [R1+0x5f4] ;  /* 0x0005f40001027983 */ /* 0x002f280000300800 */
[----:B0-----:R-:W4:Y:S04]  /*2ba80*/  LDL.LU R3, [R1+0x5e0] ;  /* 0x0005e00001037983 */ /* 0x001f280000300800 */
[----:B---3--:R-:W3:Y:S01]  /*2ba90*/  LDL.LU R4, [R1+0x5e4] ;  /* 0x0005e40001047983 */ /* 0x008ee20000300800 */
[----:B------:R-:W-:-:S13]  /*2baa0*/  FSETP.GT.AND P4, PT, |R9|, 8.50705917302346158658e+37, PT ;  /* 0x7e8000000900780b */ /* 0x000fda0003f84200 */
[----:B--2---:R-:W-:Y:S02]  /*2bab0*/  @P4 FMUL R0, R0, 0.25 ;  /* 0x3e80000000004820 */ /* 0x004fe40000400000 */
[----:B----4-:R-:W-:Y:S02]  /*2bac0*/  @P4 FMUL R2, R2, 0.25 ;  /* 0x3e80000002024820 */ /* 0x010fe40000400000 */
[----:B------:R-:W-:Y:S02]  /*2bad0*/  @P4 FMUL R3, R3, 0.25 ;  /* 0x3e80000003034820 */ /* 0x000fe40000400000 */
[----:B---3--:R-:W-:-:S05]  /*2bae0*/  @P4 FMUL R4, R4, 0.25 ;  /* 0x3e80000004044820 */ /* 0x008fca0000400000 */
[----:B------:R0:W-:Y:S04]  /*2baf0*/  STL [R1+0x148], R4 ;  /* 0x0001480401007387 */ /* 0x0001e80000100800 */
[----:B0-----:R-:W2:Y:S04]  /*2bb00*/  LDL.LU R4, [R1+0x16c4] ;  /* 0x0016c40001047983 */ /* 0x001ea80000300800 */
[----:B------:R0:W-:Y:S04]  /*2bb10*/  STL [R1+0x14c], R3 ;  /* 0x00014c0301007387 */ /* 0x0001e80000100800 */
[----:B0-----:R-:W3:Y:S04]  /*2bb20*/  LDL.LU R3, [R1+0x16c0] ;  /* 0x0016c00001037983 */ /* 0x001ee80000300800 */
        /* <DEDUP_REMOVED lines=60> */
[----:B------:R0:W-:Y:S04]  /*2bef0*/  STL [R1+0x1c4], R0 ;  /* 0x0001c40001007387 */ /* 0x0001e80000100800 */
[----:B0-----:R-:W2:Y:S01]  /*2bf00*/  LDL.LU R0, [R1+0x3d8] ;  /* 0x0003d80001007983 */ /* 0x001ea20000300800 */
[C---:B------:R-:W-:Y:S01]  /*2bf10*/  FSETP.GEU.AND P3, PT, |R9|.reuse, 1.175494350822287508e-38, PT ;  /* 0x008000000900780b */ /* 0x040fe20003f6e200 */
[----:B------:R-:W-:Y:S02]  /*2bf20*/  @P4 FMUL R9, R9, 0.25 ;  /* 0x3e80000009094820 */ /* 0x000fe40000400000 */
[----:B--2---:R-:W-:Y:S04]  /*2bf30*/  STL [R1+0x16a4], R0 ;  /* 0x0016a40001007387 */ /* 0x004fe80000100800 */
[----:B------:R0:W-:Y:S04]  /*2bf40*/  STL [R1+0x11c], R9 ;  /* 0x00011c0901007387 */ /* 0x0001e80000100800 */
[----:B------:R-:W2:Y:S04]  /*2bf50*/  LDL.LU R2, [R1+0x3dc] ;  /* 0x0003dc0001027983 */ /* 0x000ea80000300800 */
[----:B--2---:R1:W-:Y:S04]  /*2bf60*/  STL [R1+0x16a8], R2 ;  /* 0x0016a80201007387 */ /* 0x0043e80000100800 */
[----:B------:R-:W2:Y:S04]  /*2bf70*/  LDL.LU R3, [R1+0x3c8] ;  /* 0x0003c80001037983 */ /* 0x000ea80000300800 */
[----:B--2---:R2:W-:Y:S04]  /*2bf80*/  STL [R1+0x16ac], R3 ;  /* 0x0016ac0301007387 */ /* 0x0045e80000100800 */
        /* <DEDUP_REMOVED lines=25> */
[----:B0-----:R-:W4:Y:S04]  /*2c120*/  LDL.LU R9, [R1+0x30c] ;  /* 0x00030c0001097983 */ /* 0x001f280000300800 */
[----:B------:R-:W4:Y:S04]  /*2c130*/  LDL.LU R0, [R1+0x2f8] ;  /* 0x0002f80001007983 */ /* 0x000f280000300800 */
[----:B-1----:R-:W4:Y:S04]  /*2c140*/  LDL.LU R2, [R1+0x2fc] ;  /* 0x0002fc0001027983 */ /* 0x002f280000300800 */
[----:B--2---:R-:W2:Y:S04]  /*2c150*/  LDL.LU R3, [R1+0x2e8] ;  /* 0x0002e80001037983 */ /* 0x004ea80000300800 */
[----:B---3--:R-:W3:Y:S01]  /*2c160*/  LDL.LU R4, [R1+0x2ec] ;  /* 0x0002ec0001047983 */ /* 0x008ee20000300800 */
[----:B------:R-:W-:-:S13]  /*2c170*/  FSETP.GT.AND P5, PT, |R11|, 8.50705917302346158658e+37, PT ;  /* 0x7e8000000b00780b */ /* 0x000fda0003fa4200 */
[----:B----4-:R-:W-:Y:S02]  /*2c180*/  @P5 FMUL R0, R0, 0.25 ;  /* 0x3e80000000005820 */ /* 0x010fe40000400000 */
[----:B------:R-:W-:Y:S02]  /*2c190*/  @P5 FMUL R2, R2, 0.25 ;  /* 0x3e80000002025820 */ /* 0x000fe40000400000 */
[----:B--2---:R-:W-:Y:S02]  /*2c1a0*/  @P5 FMUL R3, R3, 0.25 ;  /* 0x3e80000003035820 */ /* 0x004fe40000400000 */
        /* <DEDUP_REMOVED lines=103> */
[----:B--2---:R-:W2:Y:S04]  /*2c820*/  LDL.LU R3, [R1+0x2e0] ;  /* 0x0002e00001037983 */ /* 0x004ea80000300800 */
[----:B---3--:R-:W3:Y:S01]  /*2c830*/  LDL.LU R4, [R1+0x2e4] ;  /* 0x0002e40001047983 */ /* 0x008ee20000300800 */
[----:B------:R-:W-:-:S13]  /*2c840*/  FSETP.GT.AND P6, PT, |R9|, 8.50705917302346158658e+37, PT ;  /* 0x7e8000000900780b */ /* 0x000fda0003fc4200 */
[----:B----4-:R-:W-:Y:S02]  /*2c850*/  @P6 FMUL R2, R2, 0.25 ;  /* 0x3e80000002026820 */ /* 0x010fe40000400000 */
[----:B--2---:R-:W-:Y:S02]  /*2c860*/  @P6 FMUL R3, R3, 0.25 ;  /* 0x3e80000003036820 */ /* 0x004fe40000400000 */
[----:B---3--:R-:W-:-:S05]  /*2c870*/  @P6 FMUL R4, R4, 0.25 ;  /* 0x3e80000004046820 */ /* 0x008fca0000400000 */
        /* <DEDUP_REMOVED lines=17> */
[----:B------:R-:W-:-:S03]  /*2c990*/  @P6 FMUL R22, R22, 0.25 ;  /* 0x3e80000016166820 */ /* 0x000fc60000400000 */
[----:B------:R1:W-:Y:S01]  /*2c9a0*/  STL [R1+0x38], R27 ;  /* 0x0000381b01007387 */ /* 0x0003e20000100800 */
        /* <DEDUP_REMOVED lines=54> */
[----:B0-----:R-:W2:Y:S04]  /*2cd10*/  LDL R0, [R1+0x12c] ;  /* 0x00012c0001007983 */ /* 0x001ea80000100800 */
[----:B------:R-:W4:Y:S04]  /*2cd20*/  LDL.LU R26, [R1+0x4c8] ;  /* 0x0004c800011a7983 */ /* 0x000f280000300800 */
[----:B----4-:R0:W-:Y:S04]  /*2cd30*/  STL [R1+0x1688], R26 ;  /* 0x0016881a01007387 */ /* 0x0101e80000100800 */
[----:B------:R-:W4:Y:S04]  /*2cd40*/  LDL.LU R25, [R1+0x4cc] ;  /* 0x0004cc0001197983 */ /* 0x000f280000300800 */
[----:B----4-:R4:W-:Y:S04]  /*2cd50*/  STL [R1+0x168c], R25 ;  /* 0x00168c1901007387 */ /* 0x0109e80000100800 */
        /* <DEDUP_REMOVED lines=15> */
[----:B--2---:R-:W2:Y:S04]  /*2ce50*/  LDL.LU R9, [R1+0x44c] ;  /* 0x00044c0001097983 */ /* 0x004ea80000300800 */
[----:B------:R-:W2:Y:S04]  /*2ce60*/  LDL.LU R8, [R1+0x438] ;  /* 0x0004380001087983 */ /* 0x000ea80000300800 */
[----:B------:R-:W2:Y:S04]  /*2ce70*/  LDL.LU R7, [R1+0x43c] ;  /* 0x00043c0001077983 */ /* 0x000ea80000300800 */
[----:B------:R-:W2:Y:S04]  /*2ce80*/  LDL.LU R6, [R1+0x428] ;  /* 0x0004280001067983 */ /* 0x000ea80000300800 */
[----:B------:R-:W2:Y:S04]  /*2ce90*/  LDL.LU R5, [R1+0x42c] ;  /* 0x00042c0001057983 */ /* 0x000ea80000300800 */
[----:B------:R-:W2:Y:S04]  /*2cea0*/  LDL.LU R4, [R1+0x418] ;  /* 0x0004180001047983 */ /* 0x000ea80000300800 */
[----:B------:R-:W2:Y:S04]  /*2ceb0*/  LDL.LU R2, [R1+0x41c] ;  /* 0x00041c0001027983 */ /* 0x000ea80000300800 */
[----:B------:R-:W2:Y:S04]  /*2cec0*/  LDL.LU R3, [R1+0x408] ;  /* 0x0004080001037983 */ /* 0x000ea80000300800 */
[----:B------:R-:W3:Y:S04]  /*2ced0*/  LDL.LU R28, [R1+0x40c] ;  /* 0x00040c00011c7983 */ /* 0x000ee80000300800 */
[----:B------:R-:W3:Y:S04]  /*2cee0*/  LDL.LU R29, [R1+0x3f8] ;  /* 0x0003f800011d7983 */ /* 0x000ee80000300800 */
[----:B-1----:R-:W3:Y:S04]  /*2cef0*/  LDL.LU R27, [R1+0x3fc] ;  /* 0x0003fc00011b7983 */ /* 0x002ee80000300800 */
[----:B0-----:R-:W3:Y:S04]  /*2cf00*/  LDL.LU R26, [R1+0x3e8] ;  /* 0x0003e800011a7983 */ /* 0x001ee80000300800 */
[----:B----4-:R-:W4:Y:S01]  /*2cf10*/  LDL.LU R25, [R1+0x3ec] ;  /* 0x0003ec0001197983 */ /* 0x010f220000300800 */
[----:B------:R-:W-:-:S13]  /*2cf20*/  FSETP.GT.AND P0, PT, |R0|, 8.50705917302346158658e+37, PT ;  /* 0x7e8000000000780b */ /* 0x000fda0003f04200 */
[----:B--2---:R-:W-:Y:S02]  /*2cf30*/  @P0 FMUL R3, R3, 0.25 ;  /* 0x3e80000003030820 */ /* 0x004fe40000400000 */
[----:B---3--:R-:W-:Y:S02]  /*2cf40*/  @P0 FMUL R28, R28, 0.25 ;  /* 0x3e8000001c1c0820 */ /* 0x008fe40000400000 */
[----:B------:R-:W-:Y:S02]  /*2cf50*/  @P0 FMUL R29, R29, 0.25 ;  /* 0x3e8000001d1d0820 */ /* 0x000fe40000400000 */
[----:B------:R-:W-:Y:S02]  /*2cf60*/  @P0 FMUL R27, R27, 0.25 ;  /* 0x3e8000001b1b0820 */ /* 0x000fe40000400000 */
[----:B------:R-:W-:Y:S02]  /*2cf70*/  @P0 FMUL R26, R26, 0.25 ;  /* 0x3e8000001a1a0820 */ /* 0x000fe40000400000 */
[----:B----4-:R-:W-:-:S05]  /*2cf80*/  @P0 FMUL R25, R25, 0.25 ;  /* 0x3e80000019190820 */ /* 0x010fca0000400000 */
[----:B------:R0:W-:Y:S04]  /*2cf90*/  STL [R1+0x18], R25 ;  /* 0x0000181901007387 */ /* 0x0001e80000100800 */
[----:B0-----:R-:W2:Y:S04]  /*2cfa0*/  LDL.LU R25, [R1+0x168c] ;  /* 0x00168c0001197983 */ /* 0x001ea80000300800 */
[----:B------:R0:W-:Y:S04]  /*2cfb0*/  STL [R1+0x14], R26 ;  /* 0x0000141a01007387 */ /* 0x0001e80000100800 */
[----:B0-----:R-:W3:Y:S04]  /*2cfc0*/  LDL.LU R26, [R1+0x1688] ;  /* 0x00168800011a7983 */ /* 0x001ee80000300800 */
[----:B------:R0:W-:Y:S04]  /*2cfd0*/  STL [R1+0x10], R27 ;  /* 0x0000101b01007387 */ /* 0x0001e80000100800 */
[----:B0-----:R-:W4:Y:S04]  /*2cfe0*/  LDL.LU R27, [R1+0x1684] ;  /* 0x00168400011b7983 */ /* 0x001f280000300800 */
[----:B------:R0:W-:Y:S04]  /*2cff0*/  STL [R1+0xc], R29 ;  /* 0x00000c1d01007387 */ /* 0x0001e80000100800 */
[----:B0-----:R-:W2:Y:S04]  /*2d000*/  LDL.LU R29, [R1+0x1680] ;  /* 0x00168000011d7983 */ /* 0x001ea80000300800 */
[----:B------:R0:W-:Y:S04]  /*2d010*/  STL [R1+0x15ec], R3 ;  /* 0x0015ec0301007387 */ /* 0x0001e80000100800 */
[----:B------:R1:W-:Y:S01]  /*2d020*/  STL [R1+0x8], R28 ;  /* 0x0000081c01007387 */ /* 0x0003e20000100800 */
[----:B0-----:R-:W-:-:S03]  /*2d030*/  MOV R3, R28 ;  /* 0x0000001c00037202 */ /* 0x001fc60000000f00 */
[----:B-1----:R-:W2:Y:S01]  /*2d040*/  LDL.LU R28, [R1+0x167c] ;  /* 0x00167c00011c7983 */ /* 0x002ea20000300800 */
[----:B------:R-:W-:Y:S02]  /*2d050*/  @P0 FMUL R4, R4, 0.25 ;  /* 0x3e80000004040820 */ /* 0x000fe40000400000 */
[----:B------:R-:W-:Y:S02]  /*2d060*/  @P0 FMUL R2, R2, 0.25 ;  /* 0x3e80000002020820 */ /* 0x000fe40000400000 */
[----:B------:R-:W-:Y:S01]  /*2d070*/  @P0 FMUL R5, R5, 0.25 ;  /* 0x3e80000005050820 */ /* 0x000fe20000400000 */
[----:B------:R0:W-:Y:S01]  /*2d080*/  STL [R1+0x15f0], R4 ;  /* 0x0015f00401007387 */ /* 0x0001e20000100800 */
[----:B------:R-:W-:Y:S02]  /*2d090*/  @P0 FMUL R6, R6, 0.25 ;  /* 0x3e80000006060820 */ /* 0x000fe40000400000 */
[----:B------:R-:W-:Y:S02]  /*2d0a0*/  @P0 FMUL R7, R7, 0.25 ;  /* 0x3e80000007070820 */ /* 0x000fe40000400000 */
[----:B------:R-:W-:Y:S01]  /*2d0b0*/  @P0 FMUL R8, R8, 0.25 ;  /* 0x3e80000008080820 */ /* 0x000fe20000400000 */
[----:B0-----:R-:W3:Y:S04]  /*2d0c0*/  LDL R4, [R1+0x48] ;  /* 0x0000480001047983 */ /* 0x001ee80000100800 */
[----:B------:R-:W-:Y:S04]  /*2d0d0*/  STL [R1], R2 ;  /* 0x0000000201007387 */ /* 0x000fe80000100800 */
[----:B------:R0:W-:Y:S01]  /*2d0e0*/  STL [R1+0x15f4], R5 ;  /* 0x0015f40501007387 */ /* 0x0001e20000100800 */
[----:B------:R-:W-:-:S02]  /*2d0f0*/  @P0 FMUL R9, R9, 0.25 ;  /* 0x3e80000009090820 */ /* 0x000fc40000400000 */
[----:B------:R-:W-:Y:S01]  /*2d100*/  @P0 FMUL R10, R10, 0.25 ;  /* 0x3e8000000a0a0820 */ /* 0x000fe20000400000 */
[----:B0-----:R-:W3:Y:S04]  /*2d110*/  LDL R5, [R1+0x44] ;  /* 0x0000440001057983 */ /* 0x001ee80000100800 */
[----:B------:R0:W-:Y:S01]  /*2d120*/  STL [R1+0x15f8], R6 ;  /* 0x0015f80601007387 */ /* 0x0001e20000100800 */
[----:B------:R-:W-:Y:S02]  /*2d130*/  @P0 FMUL R11, R11, 0.25 ;  /* 0x3e8000000b0b0820 */ /* 0x000fe40000400000 */
[----:B0-----:R-:W-:Y:S02]  /*2d140*/  IMAD.MOV.U32 R6, RZ, RZ, R2 ;  /* 0x000000ffff067224 */ /* 0x001fe400078e0002 */
[----:B------:R-:W3:Y:S04]  /*2d150*/  LDL.LU R2, [R1+0x1678] ;  /* 0x0016780001027983 */ /* 0x000ee80000300800 */
[----:B------:R2:W-:Y:S01]  /*2d160*/  STL [R1+0x15fc], R7 ;  /* 0x0015fc0701007387 */ /* 0x0005e20000100800 */
[----:B------:R-:W-:-:S02]  /*2d170*/  @P0 FMUL R12, R12, 0.25 ;  /* 0x3e8000000c0c0820 */ /* 0x000fc40000400000 */
[----:B------:R-:W-:Y:S02]  /*2d180*/  @P0 FMUL R13, R13, 0.25 ;  /* 0x3e8000000d0d0820 */ /* 0x000fe40000400000 */
[----:B------:R-:W-:Y:S02]  /*2d190*/  @P0 FMUL R14, R14, 0.25 ;  /* 0x3e8000000e0e0820 */ /* 0x000fe40000400000 */
[----:B------:R-:W-:Y:S02]  /*2d1a0*/  @P0 FMUL R15, R15, 0.25 ;  /* 0x3e8000000f0f0820 */ /* 0x000fe40000400000 */
[----:B------:R-:W-:Y:S02]  /*2d1b0*/  @P0 FMUL R16, R16, 0.25 ;  /* 0x3e80000010100820 */ /* 0x000fe40000400000 */
[----:B------:R-:W-:Y:S01]  /*2d1c0*/  @P0 FMUL R17, R17, 0.25 ;  /* 0x3e80000011110820 */ /* 0x000fe20000400000 */
[----:B--2---:R-:W-:Y:S02]  /*2d1d0*/  MOV R7, R28 ;  /* 0x0000001c00077202 */ /* 0x004fe40000000f00 */
[----:B------:R-:W2:Y:S04]  /*2d1e0*/  LDL.LU R28, [R1+0x1674] ;  /* 0x00167400011c7983 */ /* 0x000ea80000300800 */
[----:B------:R0:W-:Y:S04]  /*2d1f0*/  STL [R1+0x1600], R8 ;  /* 0x0016000801007387 */ /* 0x0001e80000100800 */
[----:B0-----:R-:W2:Y:S04]  /*2d200*/  LDL R8, [R1+0x3f4] ;  /* 0x0003f40001087983 */ /* 0x001ea80000100800 */
        /* <DEDUP_REMOVED lines=17> */
[----:B0-----:R-:W2:Y:S01]  /*2d320*/  LDL R17, [R1+0x3e0] ;  /* 0x0003e00001117983 */ /* 0x001ea20000100800 */
[----:B------:R-:W-:-:S02]  /*2d330*/  @P0 FMUL R18, R18, 0.25 ;  /* 0x3e80000012120820 */ /* 0x000fc40000400000 */
[----:B------:R-:W-:Y:S02]  /*2d340*/  @P0 FMUL R19, R19, 0.25 ;  /* 0x3e80000013130820 */ /* 0x000fe40000400000 */
[----:B------:R-:W-:Y:S01]  /*2d350*/  @P0 FMUL R20, R20, 0.25 ;  /* 0x3e80000014140820 */ /* 0x000fe20000400000 */
[----:B------:R0:W-:Y:S01]  /*2d360*/  STL [R1+0x1628], R18 ;  /* 0x0016281201007387 */ /* 0x0001e20000100800 */
[----:B------:R-:W-:Y:S02]  /*2d370*/  @P0 FMUL R21, R21, 0.25 ;  /* 0x3e80000015150820 */ /* 0x000fe40000400000 */
[----:B------:R-:W-:Y:S02]  /*2d380*/  @P0 FMUL R22, R22, 0.25 ;  /* 0x3e80000016160820 */ /* 0x000fe40000400000 */
[----:B------:R-:W-:Y:S01]  /*2d390*/  @P0 FMUL R23, R23, 0.25 ;  /* 0x3e80000017170820 */ /* 0x000fe20000400000 */
[----:B0-----:R-:W2:Y:S01]  /*2d3a0*/  LDL R18, [R1+0x420] ;  /* 0x0004200001127983 */ /* 0x001ea20000100800 */
[----:B------:R-:W-:-:S03]  /*2d3b0*/  @P0 FMUL R24, R24, 0.25 ;  /* 0x3e80000018180820 */ /* 0x000fc60000400000 */
[----:B------:R0:W-:Y:S01]  /*2d3c0*/  STL [R1+0x162c], R19 ;  /* 0x00162c1301007387 */ /* 0x0001e20000100800 */
[----:B------:R-:W-:Y:S02]  /*2d3d0*/  @P0 FMUL R25, R25, 0.25 ;  /* 0x3e80000019190820 */ /* 0x000fe40000400000 */
[----:B---3--:R-:W-:Y:S01]  /*2d3e0*/  @P0 FMUL R26, R26, 0.25 ;  /* 0x3e8000001a1a0820 */ /* 0x008fe20000400000 */
[----:B------:R-:W-:Y:S01]  /*2d3f0*/  FSETP.GEU.AND P6, PT, |R0|, 1.175494350822287508e-38, PT ;  /* 0x008000000000780b */ /* 0x000fe20003fce200 */
[----:B----4-:R-:W-:Y:S01]  /*2d400*/  @P0 FMUL R27, R27, 0.25 ;  /* 0x3e8000001b1b0820 */ /* 0x010fe20000400000 */
[----:B0-----:R-:W3:Y:S04]  /*2d410*/  LDL R19, [R1+0x414] ;  /* 0x0004140001137983 */ /* 0x001ee80000100800 */
[----:B------:R-:W-:Y:S04]  /*2d420*/  STL [R1+0x1630], R20 ;  /* 0x0016301401007387 */ /* 0x000fe80000100800 */
[----:B------:R-:W-:Y:S01]  /*2d430*/  STL [R1+0x1634], R21 ;  /* 0x0016341501007387 */ /* 0x000fe20000100800 */
[----:B------:R-:W-:-:S03]  /*2d440*/  @P0 FMUL R29, R29, 0.25 ;  /* 0x3e8000001d1d0820 */ /* 0x000fc60000400000 */
[----:B------:R0:W-:Y:S01]  /*2d450*/  STL [R1+0x1638], R22 ;  /* 0x0016381601007387 */ /* 0x0001e20000100800 */
[----:B------:R-:W-:-:S03]  /*2d460*/  @P0 FMUL R0, R0, 0.25 ;  /* 0x3e80000000000820 */ /* 0x000fc60000400000 */
[----:B0-----:R-:W4:Y:S04]  /*2d470*/  LDL R22, [R1+0x410] ;  /* 0x0004100001167983 */ /* 0x001f280000100800 */
[----:B------:R0:W-:Y:S04]  /*2d480*/  STL [R1+0x163c], R23 ;  /* 0x00163c1701007387 */ /* 0x0001e80000100800 */
[----:B0-----:R-:W3:Y:S04]  /*2d490*/  LDL R23, [R1+0x404] ;  /* 0x0004040001177983 */ /* 0x001ee80000100800 */
[----:B------:R-:W-:Y:S04]  /*2d4a0*/  STL [R1+0x1640], R24 ;  /* 0x0016401801007387 */ /* 0x000fe80000100800 */
[----:B------:R-:W-:Y:S04]  /*2d4b0*/  STL [R1+0x1644], R25 ;  /* 0x0016441901007387 */ /* 0x000fe80000100800 */
[----:B------:R-:W-:Y:S04]  /*2d4c0*/  STL [R1+0x1648], R26 ;  /* 0x0016481a01007387 */ /* 0x000fe80000100800 */
[----:B------:R-:W-:Y:S04]  /*2d4d0*/  STL [R1+0x164c], R27 ;  /* 0x00164c1b01007387 */ /* 0x000fe80000100800 */
[----:B------:R-:W-:Y:S04]  /*2d4e0*/  STL [R1+0x1650], R29 ;  /* 0x0016501d01007387 */ /* 0x000fe80000100800 */
[----:B------:R0:W-:Y:S04]  /*2d4f0*/  @P0 STL [R1+0x12c], R0 ;  /* 0x00012c0001000387 */ /* 0x0001e80000100800 */
[----:B0-----:R-:W3:Y:S01]  /*2d500*/  LDL.LU R0, [R1+0x1670] ;  /* 0x0016700001007983 */ /* 0x001ee20000300800 */
[----:B--2---:R-:W-:-:S13]  /*2d510*/  LOP3.LUT P0, RZ, R28, 0x400, RZ, 0xc0, !PT ;  /* 0x000004001cff7812 */ /* 0x004fda000780c0ff */
[----:B------:R-:W-:Y:S02]  /*2d520*/  @!P0 FMUL R8, R8, 16777216 ;  /* 0x4b80000008088820 */ /* 0x000fe40000400000 */
[----:B------:R-:W-:Y:S02]  /*2d530*/  @!P0 FMUL R9, R9, 16777216 ;  /* 0x4b80000009098820 */ /* 0x000fe40000400000 */
[----:B------:R-:W-:Y:S02]  /*2d540*/  @!P0 FMUL R10, R10, 16777216 ;  /* 0x4b8000000a0a8820 */ /* 0x000fe40000400000 */
[----:B------:R-:W-:Y:S02]  /*2d550*/  @!P0 FMUL R11, R11, 16777216 ;  /* 0x4b8000000b0b8820 */ /* 0x000fe40000400000 */
[----:B------:R-:W-:-:S05]  /*2d560*/  @!P0 FMUL R12, R12, 16777216 ;  /* 0x4b8000000c0c8820 */ /* 0x000fca0000400000 */
[----:B------:R0:W-:Y:S04]  /*2d570*/  @!P0 STL [R1+0x2c8], R12 ;  /* 0x0002c80c01008387 */ /* 0x0001e80000100800 */
[----:B0-----:R-:W2:Y:S04]  /*2d580*/  LDL R12, [R1+0x440] ;  /* 0x00044000010c7983 */ /* 0x001ea80000100800 */
[----:B------:R0:W-:Y:S04]  /*2d590*/  @!P0 STL [R1+0x2cc], R9 ;  /* 0x0002cc0901008387 */ /* 0x0001e80000100800 */
[----:B0-----:R-:W2:Y:S01]  /*2d5a0*/  LDL R9, [R1+0x444] ;  /* 0x0004440001097983 */ /* 0x001ea20000100800 */
[----:B------:R-:W-:-:S02]  /*2d5b0*/  @!P0 FMUL R16, R16, 16777216 ;  /* 0x4b80000010108820 */ /* 0x000fc40000400000 */
[----:B------:R-:W-:-:S05]  /*2d5c0*/  @!P0 FMUL R17, R17, 16777216 ;  /* 0x4b80000011118820 */ /* 0x000fca0000400000 */
[----:B------:R-:W-:Y:S04]  /*2d5d0*/  @!P0 STL [R1+0x3e0], R17 ;  /* 0x0003e01101008387 */ /* 0x000fe80000100800 */
[----:B------:R-:W2:Y:S04]  /*2d5e0*/  LDL R21, [R1+0x450] ;  /* 0x0004500001157983 */ /* 0x000ea80000100800 */
[----:B------:R-:W-:Y:S04]  /*2d5f0*/  @!P0 STL [R1+0x3e4], R16 ;  /* 0x0003e41001008387 */ /* 0x000fe80000100800 */
[----:B------:R0:W-:Y:S04]  /*2d600*/  @!P0 STL [R1+0x3f4], R8 ;  /* 0x0003f40801008387 */ /* 0x0001e80000100800 */
[----:B------:R1:W-:Y:S04]  /*2d610*/  @!P0 STL [R1+0x3f0], R11 ;  /* 0x0003f00b01008387 */ /* 0x0003e80000100800 */
[----:B------:R-:W2:Y:S04]  /*2d620*/  LDL R20, [R1+0x460] ;  /* 0x0004600001147983 */ /* 0x000ea80000100800 */
[----:B0-----:R-:W2:Y:S04]  /*2d630*/  LDL R8, [R1+0x454] ;  /* 0x0004540001087983 */ /* 0x001ea80000100800 */
[----:B------:R-:W2:Y:S04]  /*2d640*/  LDL R17, [R1+0x464] ;  /* 0x0004640001117983 */ /* 0x000ea80000100800 */
[----:B------:R-:W2:Y:S04]  /*2d650*/  LDL R16, [R1+0x470] ;  /* 0x0004700001107983 */ /* 0x000ea80000100800 */
[----:B------:R0:W-:Y:S04]  /*2d660*/  @!P0 STL [R1+0x400], R10 ;  /* 0x0004000a01008387 */ /* 0x0001e80000100800 */
[----:B-1----:R-:W2:Y:S04]  /*2d670*/  LDL R11, [R1+0x474] ;  /* 0x00047400010b7983 */ /* 0x002ea80000100800 */
[----:B0-----:R-:W2:Y:S01]  /*2d680*/  LDL R10, [R1+0x480] ;  /* 0x00048000010a7983 */ /* 0x001ea20000100800 */
[----:B----4-:R-:W-:-:S02]  /*2d690*/  @!P0 FMUL R22, R22, 16777216 ;  /* 0x4b80000016168820 */ /* 0x010fc40000400000 */
[----:B---3--:R-:W-:Y:S02]  /*2d6a0*/  @!P0 FMUL R19, R19, 16777216 ;  /* 0x4b80000013138820 */ /* 0x008fe40000400000 */
[----:B------:R-:W-:Y:S02]  /*2d6b0*/  @!P0 FMUL R18, R18, 16777216 ;  /* 0x4b80000012128820 */ /* 0x000fe40000400000 */
[----:B------:R-:W-:Y:S02]  /*2d6c0*/  @!P0 FMUL R15, R15, 16777216 ;  /* 0x4b8000000f0f8820 */ /* 0x000fe40000400000 */
[----:B------:R-:W-:Y:S02]  /*2d6d0*/  @!P0 FMUL R14, R14, 16777216 ;  /* 0x4b8000000e0e8820 */ /* 0x000fe40000400000 */
[----:B------:R-:W-:Y:S02]  /*2d6e0*/  @!P0 FMUL R23, R23, 16777216 ;  /* 0x4b80000017178820 */ /* 0x000fe40000400000 */
[----:B------:R-:W-:-:S03]  /*2d6f0*/  @!P0 FMUL R13, R13, 16777216 ;  /* 0x4b8000000d0d8820 */ /* 0x000fc60000400000 */
[----:B------:R0:W-:Y:S04]  /*2d700*/  @!P0 STL [R1+0x404], R23 ;  /* 0x0004041701008387 */ /* 0x0001e80000100800 */
[----:B------:R-:W-:Y:S04]  /*2d710*/  @!P0 STL [R1+0x410], R22 ;  /* 0x0004101601008387 */ /* 0x000fe80000100800 */
[----:B------:R-:W-:Y:S04]  /*2d720*/  @!P0 STL [R1+0x414], R19 ;  /* 0x0004141301008387 */ /* 0x000fe80000100800 */
[----:B------:R-:W-:Y:S04]  /*2d730*/  @!P0 STL [R1+0x420], R18 ;  /* 0x0004201201008387 */ /* 0x000fe80000100800 */
[----:B------:R1:W-:Y:S04]  /*2d740*/  @!P0 STL [R1+0x424], R15 ;  /* 0x0004240f01008387 */ /* 0x0003e80000100800 */
[----:B------:R3:W-:Y:S04]  /*2d750*/  @!P0 STL [R1+0x430], R14 ;  /* 0x0004300e01008387 */ /* 0x0007e80000100800 */
[----:B------:R4:W-:Y:S04]  /*2d760*/  @!P0 STL [R1+0x434], R13 ;  /* 0x0004340d01008387 */ /* 0x0009e80000100800 */
[----:B------:R-:W2:Y:S04]  /*2d770*/  LDL R24, [R1+0x484] ;  /* 0x0004840001187983 */ /* 0x000ea80000100800 */
[----:B0-----:R-:W2:Y:S04]  /*2d780*/  LDL R23, [R1+0x490] ;  /* 0x0004900001177983 */ /* 0x001ea80000100800 */
[----:B-1----:R-:W2:Y:S04]  /*2d790*/  LDL R15, [R1+0x4a0] ;  /* 0x0004a000010f7983 */ /* 0x002ea80000100800 */
[----:B------:R-:W2:Y:S04]  /*2d7a0*/  LDL R19, [R1+0x494] ;  /* 0x0004940001137983 */ /* 0x000ea80000100800 */
[----:B---3--:R-:W3:Y:S04]  /*2d7b0*/  LDL R14, [R1+0x4a4] ;  /* 0x0004a400010e7983 */ /* 0x008ee80000100800 */
[----:B------:R-:W3:Y:S04]  /*2d7c0*/  LDL R18, [R1+0x4b0] ;  /* 0x0004b00001127983 */ /* 0x000ee80000100800 */
[----:B----4-:R-:W4:Y:S01]  /*2d7d0*/  LDL R13, [R1+0x4b4] ;  /* 0x0004b400010d7983 */ /* 0x010f220000100800 */
[----:B--2---:R-:W-:-:S05]  /*2d7e0*/  @!P0 FMUL R12, R12, 16777216 ;  /* 0x4b8000000c0c8820 */ /* 0x004fca0000400000 */
[----:B------:R0:W-:Y:S01]  /*2d7f0*/  @!P0 STL [R1+0x440], R12 ;  /* 0x0004400c01008387 */ /* 0x0001e20000100800 */
[----:B------:R-:W-:-:S03]  /*2d800*/  @!P0 FMUL R9, R9, 16777216 ;  /* 0x4b80000009098820 */ /* 0x000fc60000400000 */
[----:B0-----:R-:W2:Y:S04]  /*2d810*/  LDL R12, [R1+0x4c0] ;  /* 0x0004c000010c7983 */ /* 0x001ea80000100800 */
[----:B------:R0:W-:Y:S04]  /*2d820*/  @!P0 STL [R1+0x444], R9 ;  /* 0x0004440901008387 */ /* 0x0001e80000100800 */
[----:B0-----:R-:W2:Y:S01]  /*2d830*/  LDL R9, [R1+0x4c4] ;  /* 0x0004c40001097983 */ /* 0x001ea20000100800 */
[----:B------:R-:W-:Y:S02]  /*2d840*/  @!P0 FMUL R21, R21, 16777216 ;  /* 0x4b80000015158820 */ /* 0x000fe40000400000 */
[----:B------:R-:W-:-:S02]  /*2d850*/  @!P0 FMUL R20, R20, 16777216 ;  /* 0x4b80000014148820 */ /* 0x000fc40000400000 */
[----:B------:R-:W-:Y:S02]  /*2d860*/  @!P0 FMUL R8, R8, 16777216 ;  /* 0x4b80000008088820 */ /* 0x000fe40000400000 */
[----:B------:R-:W-:-:S03]  /*2d870*/  @!P0 FMUL R17, R17, 16777216 ;  /* 0x4b80000011118820 */ /* 0x000fc60000400000 */
[----:B------:R0:W-:Y:S01]  /*2d880*/  @!P0 STL [R1+0x454], R8 ;  /* 0x0004540801008387 */ /* 0x0001e20000100800 */
[----:B------:R-:W-:-:S03]  /*2d890*/  @!P0 FMUL R16, R16, 16777216 ;  /* 0x4b80000010108820 */ /* 0x000fc60000400000 */
[----:B0-----:R-:W2:Y:S01]  /*2d8a0*/  LDL R8, [R1+0x1c] ;  /* 0x00001c0001087983 */ /* 0x001ea20000100800 */
[----:B------:R-:W-:-:S03]  /*2d8b0*/  @!P0 FMUL R11, R11, 16777216 ;  /* 0x4b8000000b0b8820 */ /* 0x000fc60000400000 */
[----:B------:R0:W-:Y:S04]  /*2d8c0*/  @!P0 STL [R1+0x450], R21 ;  /* 0x0004501501008387 */ /* 0x0001e80000100800 */
[----:B------:R1:W-:Y:S01]  /*2d8d0*/  @!P0 STL [R1+0x460], R20 ;  /* 0x0004601401008387 */ /* 0x0003e20000100800 */
[----:B------:R-:W-:-:S03]  /*2d8e0*/  @!P0 FMUL R10, R10, 16777216 ;  /* 0x4b8000000a0a8820 */ /* 0x000fc60000400000 */
[----:B------:R0:W-:Y:S04]  /*2d8f0*/  @!P0 STL [R1+0x464], R17 ;  /* 0x0004641101008387 */ /* 0x0001e80000100800 */
[----:B------:R-:W2:Y:S04]  /*2d900*/  LDL R22, [R1+0x248] ;  /* 0x0002480001167983 */ /* 0x000ea80000100800 */
[----:B------:R1:W-:Y:S04]  /*2d910*/  @!P0 STL [R1+0x470], R16 ;  /* 0x0004701001008387 */ /* 0x0003e80000100800 */
[----:B0-----:R-:W2:Y:S04]  /*2d920*/  LDL R21, [R1+0x24c] ;  /* 0x00024c0001157983 */ /* 0x001ea80000100800 */
[----:B------:R0:W-:Y:S04]  /*2d930*/  @!P0 STL [R1+0x474], R11 ;  /* 0x0004740b01008387 */ /* 0x0001e80000100800 */
[----:B-1----:R-:W2:Y:S04]  /*2d940*/  LDL R20, [R1+0x250] ;  /* 0x0002500001147983 */ /* 0x002ea80000100800 */
[----:B------:R1:W-:Y:S04]  /*2d950*/  @!P0 STL [R1+0x480], R10 ;  /* 0x0004800a01008387 */ /* 0x0003e80000100800 */
[----:B------:R-:W2:Y:S04]  /*2d960*/  LDL R17, [R1+0x254] ;  /* 0x0002540001117983 */ /* 0x000ea80000100800 */
[----:B------:R-:W2:Y:S04]  /*2d970*/  LDL R16, [R1+0x258] ;  /* 0x0002580001107983 */ /* 0x000ea80000100800 */
[----:B0-----:R-:W2:Y:S04]  /*2d980*/  LDL R11, [R1+0x25c] ;  /* 0x00025c00010b7983 */ /* 0x001ea80000100800 */
[----:B-1----:R-:W2:Y:S01]  /*2d990*/  LDL R10, [R1+0x260] ;  /* 0x00026000010a7983 */ /* 0x002ea20000100800 */
[----:B------:R-:W-:-:S02]  /*2d9a0*/  @!P0 FMUL R24, R24, 16777216 ;  /* 0x4b80000018188820 */ /* 0x000fc40000400000 */
[----:B------:R-:W-:-:S03]  /*2d9b0*/  @!P0 FMUL R23, R23, 16777216 ;  /* 0x4b80000017178820 */ /* 0x000fc60000400000 */
[----:B------:R-:W-:Y:S01]  /*2d9c0*/  @!P0 STL [R1+0x484], R24 ;  /* 0x0004841801008387 */ /* 0x000fe20000100800 */
[----:B------:R-:W-:-:S03]  /*2d9d0*/  @!P0 FMUL R15, R15, 16777216 ;  /* 0x4b8000000f0f8820 */ /* 0x000fc60000400000 */
[----:B------:R-:W-:Y:S01]  /*2d9e0*/  @!P0 STL [R1+0x490], R23 ;  /* 0x0004901701008387 */ /* 0x000fe20000100800 */
[----:B------:R-:W-:-:S03]  /*2d9f0*/  @!P0 FMUL R19, R19, 16777216 ;  /* 0x4b80000013138820 */ /* 0x000fc60000400000 */
[----:B------:R0:W-:Y:S01]  /*2da00*/  @!P0 STL [R1+0x4a0], R15 ;  /* 0x0004a00f01008387 */ /* 0x0001e20000100800 */
[----:B---3--:R-:W-:-:S03]  /*2da10*/  @!P0 FMUL R14, R14, 16777216 ;  /* 0x4b8000000e0e8820 */ /* 0x008fc60000400000 */
[----:B------:R-:W-:Y:S01]  /*2da20*/  @!P0 STL [R1+0x494], R19 ;  /* 0x0004941301008387 */ /* 0x000fe20000100800 */
[----:B------:R-:W-:-:S03]  /*2da30*/  @!P0 FMUL R18, R18, 16777216 ;  /* 0x4b80000012128820 */ /* 0x000fc60000400000 */
[----:B0-----:R-:W3:Y:S01]  /*2da40*/  LDL R15, [R1+0x264] ;  /* 0x00026400010f7983 */ /* 0x001ee20000100800 */
[----:B----4-:R-:W-:-:S03]  /*2da50*/  @!P0 FMUL R13, R13, 16777216 ;  /* 0x4b8000000d0d8820 */ /* 0x010fc60000400000 */
[----:B------:R0:W-:Y:S04]  /*2da60*/  @!P0 STL [R1+0x4a4], R14 ;  /* 0x0004a40e01008387 */ /* 0x0001e80000100800 */
[----:B0-----:R-:W4:Y:S04]  /*2da70*/  LDL R14, [R1+0x268] ;  /* 0x00026800010e7983 */ /* 0x001f280000100800 */
[----:B------:R-:W-:Y:S04]  /*2da80*/  @!P0 STL [R1+0x4b0], R18 ;  /* 0x0004b01201008387 */ /* 0x000fe80000100800 */
[----:B------:R-:W4:Y:S04]  /*2da90*/  LDL R19, [R1+0x26c] ;  /* 0x00026c0001137983 */ /* 0x000f280000100800 */
[----:B------:R0:W-:Y:S04]  /*2daa0*/  @!P0 STL [R1+0x4b4], R13 ;  /* 0x0004b40d01008387 */ /* 0x0001e80000100800 */
[----:B0-----:R-:W4:Y:S01]  /*2dab0*/  LDL R13, [R1+0x270] ;  /* 0x00027000010d7983 */ /* 0x001f220000100800 */
[----:B--2---:R-:W-:-:S05]  /*2dac0*/  @!P0 FMUL R12, R12, 16777216 ;  /* 0x4b8000000c0c8820 */ /* 0x004fca0000400000 */
[----:B------:R0:W-:Y:S01]  /*2dad0*/  @!P0 STL [R1+0x4c0], R12 ;  /* 0x0004c00c01008387 */ /* 0x0001e20000100800 */
[----:B------:R-:W-:-:S05]  /*2dae0*/  @!P0 FMUL R9, R9, 16777216 ;  /* 0x4b80000009098820 */ /* 0x000fca0000400000 */
[----:B------:R1:W-:Y:S04]  /*2daf0*/  @!P0 STL [R1+0x4c4], R9 ;  /* 0x0004c40901008387 */ /* 0x0003e80000100800 */
[----:B0-----:R-:W2:Y:S04]  /*2db00*/  LDL R12, [R1+0x278] ;  /* 0x00027800010c7983 */ /* 0x001ea80000100800 */
[----:B------:R-:W2:Y:S04]  /*2db10*/  LDL R18, [R1+0x274] ;  /* 0x0002740001127983 */ /* 0x000ea80000100800 */
[----:B-1----:R-:W2:Y:S01]  /*2db20*/  LDL R9, [R1+0x27c] ;  /* 0x00027c0001097983 */ /* 0x002ea20000100800 */
[----:B------:R-:W-:-:S05]  /*2db30*/  @!P0 FMUL R8, R8, 16777216 ;  /* 0x4b80000008088820 */ /* 0x000fca0000400000 */
[----:B------:R0:W-:Y:S04]  /*2db40*/  @!P0 STL [R1+0x1c], R8 ;  /* 0x00001c0801008387 */ /* 0x0001e80000100800 */
[----:B0-----:R-:W2:Y:S01]  /*2db50*/  LDL R8, [R1+0x280] ;  /* 0x0002800001087983 */ /* 0x001ea20000100800 */
[----:B------:R-:W-:Y:S02]  /*2db60*/  @!P1 FMUL R22, R22, 16777216 ;  /* 0x4b80000016169820 */ /* 0x000fe40000400000 */
[----:B------:R-:W-:-:S03]  /*2db70*/  @!P1 FMUL R21, R21, 16777216 ;  /* 0x4b80000015159820 */ /* 0x000fc60000400000 */
[----:B------:R-:W-:Y:S01]  /*2db80*/  @!P1 STL [R1+0x248], R22 ;  /* 0x0002481601009387 */ /* 0x000fe20000100800 */
        /* <DEDUP_REMOVED lines=9> */
[----:B------:R0:W-:Y:S04]  /*2dc20*/  @!P1 STL [R1+0x25c], R11 ;  /* 0x00025c0b01009387 */ /* 0x0001e80000100800 */
[----:B------:R1:W-:Y:S04]  /*2dc30*/  @!P1 STL [R1+0x260], R10 ;  /* 0x0002600a01009387 */ /* 0x0003e80000100800 */
[----:B------:R-:W2:Y:S04]  /*2dc40*/  LDL R25, [R1+0x284] ;  /* 0x0002840001197983 */ /* 0x000ea80000100800 */
[----:B------:R-:W2:Y:S04]  /*2dc50*/  LDL R24, [R1+0x288] ;  /* 0x0002880001187983 */ /* 0x000ea80000100800 */
[----:B0-----:R-:W2:Y:S04]  /*2dc60*/  LDL R11, [R1+0x290] ;  /* 0x00029000010b7983 */ /* 0x001ea80000100800 */
[----:B------:R-:W2:Y:S04]  /*2dc70*/  LDL R23, [R1+0x28c] ;  /* 0x00028c0001177983 */ /* 0x000ea80000100800 */
[----:B-1----:R-:W2:Y:S01]  /*2dc80*/  LDL R10, [R1+0x294] ;  /* 0x00029400010a7983 */ /* 0x002ea20000100800 */
[----:B---3--:R-:W-:-:S03]  /*2dc90*/  @!P1 FMUL R15, R15, 16777216 ;  /* 0x4b8000000f0f9820 */ /* 0x008fc60000400000 */
[----:B------:R-:W3:Y:S04]  /*2dca0*/  LDL R17, [R1+0x298] ;  /* 0x0002980001117983 */ /* 0x000ee80000100800 */
[----:B------:R-:W3:Y:S04]  /*2dcb0*/  LDL R16, [R1+0x29c] ;  /* 0x00029c0001107983 */ /* 0x000ee80000100800 */
[----:B------:R0:W-:Y:S01]  /*2dcc0*/  @!P1 STL [R1+0x264], R15 ;  /* 0x0002640f01009387 */ /* 0x0001e20000100800 */
[----:B----4-:R-:W-:-:S03]  /*2dcd0*/  @!P1 FMUL R14, R14, 16777216 ;  /* 0x4b8000000e0e9820 */ /* 0x010fc60000400000 */
[----:B0-----:R-:W4:Y:S01]  /*2dce0*/  LDL R15, [R1+0x2a0] ;  /* 0x0002a000010f7983 */ /* 0x001f220000100800 */
[----:B------:R-:W-:-:S03]  /*2dcf0*/  @!P1 FMUL R19, R19, 16777216 ;  /* 0x4b80000013139820 */ /* 0x000fc60000400000 */
[----:B------:R0:W-:Y:S04]  /*2dd00*/  @!P1 STL [R1+0x268], R14 ;  /* 0x0002680e01009387 */ /* 0x0001e80000100800 */
[----:B0-----:R-:W4:Y:S01]  /*2dd10*/  LDL R14, [R1+0x2a4] ;  /* 0x0002a400010e7983 */ /* 0x001f220000100800 */
[----:B------:R-:W-:-:S05]  /*2dd20*/  @!P1 FMUL R13, R13, 16777216 ;  /* 0x4b8000000d0d9820 */ /* 0x000fca0000400000 */
[----:B------:R0:W-:Y:S04]  /*2dd30*/  @!P1 STL [R1+0x270], R13 ;  /* 0x0002700d01009387 */ /* 0x0001e80000100800 */
[----:B0-----:R-:W4:Y:S04]  /*2dd40*/  LDL R13, [R1+0x2a8] ;  /* 0x0002a800010d7983 */ /* 0x001f280000100800 */
[----:B------:R-:W-:Y:S01]  /*2dd50*/  @!P1 STL [R1+0x26c], R19 ;  /* 0x00026c1301009387 */ /* 0x000fe20000100800 */
[----:B--2---:R-:W-:Y:S02]  /*2dd60*/  @!P1 FMUL R12, R12, 16777216 ;  /* 0x4b8000000c0c9820 */ /* 0x004fe40000400000 */
[----:B------:R-:W-:-:S03]  /*2dd70*/  @!P1 FMUL R18, R18, 16777216 ;  /* 0x4b80000012129820 */ /* 0x000fc60000400000 */
[----:B------:R0:W-:Y:S01]  /*2dd80*/  @!P1 STL [R1+0x278], R12 ;  /* 0x0002780c01009387 */ /* 0x0001e20000100800 */
[----:B------:R-:W-:-:S03]  /*2dd90*/  @!P1 FMUL R9, R9, 16777216 ;  /* 0x4b80000009099820 */ /* 0x000fc60000400000 */
[----:B0-----:R-:W2:Y:S04]  /*2dda0*/  LDL R12, [R1+0x2ac] ;  /* 0x0002ac00010c7983 */ /* 0x001ea80000100800 */
[----:B------:R0:W-:Y:S04]  /*2ddb0*/  @!P1 STL [R1+0x274], R18 ;  /* 0x0002741201009387 */ /* 0x0001e80000100800 */
[----:B------:R-:W2:Y:S04]  /*2ddc0*/  LDL R22, [R1+0x2b0] ;  /* 0x0002b00001167983 */ /* 0x000ea80000100800 */
[----:B------:R-:W2:Y:S04]  /*2ddd0*/  LDL R21, [R1+0x2b4] ;  /* 0x0002b40001157983 */ /* 0x000ea80000100800 */
[----:B------:R1:W-:Y:S04]  /*2dde0*/  @!P1 STL [R1+0x27c], R9 ;  /* 0x00027c0901009387 */ /* 0x0003e80000100800 */
[----:B------:R-:W2:Y:S01]  /*2ddf0*/  LDL R20, [R1+0x2b8] ;  /* 0x0002b80001147983 */ /* 0x000ea20000100800 */
[----:B------:R-:W-:-:S05]  /*2de00*/  @!P1 FMUL R8, R8, 16777216 ;  /* 0x4b80000008089820 */ /* 0x000fca0000400000 */
[----:B------:R1:W-:Y:S04]  /*2de10*/  @!P1 STL [R1+0x280], R8 ;  /* 0x0002800801009387 */ /* 0x0003e80000100800 */
[----:B------:R-:W2:Y:S04]  /*2de20*/  LDL R19, [R1+0x2bc] ;  /* 0x0002bc0001137983 */ /* 0x000ea80000100800 */
[----:B0-----:R-:W2:Y:S04]  /*2de30*/  LDL R18, [R1+0x2c0] ;  /* 0x0002c00001127983 */ /* 0x001ea80000100800 */
[----:B-1----:R-:W2:Y:S04]  /*2de40*/  LDL R9, [R1+0x2c4] ;  /* 0x0002c40001097983 */ /* 0x002ea80000100800 */
[----:B------:R-:W2:Y:S01]  /*2de50*/  LDL R8, [R1+0x20] ;  /* 0x0000200001087983 */ /* 0x000ea20000100800 */
[----:B------:R-:W-:-:S02]  /*2de60*/  @!P1 FMUL R25, R25, 16777216 ;  /* 0x4b80000019199820 */ /* 0x000fc40000400000 */
[----:B------:R-:W-:-:S03]  /*2de70*/  @!P1 FMUL R24, R24, 16777216 ;  /* 0x4b80000018189820 */ /* 0x000fc60000400000 */
[----:B------:R-:W-:Y:S01]  /*2de80*/  @!P1 STL [R1+0x284], R25 ;  /* 0x0002841901009387 */ /* 0x000fe20000100800 */
[----:B------:R-:W-:-:S03]  /*2de90*/  @!P1 FMUL R11, R11, 16777216 ;  /* 0x4b8000000b0b9820 */ /* 0x000fc60000400000 */
[----:B------:R-:W-:Y:S01]  /*2dea0*/  @!P1 STL [R1+0x288], R24 ;  /* 0x0002881801009387 */ /* 0x000fe20000100800 */
[----:B------:R-:W-:-:S03]  /*2deb0*/  @!P1 FMUL R23, R23, 16777216 ;  /* 0x4b80000017179820 */ /* 0x000fc60000400000 */
[----:B------:R0:W-:Y:S01]  /*2dec0*/  @!P1 STL [R1+0x290], R11 ;  /* 0x0002900b01009387 */ /* 0x0001e20000100800 */
[----:B------:R-:W-:-:S03]  /*2ded0*/  @!P1 FMUL R10, R10, 16777216 ;  /* 0x4b8000000a0a9820 */ /* 0x000fc60000400000 */
[----:B------:R-:W-:Y:S04]  /*2dee0*/  @!P1 STL [R1+0x28c], R23 ;  /* 0x00028c1701009387 */ /* 0x000fe80000100800 */
[----:B0-----:R-:W2:Y:S04]  /*2def0*/  LDL R11, [R1+0x1c8] ;  /* 0x0001c800010b7983 */ /* 0x001ea80000100800 */
[----:B------:R0:W-:Y:S04]  /*2df00*/  @!P1 STL [R1+0x294], R10 ;  /* 0x0002940a01009387 */ /* 0x0001e80000100800 */
[----:B0-----:R-:W2:Y:S01]  /*2df10*/  LDL R10, [R1+0x1cc] ;  /* 0x0001cc00010a7983 */ /* 0x001ea20000100800 */
[----:B---3--:R-:W-:-:S02]  /*2df20*/  @!P1 FMUL R17, R17, 16777216 ;  /* 0x4b80000011119820 */ /* 0x008fc40000400000 */
[----:B------:R-:W-:Y:S02]  /*2df30*/  @!P1 FMUL R16, R16, 16777216 ;  /* 0x4b80000010109820 */ /* 0x000fe40000400000 */
[----:B----4-:R-:W-:Y:S01]  /*2df40*/  @!P1 FMUL R15, R15, 16777216 ;  /* 0x4b8000000f0f9820 */ /* 0x010fe20000400000 */
[----:B------:R0:W-:Y:S01]  /*2df50*/  @!P1 STL [R1+0x298], R17 ;  /* 0x0002981101009387 */ /* 0x0001e20000100800 */
[----:B------:R-:W-:-:S03]  /*2df60*/  @!P1 FMUL R14, R14, 16777216 ;  /* 0x4b8000000e0e9820 */ /* 0x000fc60000400000 */
[----:B0-----:R-:W3:Y:S04]  /*2df70*/  LDL R17, [R1+0x1d0] ;  /* 0x0001d00001117983 */ /* 0x001ee80000100800 */
[----:B------:R0:W-:Y:S04]  /*2df80*/  @!P1 STL [R1+0x29c], R16 ;  /* 0x00029c1001009387 */ /* 0x0001e80000100800 */
[----:B0-----:R-:W4:Y:S01]  /*2df90*/  LDL R16, [R1+0x1d4] ;  /* 0x0001d40001107983 */ /* 0x001f220000100800 */
[----:B------:R-:W-:-:S03]  /*2dfa0*/  @!P1 FMUL R13, R13, 16777216 ;  /* 0x4b8000000d0d9820 */ /* 0x000fc60000400000 */
[----:B------:R0:W-:Y:S04]  /*2dfb0*/  @!P1 STL [R1+0x2a0], R15 ;  /* 0x0002a00f01009387 */ /* 0x0001e80000100800 */
[----:B------:R1:W-:Y:S04]  /*2dfc0*/  @!P1 STL [R1+0x2a4], R14 ;  /* 0x0002a40e01009387 */ /* 0x0003e80000100800 */
[----:B0-----:R-:W4:Y:S04]  /*2dfd0*/  LDL R15, [R1+0x1d8] ;  /* 0x0001d800010f7983 */ /* 0x001f280000100800 */
[----:B-1----:R-:W4:Y:S04]  /*2dfe0*/  LDL R14, [R1+0x1dc] ;  /* 0x0001dc00010e7983 */ /* 0x002f280000100800 */
[----:B------:R0:W-:Y:S04]  /*2dff0*/  @!P1 STL [R1+0x2a8], R13 ;  /* 0x0002a80d01009387 */ /* 0x0001e80000100800 */
[----:B0-----:R-:W4:Y:S01]  /*2e000*/  LDL R13, [R1+0x1e0] ;  /* 0x0001e000010d7983 */ /* 0x001f220000100800 */
[----:B--2---:R-:W-:-:S05]  /*2e010*/  @!P1 FMUL R12, R12, 16777216 ;  /* 0x4b8000000c0c9820 */ /* 0x004fca0000400000 */
[----:B------:R0:W-:Y:S01]  /*2e020*/  @!P1 STL [R1+0x2ac], R12 ;  /* 0x0002ac0c01009387 */ /* 0x0001e20000100800 */
[----:B------:R-:W-:Y:S02]  /*2e030*/  @!P1 FMUL R22, R22, 16777216 ;  /* 0x4b80000016169820 */ /* 0x000fe40000400000 */
[----:B------:R-:W-:Y:S01]  /*2e040*/  @!P1 FMUL R21, R21, 16777216 ;  /* 0x4b80000015159820 */ /* 0x000fe20000400000 */
[----:B0-----:R-:W2:Y:S01]  /*2e050*/  LDL R12, [R1+0x1e4] ;  /* 0x0001e400010c7983 */ /* 0x001ea20000100800 */
[----:B------:R-:W-:-:S03]  /*2e060*/  @!P1 FMUL R20, R20, 16777216 ;  /* 0x4b80000014149820 */ /* 0x000fc60000400000 */
[----:B------:R-:W-:Y:S04]  /*2e070*/  @!P1 STL [R1+0x2b0], R22 ;  /* 0x0002b01601009387 */ /* 0x000fe80000100800 */
[----:B------:R-:W-:Y:S04]  /*2e080*/  @!P1 STL [R1+0x2b4], R21 ;  /* 0x0002b41501009387 */ /* 0x000fe80000100800 */
[----:B------:R-:W-:Y:S01]  /*2e090*/  @!P1 STL [R1+0x2b8], R20 ;  /* 0x0002b81401009387 */ /* 0x000fe20000100800 */
[----:B------:R-:W-:Y:S02]  /*2e0a0*/  @!P1 FMUL R19, R19, 16777216 ;  /* 0x4b80000013139820 */ /* 0x000fe40000400000 */
        /* <DEDUP_REMOVED lines=8> */
[----:B0-----:R-:W2:Y:S04]  /*2e130*/  LDL R9, [R1+0x1ec] ;  /* 0x0001ec0001097983 */ /* 0x001ea80000100800 */
[----:B-1----:R-:W2:Y:S04]  /*2e140*/  LDL R8, [R1+0x1f0] ;  /* 0x0001f00001087983 */ /* 0x002ea80000100800 */
[----:B------:R-:W-:Y:S04]  /*2e150*/  STL [R1+0x1654], R28 ;  /* 0x0016541c01007387 */ /* 0x000fe80000100800 */
[----:B------:R-:W2:Y:S04]  /*2e160*/  LDL R24, [R1+0x1f4] ;  /* 0x0001f40001187983 */ /* 0x000ea80000100800 */
[----:B------:R-:W2:Y:S01]  /*2e170*/  LDL R23, [R1+0x1f8] ;  /* 0x0001f80001177983 */ /* 0x000ea20000100800 */
[----:B------:R-:W-:-:S05]  /*2e180*/  @!P2 FMUL R11, R11, 16777216 ;  /* 0x4b8000000b0ba820 */ /* 0x000fca0000400000 */
[----:B------:R0:W-:Y:S01]  /*2e190*/  @!P2 STL [R1+0x1c8], R11 ;  /* 0x0001c80b0100a387 */ /* 0x0001e20000100800 */
[----:B------:R-:W-:-:S03]  /*2e1a0*/  @!P2 FMUL R10, R10, 16777216 ;  /* 0x4b8000000a0aa820 */ /* 0x000fc60000400000 */
[----:B0-----:R-:W2:Y:S04]  /*2e1b0*/  LDL R11, [R1+0x1fc] ;  /* 0x0001fc00010b7983 */ /* 0x001ea80000100800 */
[----:B------:R0:W-:Y:S04]  /*2e1c0*/  @!P2 STL [R1+0x1cc], R10 ;  /* 0x0001cc0a0100a387 */ /* 0x0001e80000100800 */
[----:B------:R-:W2:Y:S04]  /*2e1d0*/  LDL R22, [R1+0x204] ;  /* 0x0002040001167983 */ /* 0x000ea80000100800 */
[----:B0-----:R-:W2:Y:S01]  /*2e1e0*/  LDL R10, [R1+0x200] ;  /* 0x00020000010a7983 */ /* 0x001ea20000100800 */
[----:B---3--:R-:W-:-:S05]  /*2e1f0*/  @!P2 FMUL R17, R17, 16777216 ;  /* 0x4b8000001111a820 */ /* 0x008fca0000400000 */
[----:B------:R0:W-:Y:S01]  /*2e200*/  @!P2 STL [R1+0x1d0], R17 ;  /* 0x0001d0110100a387 */ /* 0x0001e20000100800 */
[----:B----4-:R-:W-:-:S05]  /*2e210*/  @!P2 FMUL R16, R16, 16777216 ;  /* 0x4b8000001010a820 */ /* 0x010fca0000400000 */
[----:B------:R1:W-:Y:S04]  /*2e220*/  @!P2 STL [R1+0x1d4], R16 ;  /* 0x0001d4100100a387 */ /* 0x0003e80000100800 */
[----:B------:R-:W2:Y:S01]  /*2e230*/  LDL R21, [R1+0x20c] ;  /* 0x00020c0001157983 */ /* 0x000ea20000100800 */
[----:B------:R-:W-:Y:S02]  /*2e240*/  @!P2 FMUL R15, R15, 16777216 ;  /* 0x4b8000000f0fa820 */ /* 0x000fe40000400000 */
[----:B------:R-:W-:-:S03]  /*2e250*/  @!P2 FMUL R14, R14, 16777216 ;  /* 0x4b8000000e0ea820 */ /* 0x000fc60000400000 */
[----:B------:R4:W-:Y:S04]  /*2e260*/  @!P2 STL [R1+0x1d8], R15 ;  /* 0x0001d80f0100a387 */ /* 0x0009e80000100800 */
[----:B------:R0:W-:Y:S04]  /*2e270*/  @!P2 STL [R1+0x1dc], R14 ;  /* 0x0001dc0e0100a387 */ /* 0x0001e80000100800 */
[----:B------:R-:W2:Y:S04]  /*2e280*/  LDL R20, [R1+0x214] ;  /* 0x0002140001147983 */ /* 0x000ea80000100800 */
[----:B------:R-:W2:Y:S01]  /*2e290*/  LDL R19, [R1+0x218] ;  /* 0x0002180001137983 */ /* 0x000ea20000100800 */
[----:B------:R-:W-:-:S05]  /*2e2a0*/  @!P2 FMUL R13, R13, 16777216 ;  /* 0x4b8000000d0da820 */ /* 0x000fca0000400000 */
[----:B------:R0:W-:Y:S04]  /*2e2b0*/  @!P2 STL [R1+0x1e0], R13 ;  /* 0x0001e00d0100a387 */ /* 0x0001e80000100800 */
[----:B------:R-:W2:Y:S02]  /*2e2c0*/  LDL R18, [R1+0x21c] ;  /* 0x00021c0001127983 */ /* 0x000ea40000100800 */
[----:B--2---:R-:W-:-:S05]  /*2e2d0*/  @!P2 FMUL R12, R12, 16777216 ;  /* 0x4b8000000c0ca820 */ /* 0x004fca0000400000 */
[----:B------:R2:W-:Y:S04]  /*2e2e0*/  @!P2 STL [R1+0x1e4], R12 ;  /* 0x0001e40c0100a387 */ /* 0x0005e80000100800 */
[----:B0-----:R-:W3:Y:S04]  /*2e2f0*/  LDL R17, [R1+0x220] ;  /* 0x0002200001117983 */ /* 0x001ee80000100800 */
[----:B-1----:R-:W3:Y:S04]  /*2e300*/  LDL R16, [R1+0x224] ;  /* 0x0002240001107983 */ /* 0x002ee80000100800 */
[----:B----4-:R-:W4:Y:S04]  /*2e310*/  LDL R15, [R1+0x228] ;  /* 0x00022800010f7983 */ /* 0x010f280000100800 */
[----:B------:R-:W4:Y:S04]  /*2e320*/  LDL R14, [R1+0x22c] ;  /* 0x00022c00010e7983 */ /* 0x000f280000100800 */
[----:B------:R-:W4:Y:S04]  /*2e330*/  LDL R13, [R1+0x230] ;  /* 0x00023000010d7983 */ /* 0x000f280000100800 */
[----:B--2---:R-:W2:Y:S01]  /*2e340*/  LDL R12, [R1+0x234] ;  /* 0x00023400010c7983 */ /* 0x004ea20000100800 */
[----:B------:R-:W-:-:S02]  /*2e350*/  @!P2 FMUL R25, R25, 16777216 ;  /* 0x4b8000001919a820 */ /* 0x000fc40000400000 */
[----:B------:R-:W-:Y:S02]  /*2e360*/  @!P2 FMUL R9, R9, 16777216 ;  /* 0x4b8000000909a820 */ /* 0x000fe40000400000 */
[----:B------:R-:W-:-:S03]  /*2e370*/  @!P2 FMUL R8, R8, 16777216 ;  /* 0x4b8000000808a820 */ /* 0x000fc60000400000 */
[----:B------:R0:W-:Y:S04]  /*2e380*/  @!P2 STL [R1+0x1ec], R9 ;  /* 0x0001ec090100a387 */ /* 0x0001e80000100800 */
[----:B------:R-:W-:Y:S01]  /*2e390*/  @!P2 STL [R1+0x1e8], R25 ;  /* 0x0001e8190100a387 */ /* 0x000fe20000100800 */
[----:B------:R-:W-:-:S03]  /*2e3a0*/  @!P2 FMUL R24, R24, 16777216 ;  /* 0x4b8000001818a820 */ /* 0x000fc60000400000 */
[----:B0-----:R-:W2:Y:S01]  /*2e3b0*/  LDL R9, [R1+0x238] ;  /* 0x0002380001097983 */ /* 0x001ea20000100800 */
[----:B------:R-:W-:-:S03]  /*2e3c0*/  @!P2 FMUL R23, R23, 16777216 ;  /* 0x4b8000001717a820 */ /* 0x000fc60000400000 */
[----:B------:R0:W-:Y:S04]  /*2e3d0*/  @!P2 STL [R1+0x1f0], R8 ;  /* 0x0001f0080100a387 */ /* 0x0001e80000100800 */
[----:B0-----:R-:W2:Y:S04]  /*2e3e0*/  LDL R8, [R1+0x23c] ;  /* 0x00023c0001087983 */ /* 0x001ea80000100800 */
[----:B------:R-:W-:Y:S01]  /*2e3f0*/  @!P2 STL [R1+0x1f4], R24 ;  /* 0x0001f4180100a387 */ /* 0x000fe20000100800 */
[----:B------:R-:W-:-:S05]  /*2e400*/  @!P2 FMUL R11, R11, 16777216 ;  /* 0x4b8000000b0ba820 */ /* 0x000fca0000400000 */
[----:B------:R0:W-:Y:S04]  /*2e410*/  @!P2 STL [R1+0x1fc], R11 ;  /* 0x0001fc0b0100a387 */ /* 0x0001e80000100800 */
[----:B------:R-:W-:Y:S01]  /*2e420*/  @!P2 STL [R1+0x1f8], R23 ;  /* 0x0001f8170100a387 */ /* 0x000fe20000100800 */
[----:B------:R-:W-:-:S03]  /*2e430*/  @!P2 FMUL R10, R10, 16777216 ;  /* 0x4b8000000a0aa820 */ /* 0x000fc60000400000 */
[----:B0-----:R-:W2:Y:S04]  /*2e440*/  LDL R11, [R1+0x240] ;  /* 0x00024000010b7983 */ /* 0x001ea80000100800 */
[----:B------:R0:W-:Y:S04]  /*2e450*/  @!P2 STL [R1+0x200], R10 ;  /* 0x0002000a0100a387 */ /* 0x0001e80000100800 */
[----:B0-----:R-:W2:Y:S01]  /*2e460*/  LDL R10, [R1+0x244] ;  /* 0x00024400010a7983 */ /* 0x001ea20000100800 */
[----:B------:R-:W-:Y:S02]  /*2e470*/  @!P2 FMUL R0, R0, 16777216 ;  /* 0x4b8000000000a820 */ /* 0x000fe40000400000 */
[----:B------:R-:W-:-:S02]  /*2e480*/  @!P2 FMUL R22, R22, 16777216 ;  /* 0x4b8000001616a820 */ /* 0x000fc40000400000 */
[----:B------:R-:W-:Y:S01]  /*2e490*/  @!P2 FMUL R2, R2, 16777216 ;  /* 0x4b8000000202a820 */ /* 0x000fe20000400000 */
[----:B------:R-:W-:Y:S01]  /*2e4a0*/  STL [R1+0x15e0], R0 ;  /* 0x0015e00001007387 */ /* 0x000fe20000100800 */
[----:B------:R-:W-:-:S03]  /*2e4b0*/  @!P2 FMUL R21, R21, 16777216 ;  /* 0x4b8000001515a820 */ /* 0x000fc60000400000 */
[----:B------:R-:W-:Y:S04]  /*2e4c0*/  @!P2 STL [R1+0x204], R22 ;  /* 0x000204160100a387 */ /* 0x000fe80000100800 */
[----:B------:R-:W-:Y:S04]  /*2e4d0*/  STL [R1+0x15e4], R2 ;  /* 0x0015e40201007387 */ /* 0x000fe80000100800 */
[----:B------:R-:W-:Y:S01]  /*2e4e0*/  @!P2 STL [R1+0x20c], R21 ;  /* 0x00020c150100a387 */ /* 0x000fe20000100800 */
[----:B------:R-:W-:Y:S02]  /*2e4f0*/  @!P2 FMUL R20, R20, 16777216 ;  /* 0x4b8000001414a820 */ /* 0x000fe40000400000 */
[----:B------:R-:W-:-:S03]  /*2e500*/  @!P2 FMUL R19, R19, 16777216 ;  /* 0x4b8000001313a820 */ /* 0x000fc60000400000 */
[----:B------:R-:W-:Y:S04]  /*2e510*/  @!P2 STL [R1+0x214], R20 ;  /* 0x000214140100a387 */ /* 0x000fe80000100800 */
[----:B------:R-:W-:Y:S01]  /*2e520*/  @!P2 STL [R1+0x218], R19 ;  /* 0x000218130100a387 */ /* 0x000fe20000100800 */
[----:B------:R-:W-:-:S05]  /*2e530*/  @!P2 FMUL R18, R18, 16777216 ;  /* 0x4b8000001212a820 */ /* 0x000fca0000400000 */
[----:B------:R-:W-:Y:S01]  /*2e540*/  @!P2 STL [R1+0x21c], R18 ;  /* 0x00021c120100a387 */ /* 0x000fe20000100800 */
[C---:B------:R-:W-:Y:S02]  /*2e550*/  LOP3.LUT P0, RZ, R28.reuse, 0x200, RZ, 0xc0, !PT ;  /* 0x000002001cff7812 */ /* 0x040fe4000780c0ff */
[----:B------:R-:W-:Y:S01]  /*2e560*/  LOP3.LUT P1, RZ, R28, 0x4, RZ, 0xc0, !PT ;  /* 0x000000041cff7812 */ /* 0x000fe2000782c0ff */
[----:B---3--:R-:W-:Y:S02]  /*2e570*/  @!P2 FMUL R17, R17, 16777216 ;  /* 0x4b8000001111a820 */ /* 0x008fe40000400000 */
[----:B------:R-:W-:-:S03]  /*2e580*/  @!P2 FMUL R16, R16, 16777216 ;  /* 0x4b8000001010a820 */ /* 0x000fc60000400000 */
[----:B------:R-:W-:Y:S01]  /*2e590*/  @!P2 STL [R1+0x220], R17 ;  /* 0x000220110100a387 */ /* 0x000fe20000100800 */
[----:B----4-:R-:W-:-:S03]  /*2e5a0*/  @!P2 FMUL R15, R15, 16777216 ;  /* 0x4b8000000f0fa820 */ /* 0x010fc60000400000 */
[----:B------:R-:W-:Y:S01]  /*2e5b0*/  @!P2 STL [R1+0x224], R16 ;  /* 0x000224100100a387 */ /* 0x000fe20000100800 */
[----:B------:R-:W-:-:S03]  /*2e5c0*/  @!P2 FMUL R14, R14, 16777216 ;  /* 0x4b8000000e0ea820 */ /* 0x000fc60000400000 */
[----:B------:R-:W-:Y:S01]  /*2e5d0*/  @!P2 STL [R1+0x228], R15 ;  /* 0x0002280f0100a387 */ /* 0x000fe20000100800 */
[----:B------:R-:W-:-:S03]  /*2e5e0*/  @!P2 FMUL R13, R13, 16777216 ;  /* 0x4b8000000d0da820 */ /* 0x000fc60000400000 */
[----:B------:R-:W-:Y:S01]  /*2e5f0*/  @!P2 STL [R1+0x22c], R14 ;  /* 0x00022c0e0100a387 */ /* 0x000fe20000100800 */
[----:B--2---:R-:W-:-:S03]  /*2e600*/  @!P2 FMUL R12, R12, 16777216 ;  /* 0x4b8000000c0ca820 */ /* 0x004fc60000400000 */
[----:B------:R-:W-:Y:S04]  /*2e610*/  @!P2 STL [R1+0x230], R13 ;  /* 0x0002300d0100a387 */ /* 0x000fe80000100800 */
[----:B------:R-:W-:Y:S04]  /*2e620*/  @!P2 STL [R1+0x234], R12 ;  /* 0x0002340c0100a387 */ /* 0x000fe80000100800 */
[----:B------:R-:W2:Y:S04]  /*2e630*/  LDL R28, [R1+0x114] ;  /* 0x00011400011c7983 */ /* 0x000ea80000100800 */
[----:B------:R-:W3:Y:S04]  /*2e640*/  LDL R29, [R1+0x148] ;  /* 0x00014800011d7983 */ /* 0x000ee80000100800 */
[----:B------:R-:W4:Y:S04]  /*2e650*/  LDL R27, [R1+0x14c] ;  /* 0x00014c00011b7983 */ /* 0x000f280000100800 */
[----:B------:R-:W4:Y:S04]  /*2e660*/  LDL R26, [R1+0x150] ;  /* 0x00015000011a7983 */ /* 0x000f280000100800 */
[----:B------:R-:W4:Y:S01]  /*2e670*/  LDL R25, [R1+0x154] ;  /* 0x0001540001197983 */ /* 0x000f220000100800 */
[----:B------:R-:W-:-:S05]  /*2e680*/  @!P2 FMUL R9, R9, 16777216 ;  /* 0x4b8000000909a820 */ /* 0x000fca0000400000 */
[----:B------:R0:W-:Y:S01]  /*2e690*/  @!P2 STL [R1+0x238], R9 ;  /* 0x000238090100a387 */ /* 0x0001e20000100800 */
[----:B------:R-:W-:-:S03]  /*2e6a0*/  @!P2 FMUL R8, R8, 16777216 ;  /* 0x4b8000000808a820 */ /* 0x000fc60000400000 */
[----:B0-----:R-:W4:Y:S04]  /*2e6b0*/  LDL R9, [R1+0x158] ;  /* 0x0001580001097983 */ /* 0x001f280000100800 */
[----:B------:R0:W-:Y:S04]  /*2e6c0*/  @!P2 STL [R1+0x23c], R8 ;  /* 0x00023c080100a387 */ /* 0x0001e80000100800 */
[----:B------:R-:W4:Y:S04]  /*2e6d0*/  LDL R24, [R1+0x160] ;  /* 0x0001600001187983 */ /* 0x000f280000100800 */
[----:B------:R-:W4:Y:S04]  /*2e6e0*/  LDL R23, [R1+0x164] ;  /* 0x0001640001177983 */ /* 0x000f280000100800 */
[----:B0-----:R-:W4:Y:S01]  /*2e6f0*/  LDL R8, [R1+0x15c] ;  /* 0x00015c0001087983 */ /* 0x001f220000100800 */
[----:B------:R-:W-:-:S05]  /*2e700*/  @!P2 FMUL R11, R11, 16777216 ;  /* 0x4b8000000b0ba820 */ /* 0x000fca0000400000 */
[----:B------:R0:W-:Y:S04]  /*2e710*/  @!P2 STL [R1+0x240], R11 ;  /* 0x0002400b0100a387 */ /* 0x0001e80000100800 */
[----:B------:R-:W4:Y:S01]  /*2e720*/  LDL R22, [R1+0x168] ;  /* 0x0001680001167983 */ /* 0x000f220000100800 */
[----:B------:R-:W-:-:S05]  /*2e730*/  @!P2 FMUL R10, R10, 16777216 ;  /* 0x4b8000000a0aa820 */ /* 0x000fca0000400000 */
[----:B------:R1:W-:Y:S04]  /*2e740*/  @!P2 STL [R1+0x244], R10 ;  /* 0x0002440a0100a387 */ /* 0x0003e80000100800 */
[----:B------:R-:W4:Y:S04]  /*2e750*/  LDL R21, [R1+0x16c] ;  /* 0x00016c0001157983 */ /* 0x000f280000100800 */
        /* <DEDUP_REMOVED lines=9> */
[----:B0-----:R-:W4:Y:S04]  /*2e7f0*/  LDL R11, [R1+0x194] ;  /* 0x00019400010b7983 */ /* 0x001f280000100800 */
[----:B-1----:R-:W4:Y:S04]  /*2e800*/  LDL R10, [R1+0x198] ;  /* 0x00019800010a7983 */ /* 0x002f280000100800 */
[----:B------:R-:W4:Y:S01]  /*2e810*/  LDL.LU R0, [R1+0x11c] ;  /* 0x00011c0001007983 */ /* 0x000f220000300800 */
[----:B--2---:R-:W-:-:S02]  /*2e820*/  @!P2 FMUL R28, R28, 16777216 ;  /* 0x4b8000001c1ca820 */ /* 0x004fc40000400000 */
[----:B---3--:R-:W-:-:S03]  /*2e830*/  @!P3 FMUL R29, R29, 16777216 ;  /* 0x4b8000001d1db820 */ /* 0x008fc60000400000 */
[----:B------:R-:W-:Y:S01]  /*2e840*/  @!P2 STL [R1+0x114], R28 ;  /* 0x0001141c0100a387 */ /* 0x000fe20000100800 */
[----:B----4-:R-:W-:Y:S02]  /*2e850*/  @!P3 FMUL R27, R27, 16777216 ;  /* 0x4b8000001b1bb820 */ /* 0x010fe40000400000 */
[----:B------:R-:W-:Y:S02]  /*2e860*/  @!P3 FMUL R26, R26, 16777216 ;  /* 0x4b8000001a1ab820 */ /* 0x000fe40000400000 */
[----:B------:R-:W-:Y:S02]  /*2e870*/  @!P3 FMUL R25, R25, 16777216 ;  /* 0x4b8000001919b820 */ /* 0x000fe40000400000 */
[----:B------:R-:W-:Y:S02]  /*2e880*/  @!P3 FMUL R9, R9, 16777216 ;  /* 0x4b8000000909b820 */ /* 0x000fe40000400000 */
[----:B------:R-:W-:Y:S02]  /*2e890*/  @!P3 FMUL R24, R24, 16777216 ;  /* 0x4b8000001818b820 */ /* 0x000fe40000400000 */
[----:B------:R-:W-:-:S02]  /*2e8a0*/  @!P3 FMUL R23, R23, 16777216 ;  /* 0x4b8000001717b820 */ /* 0x000fc40000400000 */
[----:B------:R-:W-:Y:S02]  /*2e8b0*/  @!P3 FMUL R8, R8, 16777216 ;  /* 0x4b8000000808b820 */ /* 0x000fe40000400000 */
        /* <DEDUP_REMOVED lines=9> */
[----:B------:R-:W-:Y:S01]  /*2e950*/  @!P3 FMUL R13, R13, 16777216 ;  /* 0x4b8000000d0db820 */ /* 0x000fe20000400000 */
[----:B------:R-:W-:Y:S04]  /*2e960*/  STL [R1+0x166c], R0 ;  /* 0x00166c0001007387 */ /* 0x000fe80000100800 */
[----:B------:R-:W-:Y:S04]  /*2e970*/  @!P3 STL [R1+0x148], R29 ;  /* 0x0001481d0100b387 */ /* 0x000fe80000100800 */
[----:B------:R-:W-:Y:S04]  /*2e980*/  @!P3 STL [R1+0x14c], R27 ;  /* 0x00014c1b0100b387 */ /* 0x000fe80000100800 */
[----:B------:R-:W-:Y:S04]  /*2e990*/  @!P3 STL [R1+0x150], R26 ;  /* 0x0001501a0100b387 */ /* 0x000fe80000100800 */
[----:B------:R0:W-:Y:S04]  /*2e9a0*/  @!P3 STL [R1+0x158], R9 ;  /* 0x000158090100b387 */ /* 0x0001e80000100800 */
[----:B------:R-:W-:Y:S04]  /*2e9b0*/  @!P3 STL [R1+0x154], R25 ;  /* 0x000154190100b387 */ /* 0x000fe80000100800 */
[----:B0-----:R-:W2:Y:S04]  /*2e9c0*/  LDL R9, [R1+0x19c] ;  /* 0x00019c0001097983 */ /* 0x001ea80000100800 */
[----:B------:R0:W-:Y:S01]  /*2e9d0*/  @!P3 STL [R1+0x15c], R8 ;  /* 0x00015c080100b387 */ /* 0x0001e20000100800 */
[----:B------:R-:W-:-:S03]  /*2e9e0*/  @!P3 FMUL R12, R12, 16777216 ;  /* 0x4b8000000c0cb820 */ /* 0x000fc60000400000 */
[----:B0-----:R-:W3:Y:S04]  /*2e9f0*/  LDL R8, [R1+0x1a0] ;  /* 0x0001a00001087983 */ /* 0x001ee80000100800 */
[----:B------:R0:W-:Y:S04]  /*2ea00*/  @!P3 STL [R1+0x160], R24 ;  /* 0x000160180100b387 */ /* 0x0001e80000100800 */
[----:B------:R1:W-:Y:S04]  /*2ea10*/  @!P3 STL [R1+0x164], R23 ;  /* 0x000164170100b387 */ /* 0x0003e80000100800 */
[----:B------:R4:W-:Y:S04]  /*2ea20*/  @!P3 STL [R1+0x168], R22 ;  /* 0x000168160100b387 */ /* 0x0009e80000100800 */
[----:B------:R0:W-:Y:S04]  /*2ea30*/  @!P3 STL [R1+0x16c], R21 ;  /* 0x00016c150100b387 */ /* 0x0001e80000100800 */
[----:B------:R0:W-:Y:S01]  /*2ea40*/  @!P3 STL [R1+0x170], R20 ;  /* 0x000170140100b387 */ /* 0x0001e20000100800 */
[----:B------:R-:W-:-:S03]  /*2ea50*/  @!P3 FMUL R11, R11, 16777216 ;  /* 0x4b8000000b0bb820 */ /* 0x000fc60000400000 */
[----:B------:R0:W-:Y:S01]  /*2ea60*/  @!P3 STL [R1+0x174], R19 ;  /* 0x000174130100b387 */ /* 0x0001e20000100800 */
[----:B------:R-:W-:-:S03]  /*2ea70*/  @!P3 FMUL R10, R10, 16777216 ;  /* 0x4b8000000a0ab820 */ /* 0x000fc60000400000 */
[----:B------:R0:W-:Y:S04]  /*2ea80*/  @!P3 STL [R1+0x178], R18 ;  /* 0x000178120100b387 */ /* 0x0001e80000100800 */
        /* <DEDUP_REMOVED lines=8> */
[----:B------:R-:W3:Y:S04]  /*2eb10*/  LDL R0, [R1+0x1a4] ;  /* 0x0001a40001007983 */ /* 0x000ee80000100800 */
[----:B------:R-:W3:Y:S04]  /*2eb20*/  LDL R2, [R1+0x1a8] ;  /* 0x0001a80001027983 */ /* 0x000ee80000100800 */
[----:B------:R-:W3:Y:S04]  /*2eb30*/  LDL R28, [R1+0x1ac] ;  /* 0x0001ac00011c7983 */ /* 0x000ee80000100800 */
[----:B------:R-:W3:Y:S04]  /*2eb40*/  LDL R29, [R1+0x1b0] ;  /* 0x0001b000011d7983 */ /* 0x000ee80000100800 */
[----:B------:R-:W3:Y:S04]  /*2eb50*/  LDL R27, [R1+0x1b4] ;  /* 0x0001b400011b7983 */ /* 0x000ee80000100800 */
[----:B------:R-:W3:Y:S04]  /*2eb60*/  LDL R26, [R1+0x1b8] ;  /* 0x0001b800011a7983 */ /* 0x000ee80000100800 */
[----:B------:R-:W3:Y:S04]  /*2eb70*/  LDL R25, [R1+0x1bc] ;  /* 0x0001bc0001197983 */ /* 0x000ee80000100800 */
[----:B0-----:R-:W3:Y:S04]  /*2eb80*/  LDL R24, [R1+0x1c0] ;  /* 0x0001c00001187983 */ /* 0x001ee80000100800 */
[----:B-1----:R-:W3:Y:S04]  /*2eb90*/  LDL R23, [R1+0x1c4] ;  /* 0x0001c40001177983 */ /* 0x002ee80000100800 */
[----:B----4-:R-:W4:Y:S04]  /*2eba0*/  LDL R22, [R1+0xb4] ;  /* 0x0000b40001167983 */ /* 0x010f280000100800 */
[----:B------:R-:W4:Y:S01]  /*2ebb0*/  LDL R21, [R1+0xb8] ;  /* 0x0000b80001157983 */ /* 0x000f220000100800 */
[----:B--2---:R-:W-:-:S05]  /*2ebc0*/  @!P3 FMUL R9, R9, 16777216 ;  /* 0x4b8000000909b820 */ /* 0x004fca0000400000 */
[----:B------:R0:W-:Y:S04]  /*2ebd0*/  @!P3 STL [R1+0x19c], R9 ;  /* 0x00019c090100b387 */ /* 0x0001e80000100800 */
[----:B------:R-:W2:Y:S01]  /*2ebe0*/  LDL R20, [R1+0xbc] ;  /* 0x0000bc0001147983 */ /* 0x000ea20000100800 */
[----:B---3--:R-:W-:-:S05]  /*2ebf0*/  @!P3 FMUL R8, R8, 16777216 ;  /* 0x4b8000000808b820 */ /* 0x008fca0000400000 */
        /* <DEDUP_REMOVED lines=12> */
[----:B-1----:R-:W3:Y:S01]  /*2ecc0*/  LDL R8, [R1+0xec] ;  /* 0x0000ec0001087983 */ /* 0x002ee20000100800 */
[----:B------:R-:W-:-:S05]  /*2ecd0*/  @!P3 FMUL R0, R0, 16777216 ;  /* 0x4b8000000000b820 */ /* 0x000fca0000400000 */
[----:B------:R0:W-:Y:S04]  /*2ece0*/  @!P3 STL [R1+0x1a4], R0 ;  /* 0x0001a4000100b387 */ /* 0x0001e80000100800 */
[----:B0-----:R-:W3:Y:S01]  /*2ecf0*/  LDL.LU R0, [R1+0x166c] ;  /* 0x00166c0001007983 */ /* 0x001ee20000300800 */
[----:B------:R-:W-:Y:S02]  /*2ed00*/  @!P3 FMUL R2, R2, 16777216 ;  /* 0x4b8000000202b820 */ /* 0x000fe40000400000 */
[----:B------:R-:W-:Y:S02]  /*2ed10*/  @!P3 FMUL R28, R28, 16777216 ;  /* 0x4b8000001c1cb820 */ /* 0x000fe40000400000 */
[----:B------:R-:W-:Y:S02]  /*2ed20*/  @!P3 FMUL R29, R29, 16777216 ;  /* 0x4b8000001d1db820 */ /* 0x000fe40000400000 */
[----:B------:R-:W-:Y:S01]  /*2ed30*/  @!P3 FMUL R27, R27, 16777216 ;  /* 0x4b8000001b1bb820 */ /* 0x000fe20000400000 */
[----:B------:R-:W-:Y:S01]  /*2ed40*/  @!P3 STL [R1+0x1a8], R2 ;  /* 0x0001a8020100b387 */ /* 0x000fe20000100800 */
[----:B------:R-:W-:-:S02]  /*2ed50*/  @!P3 FMUL R26, R26, 16777216 ;  /* 0x4b8000001a1ab820 */ /* 0x000fc40000400000 */
[----:B------:R-:W-:Y:S01]  /*2ed60*/  @!P3 FMUL R25, R25, 16777216 ;  /* 0x4b8000001919b820 */ /* 0x000fe20000400000 */
[----:B------:R-:W-:Y:S01]  /*2ed70*/  @!P3 STL [R1+0x1ac], R28 ;  /* 0x0001ac1c0100b387 */ /* 0x000fe20000100800 */
[----:B------:R-:W-:-:S03]  /*2ed80*/  @!P3 FMUL R24, R24, 16777216 ;  /* 0x4b8000001818b820 */ /* 0x000fc60000400000 */
[----:B------:R-:W-:Y:S01]  /*2ed90*/  @!P3 STL [R1+0x1b0], R29 ;  /* 0x0001b01d0100b387 */ /* 0x000fe20000100800 */
[----:B------:R-:W-:-:S03]  /*2eda0*/  @!P3 FMUL R23, R23, 16777216 ;  /* 0x4b8000001717b820 */ /* 0x000fc60000400000 */
[----:B------:R-:W-:Y:S01]  /*2edb0*/  @!P3 STL [R1+0x1b4], R27 ;  /* 0x0001b41b0100b387 */ /* 0x000fe20000100800 */
[----:B----4-:R-:W-:-:S03]  /*2edc0*/  @!P4 FMUL R22, R22, 16777216 ;  /* 0x4b8000001616c820 */ /* 0x010fc60000400000 */
[----:B------:R-:W-:Y:S01]  /*2edd0*/  @!P3 STL [R1+0x1b8], R26 ;  /* 0x0001b81a0100b387 */ /* 0x000fe20000100800 */
[----:B------:R-:W-:-:S03]  /*2ede0*/  @!P4 FMUL R21, R21, 16777216 ;  /* 0x4b8000001515c820 */ /* 0x000fc60000400000 */
[----:B------:R-:W-:Y:S01]  /*2edf0*/  @!P3 STL [R1+0x1bc], R25 ;  /* 0x0001bc190100b387 */ /* 0x000fe20000100800 */
[----:B--2---:R-:W-:Y:S02]  /*2ee00*/  @!P4 FMUL R20, R20, 16777216 ;  /* 0x4b8000001414c820 */ /* 0x004fe40000400000 */
[----:B---3--:R-:W-:Y:S02]  /*2ee10*/  @!P4 FMUL R19, R19, 16777216 ;  /* 0x4b8000001313c820 */ /* 0x008fe40000400000 */
        /* <DEDUP_REMOVED lines=11> */
[----:B------:R-:W-:-:S05]  /*2eed0*/  @!P3 FMUL R0, R0, 16777216 ;  /* 0x4b8000000000b820 */ /* 0x000fca0000400000 */
[----:B------:R-:W-:Y:S04]  /*2eee0*/  STL [R1+0x1658], R0 ;  /* 0x0016580001007387 */ /* 0x000fe80000100800 */
[----:B------:R-:W-:Y:S04]  /*2eef0*/  @!P3 STL [R1+0x1c0], R24 ;  /* 0x0001c0180100b387 */ /* 0x000fe80000100800 */
        /* <DEDUP_REMOVED lines=16> */
[----:B------:R0:W-:Y:S04]  /*2f000*/  STL [R1+0x1668], R5 ;  /* 0x0016680501007387 */ /* 0x0001e80000100800 */
[----:B0-----:R-:W2:Y:S04]  /*2f010*/  LDL R5, [R1+0xf0] ;  /* 0x0000f00001057983 */ /* 0x001ea80000100800 */
[----:B------:R0:W-:Y:S04]  /*2f020*/  STL [R1+0x1664], R4 ;  /* 0x0016640401007387 */ /* 0x0001e80000100800 */
[----:B------:R-:W3:Y:S04]  /*2f030*/  LDL R0, [R1+0xf8] ;  /* 0x0000f80001007983 */ /* 0x000ee80000100800 */
[----:B------:R-:W4:Y:S04]  /*2f040*/  LDL R2, [R1+0xfc] ;  /* 0x0000fc0001027983 */ /* 0x000f280000100800 */
[----:B0-----:R-:W3:Y:S04]  /*2f050*/  LDL R4, [R1+0xf4] ;  /* 0x0000f40001047983 */ /* 0x001ee80000100800 */
        /* <DEDUP_REMOVED lines=21> */
[----:B------:R-:W4:Y:S01]  /*2f1b0*/  LDL R8, [R1+0x40] ;  /* 0x0000400001087983 */ /* 0x000f220000100800 */
[----:B--2---:R-:W-:-:S05]  /*2f1c0*/  @!P4 FMUL R5, R5, 16777216 ;  /* 0x4b8000000505c820 */ /* 0x004fca0000400000 */
[----:B------:R0:W-:Y:S04]  /*2f1d0*/  @!P4 STL [R1+0xf0], R5 ;  /* 0x0000f0050100c387 */ /* 0x0001e80000100800 */
[----:B0-----:R-:W2:Y:S01]  /*2f1e0*/  LDL.LU R5, [R1+0x1668] ;  /* 0x0016680001057983 */ /* 0x001ea20000300800 */
[----:B---3--:R-:W-:-:S05]  /*2f1f0*/  @!P4 FMUL R4, R4, 16777216 ;  /* 0x4b8000000404c820 */ /* 0x008fca0000400000 */
[----:B------:R0:W-:Y:S04]  /*2f200*/  @!P4 STL [R1+0xf4], R4 ;  /* 0x0000f4040100c387 */ /* 0x0001e80000100800 */
[----:B0-----:R-:W2:Y:S01]  /*2f210*/  LDL.LU R4, [R1+0x1664] ;  /* 0x0016640001047983 */ /* 0x001ea20000300800 */
[----:B------:R-:W-:Y:S02]  /*2f220*/  @!P4 FMUL R0, R0, 16777216 ;  /* 0x4b8000000000c820 */ /* 0x000fe40000400000 */
[----:B----4-:R-:W-:Y:S02]  /*2f230*/  @!P4 FMUL R2, R2, 16777216 ;  /* 0x4b8000000202c820 */ /* 0x010fe40000400000 */
[----:B------:R-:W-:Y:S02]  /*2f240*/  @!P4 FMUL R28, R28, 16777216 ;  /* 0x4b8000001c1cc820 */ /* 0x000fe40000400000 */
[----:B------:R-:W-:Y:S01]  /*2f250*/  @!P4 FMUL R29, R29, 16777216 ;  /* 0x4b8000001d1dc820 */ /* 0x000fe20000400000 */
[----:B------:R-:W-:Y:S01]  /*2f260*/  @!P4 STL [R1+0xf8], R0 ;  /* 0x0000f8000100c387 */ /* 0x000fe20000100800 */
[----:B------:R-:W-:-:S02]  /*2f270*/  @!P4 FMUL R27, R27, 16777216 ;  /* 0x4b8000001b1bc820 */ /* 0x000fc40000400000 */
[----:B------:R-:W-:Y:S01]  /*2f280*/  @!P4 FMUL R26, R26, 16777216 ;  /* 0x4b8000001a1ac820 */ /* 0x000fe20000400000 */
[----:B------:R0:W-:Y:S01]  /*2f290*/  @!P4 STL [R1+0xfc], R2 ;  /* 0x0000fc020100c387 */ /* 0x0001e20000100800 */
[----:B------:R-:W-:Y:S02]  /*2f2a0*/  @!P4 FMUL R25, R25, 16777216 ;  /* 0x4b8000001919c820 */ /* 0x000fe40000400000 */
[----:B------:R-:W-:Y:S01]  /*2f2b0*/  @!P4 FMUL R24, R24, 16777216 ;  /* 0x4b8000001818c820 */ /* 0x000fe20000400000 */
[----:B------:R1:W-:Y:S01]  /*2f2c0*/  @!P4 STL [R1+0x100], R28 ;  /* 0x0001001c0100c387 */ /* 0x0003e20000100800 */
[----:B------:R-:W-:Y:S02]  /*2f2d0*/  @!P4 FMUL R23, R23, 16777216 ;  /* 0x4b8000001717c820 */ /* 0x000fe40000400000 */
[----:B------:R-:W-:Y:S01]  /*2f2e0*/  @!P4 FMUL R22, R22, 16777216 ;  /* 0x4b8000001616c820 */ /* 0x000fe20000400000 */
[----:B------:R4:W-:Y:S01]  /*2f2f0*/  @!P4 STL [R1+0x104], R29 ;  /* 0x0001041d0100c387 */ /* 0x0009e20000100800 */
[----:B------:R-:W-:-:S03]  /*2f300*/  @!P4 FMUL R21, R21, 16777216 ;  /* 0x4b8000001515c820 */ /* 0x000fc60000400000 */
        /* <DEDUP_REMOVED lines=25> */
[----:B------:R-:W-:Y:S01]  /*2f4a0*/  @!P5 FMUL R8, R8, 16777216 ;  /* 0x4b8000000808d820 */ /* 0x000fe20000400000 */
[----:B0-----:R-:W-:Y:S02]  /*2f4b0*/  MOV R2, R6 ;  /* 0x0000000600027202 */ /* 0x001fe40000000f00 */
[----:B------:R0:W-:Y:S01]  /*2f4c0*/  @!P5 STL [R1+0x28], R14 ;  /* 0x0000280e0100d387 */ /* 0x0001e20000100800 */
[----:B------:R-:W-:-:S03]  /*2f4d0*/  IMAD.MOV.U32 R0, RZ, RZ, R7 ;  /* 0x000000ffff007224 */ /* 0x000fc600078e0007 */
[----:B------:R0:W-:Y:S04]  /*2f4e0*/  @!P5 STL [R1+0x2c], R13 ;  /* 0x00002c0d0100d387 */ /* 0x0001e80000100800 */
[----:B------:R0:W-:Y:S04]  /*2f4f0*/  @!P5 STL [R1+0x30], R12 ;  /* 0x0000300c0100d387 */ /* 0x0001e80000100800 */
[----:B------:R0:W-:Y:S04]  /*2f500*/  @!P5 STL [R1+0x34], R11 ;  /* 0x0000340b0100d387 */ /* 0x0001e80000100800 */
[----:B------:R0:W-:Y:S04]  /*2f510*/  @!P5 STL [R1+0x38], R10 ;  /* 0x0000380a0100d387 */ /* 0x0001e80000100800 */
[----:B------:R0:W-:Y:S04]  /*2f520*/  @!P5 STL [R1+0x3c], R9 ;  /* 0x00003c090100d387 */ /* 0x0001e80000100800 */
[----:B------:R0:W-:Y:S04]  /*2f530*/  @!P5 STL [R1+0x40], R8 ;  /* 0x000040080100d387 */ /* 0x0001e80000100800 */
[----:B------:R2:W-:Y:S04]  /*2f540*/  STL [R1+0x1660], R2 ;  /* 0x0016600201007387 */ /* 0x0005e80000100800 */
[----:B------:R2:W-:Y:S04]  /*2f550*/  STL [R1+0x165c], R0 ;  /* 0x00165c0001007387 */ /* 0x0005e80000100800 */
[----:B-1----:R-:W3:Y:S04]  /*2f560*/  LDL R28, [R1+0x50] ;  /* 0x00005000011c7983 */ /* 0x002ee80000100800 */
[----:B----4-:R-:W4:Y:S04]  /*2f570*/  LDL R29, [R1+0x54] ;  /* 0x00005400011d7983 */ /* 0x010f280000100800 */
        /* <DEDUP_REMOVED lines=22> */
[----:B--2---:R-:W-:-:S03]  /*2f6e0*/  IMAD.MOV.U32 R2, RZ, RZ, R5 ;  /* 0x000000ffff027224 */ /* 0x004fc600078e0005 */
[----:B------:R-:W2:Y:S01]  /*2f6f0*/  LDL R5, [R1+0x10] ;  /* 0x0000100001057983 */ /* 0x000ea20000100800 */
[----:B------:R-:W-:Y:S01]  /*2f700*/  @!P5 FMUL R2, R2, 16777216 ;  /* 0x4b8000000202d820 */ /* 0x000fe20000400000 */
[----:B------:R-:W-:Y:S02]  /*2f710*/  MOV R0, R4 ;  /* 0x0000000400007202 */ /* 0x000fe40000000f00 */
[----:B------:R-:W2:Y:S03]  /*2f720*/  LDL R4, [R1+0xc] ;  /* 0x00000c0001047983 */ /* 0x000ea60000100800 */
[----:B------:R-:W-:Y:S01]  /*2f730*/  @!P5 FMUL R0, R0, 16777216 ;  /* 0x4b8000000000d820 */ /* 0x000fe20000400000 */
[----:B------:R0:W-:Y:S04]  /*2f740*/  @!P5 STL [R1+0x44], R2 ;  /* 0x000044020100d387 */ /* 0x0001e80000100800 */
[----:B0-----:R-:W2:Y:S04]  /*2f750*/  LDL.LU R2, [R1+0x1660] ;  /* 0x0016600001027983 */ /* 0x001ea80000300800 */
[----:B------:R0:W-:Y:S04]  /*2f760*/  @!P5 STL [R1+0x48], R0 ;  /* 0x000048000100d387 */ /* 0x0001e80000100800 */
[----:B0-----:R-:W2:Y:S01]  /*2f770*/  LDL.LU R0, [R1+0x165c] ;  /* 0x00165c0001007983 */ /* 0x001ea20000300800 */
[----:B------:R-:W-:-:S02]  /*2f780*/  @!P6 FMUL R3, R3, 16777216 ;  /* 0x4b8000000303e820 */ /* 0x000fc40000400000 */
[----:B---3--:R-:W-:Y:S02]  /*2f790*/  @!P5 FMUL R28, R28, 16777216 ;  /* 0x4b8000001c1cd820 */ /* 0x008fe40000400000 */
[----:B----4-:R-:W-:Y:S02]  /*2f7a0*/  @!P5 FMUL R29, R29, 16777216 ;  /* 0x4b8000001d1dd820 */ /* 0x010fe40000400000 */
        /* <DEDUP_REMOVED lines=22> */
[----:B--2---:R-:W-:-:S05]  /*2f910*/  @!P5 FMUL R0, R0, 16777216 ;  /* 0x4b8000000000d820 */ /* 0x004fca0000400000 */
[----:B------:R0:W-:Y:S04]  /*2f920*/  @!P5 STL [R1+0x4c], R0 ;  /* 0x00004c000100d387 */ /* 0x0001e80000100800 */
[----:B0-----:R-:W2:Y:S04]  /*2f930*/  LDL.LU R0, [R1+0x1658] ;  /* 0x0016580001007983 */ /* 0x001ea80000300800 */
[----:B------:R0:W-:Y:S04]  /*2f940*/  @!P5 STL [R1+0x50], R28 ;  /* 0x0000501c0100d387 */ /* 0x0001e80000100800 */
[----:B0-----:R-:W3:Y:S04]  /*2f950*/  LDL.LU R28, [R1+0x1654] ;  /* 0x00165400011c7983 */ /* 0x001ee80000300800 */
[----:B------:R0:W-:Y:S04]  /*2f960*/  @!P5 STL [R1+0x54], R29 ;  /* 0x0000541d0100d387 */ /* 0x0001e80000100800 */
[----:B0-----:R-:W4:Y:S04]  /*2f970*/  LDL.LU R29, [R1+0x1650] ;  /* 0x00165000011d7983 */ /* 0x001f280000300800 */
[----:B------:R0:W-:Y:S04]  /*2f980*/  @!P5 STL [R1+0x58], R27 ;  /* 0x0000581b0100d387 */ /* 0x0001e80000100800 */
[----:B0-----:R-:W2:Y:S04]  /*2f990*/  LDL.LU R27, [R1+0x164c] ;  /* 0x00164c00011b7983 */ /* 0x001ea80000300800 */
        /* <DEDUP_REMOVED lines=9> */
[----:B0-----:R-:W3:Y:S04]  /*2fa30*/  LDL.LU R22, [R1+0x1638] ;  /* 0x0016380001167983 */ /* 0x001ee80000300800 */
[----:B------:R0:W-:Y:S04]  /*2fa40*/  @!P5 STL [R1+0x70], R21 ;  /* 0x000070150100d387 */ /* 0x0001e80000100800 */
[----:B0-----:R-:W4:Y:S04]  /*2fa50*/  LDL.LU R21, [R1+0x1634] ;  /* 0x0016340001157983 */ /* 0x001f280000300800 */
        /* <DEDUP_REMOVED lines=16> */
[----:B------:R0:W-:Y:S01]  /*2fb60*/  @!P5 STL [R1+0xa4], R12 ;  /* 0x0000a40c0100d387 */ /* 0x0001e20000100800 */
[----:B------:R-:W-:-:S03]  /*2fb70*/  @!P6 FMUL R5, R5, 16777216 ;  /* 0x4b8000000505e820 */ /* 0x000fc60000400000 */
[----:B0-----:R-:W4:Y:S04]  /*2fb80*/  LDL.LU R12, [R1+0x1610] ;  /* 0x00161000010c7983 */ /* 0x001f280000300800 */
[----:B------:R0:W-:Y:S01]  /*2fb90*/  @!P5 STL [R1+0xa8], R11 ;  /* 0x0000a80b0100d387 */ /* 0x0001e20000100800 */
[----:B------:R-:W-:-:S03]  /*2fba0*/  @!P6 FMUL R4, R4, 16777216 ;  /* 0x4b8000000404e820 */ /* 0x000fc60000400000 */
        /* <DEDUP_REMOVED lines=16> */
[----:B0-----:R-:W4:Y:S01]  /*2fcb0*/  LDL.LU R3, [R1+0x15ec] ;  /* 0x0015ec0001037983 */ /* 0x001f220000300800 */
[----:B------:R-:W-:-:S02]  /*2fcc0*/  @!P6 FMUL R2, R2, 16777216 ;  /* 0x4b8000000202e820 */ /* 0x000fc40000400000 */
[----:B--2---:R-:W-:Y:S02]  /*2fcd0*/  @!P6 FMUL R23, R23, 16777216 ;  /* 0x4b8000001717e820 */ /* 0x004fe40000400000 */
[----:B---3--:R-:W-:Y:S02]  /*2fce0*/  @!P6 FMUL R22, R22, 16777216 ;  /* 0x4b8000001616e820 */ /* 0x008fe40000400000 */
[----:B----4-:R-:W-:Y:S02]  /*2fcf0*/  @!P6 FMUL R21, R21, 16777216 ;  /* 0x4b8000001515e820 */ /* 0x010fe40000400000 */
        /* <DEDUP_REMOVED lines=17> */
[----:B------:R-:W-:-:S05]  /*2fe10*/  @!P6 FMUL R3, R3, 16777216 ;  /* 0x4b8000000303e820 */ /* 0x000fca0000400000 */
[----:B------:R0:W-:Y:S04]  /*2fe20*/  STL [R1+0x4], R3 ;  /* 0x0000040301007387 */ /* 0x0001e80000100800 */
[----:B0-----:R-:W2:Y:S04]  /*2fe30*/  LDL.LU R3, [R1+0x15e8] ;  /* 0x0015e80001037983 */ /* 0x001ea80000300800 */
[----:B------:R0:W-:Y:S04]  /*2fe40*/  @!P6 STL [R1], R2 ;  /* 0x000000020100e387 */ /* 0x0001e80000100800 */
[----:B0-----:R-:W3:Y:S04]  /*2fe50*/  LDL.LU R2, [R1+0x8c] ;  /* 0x00008c0001027983 */ /* 0x001ee80000300800 */
[----:B------:R0:W-:Y:S04]  /*2fe60*/  STL [R1+0x1590], R4 ;  /* 0x0015900401007387 */ /* 0x0001e80000100800 */
[----:B0-----:R-:W4:Y:S04]  /*2fe70*/  LDL R4, [R1+0x72c] ;  /* 0x00072c0001047983 */ /* 0x001f280000100800 */
[----:B------:R0:W-:Y:S04]  /*2fe80*/  STL [R1+0x1594], R5 ;  /* 0x0015940501007387 */ /* 0x0001e80000100800 */
[----:B0-----:R-:W2:Y:S04]  /*2fe90*/  LDL.LU R5, [R1+0x1c] ;  /* 0x00001c0001057983 */ /* 0x001ea80000300800 */
[----:B------:R0:W-:Y:S04]  /*2fea0*/  STL [R1+0x1598], R6 ;  /* 0x0015980601007387 */ /* 0x0001e80000100800 */
[----:B0-----:R-:W2:Y:S04]  /*2feb0*/  LDL.LU R6, [R1+0x734] ;  /* 0x0007340001067983 */ /* 0x001ea80000300800 */
[----:B------:R-:W-:Y:S04]  /*2fec0*/  STL [R1+0x159c], R7 ;  /* 0x00159c0701007387 */ /* 0x000fe80000100800 */
[----:B------:R-:W-:Y:S04]  /*2fed0*/  STL [R1+0x15a0], R8 ;  /* 0x0015a00801007387 */ /* 0x000fe80000100800 */
[----:B------:R-:W-:Y:S04]  /*2fee0*/  STL [R1+0x15a4], R9 ;  /* 0x0015a40901007387 */ /* 0x000fe80000100800 */
[----:B------:R-:W-:Y:S04]  /*2fef0*/  STL [R1+0x15a8], R10 ;  /* 0x0015a80a01007387 */ /* 0x000fe80000100800 */
[----:B------:R-:W-:Y:S04]  /*2ff00*/  STL [R1+0x15ac], R11 ;  /* 0x0015ac0b01007387 */ /* 0x000fe80000100800 */
[----:B------:R0:W-:Y:S04]  /*2ff10*/  STL [R1+0x15b0], R12 ;  /* 0x0015b00c01007387 */ /* 0x0001e80000100800 */
[----:B0-----:R-:W4:Y:S04]  /*2ff20*/  LDL.LU R12, [R1+0x20] ;  /* 0x00002000010c7983 */ /* 0x001f280000300800 */
[----:B------:R0:W-:Y:S04]  /*2ff30*/  STL [R1+0x15b4], R13 ;  /* 0x0015b40d01007387 */ /* 0x0001e80000100800 */
[----:B0-----:R-:W4:Y:S04]  /*2ff40*/  LDL.LU R13, [R1+0x4d0] ;  /* 0x0004d000010d7983 */ /* 0x001f280000300800 */
        /* <DEDUP_REMOVED lines=8> */
[----:B------:R1:W-:Y:S04]  /*2ffd0*/  STL [R1+0x15d4], R21 ;  /* 0x0015d41501007387 */ /* 0x0003e80000100800 */
[----:B------:R1:W-:Y:S04]  /*2ffe0*/  STL [R1+0x15d8], R22 ;  /* 0x0015d81601007387 */ /* 0x0003e80000100800 */
[----:B------:R-:W-:Y:S04]  /*2fff0*/  STL [R1+0x15dc], R23 ;  /* 0x0015dc1701007387 */ /* 0x000fe80000100800 */
[----:B0-----:R-:W4:Y:S04]  /*30000*/  LDL.LU R20, [R1+0x80] ;  /* 0x0000800001147983 */ /* 0x001f280000300800 */
[----:B-1----:R-:W4:Y:S04]  /*30010*/  LDL.LU R21, [R1+0x84] ;  /* 0x0000840001157983 */ /* 0x002f280000300800 */
[----:B------:R-:W4:Y:S04]  /*30020*/  LDL.LU R22, [R1+0x88] ;  /* 0x0000880001167983 */ /* 0x000f280000300800 */
[----:B------:R-:W4:Y:S04]  /*30030*/  LDL.LU R16, [R1+0x2c8] ;  /* 0x0002c80001107983 */ /* 0x000f280000300800 */
[----:B------:R-:W4:Y:S01]  /*30040*/  LDL.LU R11, [R1+0x2cc] ;  /* 0x0002cc00010b7983 */ /* 0x000f220000300800 */
[----:B------:R-:W-:Y:S01]  /*30050*/  LOP3.LUT P2, RZ, R28, 0x10, RZ, 0xc0, !PT ;  /* 0x000000101cff7812 */ /* 0x000fe2000784c0ff */
[----:B---3--:R-:W-:Y:S01]  /*30060*/  @!P0 FMUL R2, R2, 16777216 ;  /* 0x4b80000002028820 */ /* 0x008fe20000400000 */
[----:B--2---:R-:W-:-:S05]  /*30070*/  FSEL R6, R6, -INF , P1 ;  /* 0xff80000006067808 */ /* 0x004fca0000800000 */
[----:B------:R0:W-:Y:S04]  /*30080*/  STL [R1+0x478], R6 ;  /* 0x0004780601007387 */ /* 0x0001e80000100800 */
[----:B------:R-:W2:Y:S04]  /*30090*/  LDL.LU R10, [R1+0x3e0] ;  /* 0x0003e000010a7983 */ /* 0x000ea80000300800 */
[----:B------:R-:W3:Y:S04]  /*300a0*/  LDL.LU R9, [R1+0x3e4] ;  /* 0x0003e40001097983 */ /* 0x000ee80000300800 */
[----:B------:R-:W3:Y:S04]  /*300b0*/  LDL.LU R8, [R1+0x3f0] ;  /* 0x0003f00001087983 */ /* 0x000ee80000300800 */
[----:B------:R-:W3:Y:S01]  /*300c0*/  LDL.LU R7, [R1+0x3f4] ;  /* 0x0003f40001077983 */ /* 0x000ee20000300800 */
[----:B------:R4:W1:Y:S03]  /*300d0*/  MUFU.RCP R18, R5 ;  /* 0x0000000500127308 */ /* 0x0008660000001000 */
[----:B0-----:R-:W3:Y:S04]  /*300e0*/  LDL.LU R6, [R1+0x400] ;  /* 0x0004000001067983 */ /* 0x001ee80000300800 */
[----:B------:R0:W-:Y:S01]  /*300f0*/  STL [R1+0x12bc], R28 ;  /* 0x0012bc1c01007387 */ /* 0x0001e20000100800 */
[----:B----4-:R-:W-:-:S03]  /*30100*/  FMUL R5, R4, R2 ;  /* 0x0000000204057220 */ /* 0x010fc60000400000 */
[----:B------:R-:W4:Y:S01]  /*30110*/  LDL.LU R2, [R1+0x404] ;  /* 0x0004040001027983 */ /* 0x000f220000300800 */
[----:B------:R-:W-:-:S03]  /*30120*/  LOP3.LUT P1, RZ, R28, 0x8, RZ, 0xc0, !PT ;  /* 0x000000081cff7812 */ /* 0x000fc6000782c0ff */
[----:B0-----:R-:W4:Y:S01]  /*30130*/  LDL.LU R28, [R1+0x414] ;  /* 0x00041400011c7983 */ /* 0x001f220000300800 */
[----:B------:R-:W-:-:S04]  /*30140*/  @!P0 FMUL R13, R13, 16777216 ;  /* 0x4b8000000d0d8820 */ /* 0x000fc80000400000 */
[----:B------:R-:W-:-:S05]  /*30150*/  FMUL R4, R4, R13 ;  /* 0x0000000d04047220 */ /* 0x000fca0000400000 */
[----:B------:R-:W-:Y:S02]  /*30160*/  F2FP.PACK_AB R23, R5, R4 ;  /* 0x000000040517723e */ /* 0x000fe400000000ff */
[----:B------:R-:W4:Y:S04]  /*30170*/  LDL.LU R5, [R1+0x420] ;  /* 0x0004200001057983 */ /* 0x000f280000300800 */
[----:B------:R-:W4:Y:S04]  /*30180*/  LDL.LU R4, [R1+0x424] ;  /* 0x0004240001047983 */ /* 0x000f280000300800 */
[----:B------:R-:W4:Y:S04]  /*30190*/  LDL.LU R15, [R1+0x430] ;  /* 0x00043000010f7983 */ /* 0x000f280000300800 */
[----:B------:R-:W-:Y:S04]  /*301a0*/  STL [R1+0x1544], R3 ;  /* 0x0015440301007387 */ /* 0x000fe80000100800 */
[----:B------:R0:W-:Y:S04]  /*301b0*/  STS.128 [R3], R20 ;  /* 0x0000001403007388 */ /* 0x0001e80000000c00 */
[----:B0-----:R-:W4:Y:S04]  /*301c0*/  LDL.LU R3, [R1+0x410] ;  /* 0x0004100001037983 */ /* 0x001f280000300800 */
[----:B------:R-:W4:Y:S04]  /*301d0*/  LDL.LU R23, [R1+0x434] ;  /* 0x0004340001177983 */ /* 0x000f280000300800 */
[----:B------:R-:W4:Y:S01]  /*301e0*/  LDL.LU R22, [R1+0x440] ;  /* 0x0004400001167983 */ /* 0x000f220000300800 */
[----:B-1----:R-:W-:-:S03]  /*301f0*/  FMUL R16, R18, R16 ;  /* 0x0000001012107220 */ /* 0x002fc60000400000 */
[----:B------:R-:W4:Y:S01]  /*30200*/  LDL.LU R21, [R1+0x444] ;  /* 0x0004440001157983 */ /* 0x000f220000300800 */
[----:B------:R0:W1:Y:S03]  /*30210*/  MUFU.RCP R14, R12 ;  /* 0x0000000c000e7308 */ /* 0x0000660000001000 */
[----:B------:R-:W4:Y:S01]  /*30220*/  LDL.LU R20, [R1+0x450] ;  /* 0x0004500001147983 */ /* 0x000f220000300800 */
[----:B------:R-:W-:-:S03]  /*30230*/  FMUL R17, R18, R11 ;  /* 0x0000000b12117220 */ /* 0x000fc60000400000 */
[----:B------:R-:W4:Y:S04]  /*30240*/  LDL.LU R13, [R1+0x454] ;  /* 0x00045400010d7983 */ /* 0x000f280000300800 */
[----:B0-----:R-:W4:Y:S04]  /*30250*/  LDL.LU R12, [R1+0x460] ;  /* 0x00046000010c7983 */ /* 0x001f280000300800 */
[----:B------:R2:W-:Y:S04]  /*30260*/  STL [R1+0x40c], R16 ;  /* 0x00040c1001007387 */ /* 0x0005e80000100800 */
[----:B------:R-:W4:Y:S04]  /*30270*/  LDL.LU R11, [R1+0x464] ;  /* 0x00046400010b7983 */ /* 0x000f280000300800 */
[----:B------:R3:W-:Y:S01]  /*30280*/  STL [R1+0x3fc], R17 ;  /* 0x0003fc1101007387 */ /* 0x0007e20000100800 */
[----:B--2---:R-:W-:-:S03]  /*30290*/  FMUL R16, R18, R10 ;  /* 0x0000000a12107220 */ /* 0x004fc60000400000 */
[----:B------:R-:W2:Y:S01]  /*302a0*/  LDL.LU R10, [R1+0x470] ;  /* 0x00047000010a7983 */ /* 0x000ea20000300800 */
[----:B---3--:R-:W-:-:S03]  /*302b0*/  FMUL R17, R18, R9 ;  /* 0x0000000912117220 */ /* 0x008fc60000400000 */
[----:B------:R0:W-:Y:S04]  /*302c0*/  STL [R1+0x408], R16 ;  /* 0x0004081001007387 */ /* 0x0001e80000100800 */
[----:B------:R-:W3:Y:S01]  /*302d0*/  LDL.LU R9, [R1+0x474] ;  /* 0x0004740001097983 */ /* 0x000ee20000300800 */
[----:B------:R-:W-:-:S03]  /*302e0*/  FMUL R7, R18, R7 ;  /* 0x0000000712077220 */ /* 0x000fc60000400000 */
[----:B------:R1:W-:Y:S01]  /*302f0*/  STL [R1+0x3f8], R17 ;  /* 0x0003f81101007387 */ /* 0x0003e20000100800 */
[----:B0-----:R-:W-:-:S03]  /*30300*/  FMUL R16, R18, R8 ;  /* 0x0000000812107220 */ /* 0x001fc60000400000 */
[----:B------:R-:W3:Y:S01]  /*30310*/  LDL.LU R8, [R1+0x480] ;  /* 0x0004800001087983 */ /* 0x000ee20000300800 */
[----:B------:R-:W-:-:S03]  /*30320*/  FMUL R6, R18, R6 ;  /* 0x0000000612067220 */ /* 0x000fc60000400000 */
[----:B------:R-:W-:Y:S04]  /*30330*/  STL [R1+0x3f0], R16 ;  /* 0x0003f01001007387 */ /* 0x000fe80000100800 */
[----:B-1----:R-:W3:Y:S01]  /*30340*/  LDL.LU R17, [R1+0x484] ;  /* 0x0004840001117983 */ /* 0x002ee20000300800 */
[----:B----4-:R-:W-:-:S03]  /*30350*/  FMUL R2, R18, R2 ;  /* 0x0000000212027220 */ /* 0x010fc60000400000 */
[----:B------:R0:W-:Y:S04]  /*30360*/  STL [R1+0x3e8], R7 ;  /* 0x0003e80701007387 */ /* 0x0001e80000100800 */
[----:B0-----:R-:W4:Y:S04]  /*30370*/  LDL.LU R7, [R1+0x490] ;  /* 0x0004900001077983 */ /* 0x001f280000300800 */
[----:B------:R0:W-:Y:S04]  /*30380*/  STL [R1+0x3ec], R6 ;  /* 0x0003ec0601007387 */ /* 0x0001e80000100800 */
[----:B------:R-:W4:Y:S04]  /*30390*/  LDL.LU R16, [R1+0x494] ;  /* 0x0004940001107983 */ /* 0x000f280000300800 */
[----:B0-----:R-:W4:Y:S04]  /*303a0*/  LDL.LU R6, [R1+0x4a0] ;  /* 0x0004a00001067983 */ /* 0x001f280000300800 */
[----:B------:R0:W-:Y:S04]  /*303b0*/  STL [R1+0x3e4], R2 ;  /* 0x0003e40201007387 */ /* 0x0001e80000100800 */
[----:B0-----:R-:W4:Y:S01]  /*303c0*/  LDL.LU R2, [R1+0x4a4] ;  /* 0x0004a40001027983 */ /* 0x001f220000300800 */
[----:B------:R-:W-:-:S02]  /*303d0*/  FMUL R28, R18, R28 ;  /* 0x0000001c121c7220 */ /* 0x000fc40000400000 */
[----:B------:R-:W-:-:S05]  /*303e0*/  FMUL R3, R18, R3 ;  /* 0x0000000312037220 */ /* 0x000fca0000400000 */
[----:B------:R0:W-:Y:S02]  /*303f0*/  STL [R1+0x3e0], R3 ;  /* 0x0003e00301007387 */ /* 0x0001e40000100800 */
[C---:B0-----:R-:W-:Y:S02]  /*30400*/  FMUL R3, R18.reuse, R5 ;  /* 0x0000000512037220 */ /* 0x041fe40000400000 */
[----:B------:R-:W4:Y:S04]  /*30410*/  LDL.LU R5, [R1+0x4b0] ;  /* 0x0004b00001057983 */ /* 0x000f280000300800 */
[----:B------:R0:W-:Y:S04]  /*30420*/  STL [R1+0x3d8], R28 ;  /* 0x0003d81c01007387 */ /* 0x0001e80000100800 */
[----:B------:R1:W-:Y:S01]  /*30430*/  STL [R1+0x3dc], R3 ;  /* 0x0003dc0301007387 */ /* 0x0003e20000100800 */
[----:B0-----:R-:W-:-:S03]  /*30440*/  FMUL R28, R18, R4 ;  /* 0x00000004121c7220 */ /* 0x001fc60000400000 */
[----:B------:R-:W4:Y:S01]  /*30450*/  LDL.LU R4, [R1+0x4b4] ;  /* 0x0004b40001047983 */ /* 0x000f220000300800 */
[----:B-1----:R-:W-:-:S03]  /*30460*/  FMUL R3, R18, R15 ;  /* 0x0000000f12037220 */ /* 0x002fc60000400000 */
[----:B------:R-:W-:Y:S01]  /*30470*/  STL [R1+0x3d4], R28 ;  /* 0x0003d41c01007387 */ /* 0x000fe20000100800 */
[C---:B------:R-:W-:Y:S02]  /*30480*/  FMUL R23, R18.reuse, R23 ;  /* 0x0000001712177220 */ /* 0x040fe40000400000 */
[C---:B------:R-:W-:Y:S01]  /*30490*/  FMUL R22, R18.reuse, R22 ;  /* 0x0000001612167220 */ /* 0x040fe20000400000 */
[----:B------:R-:W4:Y:S01]  /*304a0*/  LDL.LU R15, [R1+0x4c0] ;  /* 0x0004c000010f7983 */ /* 0x000f220000300800 */
[----:B------:R-:W-:-:S03]  /*304b0*/  FMUL R20, R18, R20 ;  /* 0x0000001412147220 */ /* 0x000fc60000400000 */
[----:B------:R0:W-:Y:S01]  /*304c0*/  STL [R1+0x3d0], R3 ;  /* 0x0003d00301007387 */ /* 0x0001e20000100800 */
[----:B------:R-:W-:-:S03]  /*304d0*/  FMUL R13, R18, R13 ;  /* 0x0000000d120d7220 */ /* 0x000fc60000400000 */
[----:B------:R-:W-:Y:S01]  /*304e0*/  STL [R1+0x3c8], R23 ;  /* 0x0003c81701007387 */ /* 0x000fe20000100800 */
[----:B0-----:R-:W-:-:S03]  /*304f0*/  FMUL R3, R18, R21 ;  /* 0x0000001512037220 */ /* 0x001fc60000400000 */
[----:B------:R-:W-:Y:S04]  /*30500*/  STL [R1+0x3cc], R22 ;  /* 0x0003cc1601007387 */ /* 0x000fe80000100800 */
[----:B------:R0:W-:Y:S01]  /*30510*/  STL [R1+0x3c4], R3 ;  /* 0x0003c40301007387 */ /* 0x0001e20000100800 */
[----:B------:R-:W-:-:S03]  /*30520*/  FMUL R21, R18, R11 ;  /* 0x0000000b12157220 */ /* 0x000fc60000400000 */
[----:B------:R1:W-:Y:S01]  /*30530*/  STL [R1+0x304], R20 ;  /* 0x0003041401007387 */ /* 0x0003e20000100800 */
[----:B0-----:R-:W-:-:S03]  /*30540*/  FMUL R3, R18, R12 ;  /* 0x0000000c12037220 */ /* 0x001fc60000400000 */
[----:B-1----:R-:W4:Y:S04]  /*30550*/  LDL.LU R20, [R1+0x4c4] ;  /* 0x0004c40001147983 */ /* 0x002f280000300800 */
[----:B------:R0:W-:Y:S04]  /*30560*/  STL [R1+0x300], R13 ;  /* 0x0003000d01007387 */ /* 0x0001e80000100800 */
[----:B0-----:R-:W4:Y:S04]  /*30570*/  LDL.LU R13, [R1+0x114] ;  /* 0x00011400010d7983 */ /* 0x001f280000300800 */
[----:B------:R2:W-:Y:S04]  /*30580*/  STL [R1+0x2fc], R3 ;  /* 0x0002fc0301007387 */ /* 0x0005e80000100800 */
[----:B------:R-:W4:Y:S04]  /*30590*/  LDL.LU R12, [R1+0x248] ;  /* 0x00024800010c7983 */ /* 0x000f280000300800 */
[----:B------:R-:W4:Y:S04]  /*305a0*/  LDL.LU R11, [R1+0x24c] ;  /* 0x00024c00010b7983 */ /* 0x000f280000300800 */
[----:B------:R3:W-:Y:S01]  /*305b0*/  STL [R1+0x2f8], R21 ;  /* 0x0002f81501007387 */ /* 0x0007e20000100800 */
[----:B--2---:R-:W-:-:S03]  /*305c0*/  FMUL R3, R18, R10 ;  /* 0x0000000a12037220 */ /* 0x004fc60000400000 */
[----:B------:R-:W2:Y:S04]  /*305d0*/  LDL.LU R10, [R1+0x250] ;  /* 0x00025000010a7983 */ /* 0x000ea80000300800 */
[----:B------:R0:W-:Y:S01]  /*305e0*/  STL [R1+0x2f4], R3 ;  /* 0x0002f40301007387 */ /* 0x0001e20000100800 */
[----:B---3--:R-:W-:-:S03]  /*305f0*/  FMUL R21, R18, R9 ;  /* 0x0000000912157220 */ /* 0x008fc60000400000 */
[----:B------:R-:W3:Y:S01]  /*30600*/  LDL.LU R9, [R1+0x254] ;  /* 0x0002540001097983 */ /* 0x000ee20000300800 */
[----:B0-----:R-:W-:-:S03]  /*30610*/  FMUL R3, R18, R8 ;  /* 0x0000000812037220 */ /* 0x001fc60000400000 */
[----:B------:R-:W-:Y:S04]  /*30620*/  STL [R1+0x2f0], R21 ;  /* 0x0002f01501007387 */ /* 0x000fe80000100800 */
[----:B------:R-:W3:Y:S01]  /*30630*/  LDL.LU R8, [R1+0x258] ;  /* 0x0002580001087983 */ /* 0x000ee20000300800 */
[----:B------:R-:W-:-:S03]  /*30640*/  FMUL R17, R18, R17 ;  /* 0x0000001112117220 */ /* 0x000fc60000400000 */
[----:B------:R4:W-:Y:S02]  /*30650*/  STL [R1+0x2ec], R3 ;  /* 0x0002ec0301007387 */ /* 0x0009e40000100800 */
[C---:B----4-:R-:W-:Y:S02]  /*30660*/  FMUL R3, R18.reuse, R7 ;  /* 0x0000000712037220 */ /* 0x050fe40000400000 */
[----:B------:R-:W4:Y:S01]  /*30670*/  LDL.LU R7, [R1+0x25c] ;  /* 0x00025c0001077983 */ /* 0x000f220000300800 */
[----:B------:R-:W-:-:S03]  /*30680*/  FMUL R16, R18, R16 ;  /* 0x0000001012107220 */ /* 0x000fc60000400000 */
[----:B------:R-:W-:Y:S01]  /*30690*/  STL [R1+0x2e8], R17 ;  /* 0x0002e81101007387 */ /* 0x000fe20000100800 */
[----:B------:R-:W-:-:S03]  /*306a0*/  FMUL R6, R18, R6 ;  /* 0x0000000612067220 */ /* 0x000fc60000400000 */
[----:B------:R0:W-:Y:S04]  /*306b0*/  STL [R1+0x2e4], R3 ;  /* 0x0002e40301007387 */ /* 0x0001e80000100800 */
[----:B------:R-:W-:Y:S01]  /*306c0*/  STL [R1+0x2e0], R16 ;  /* 0x0002e01001007387 */ /* 0x000fe20000100800 */
[----:B0-----:R-:W-:-:S03]  /*306d0*/  FMUL R3, R18, R2 ;  /* 0x0000000212037220 */ /* 0x001fc60000400000 */
[----:B------:R-:W4:Y:S04]  /*306e0*/  LDL.LU R2, [R1+0x260] ;  /* 0x0002600001027983 */ /* 0x000f280000300800 */
[----:B------:R0:W-:Y:S04]  /*306f0*/  STL [R1+0x2dc], R6 ;  /* 0x0002dc0601007387 */ /* 0x0001e80000100800 */
[----:B------:R-:W4:Y:S04]  /*30700*/  LDL.LU R28, [R1+0x264] ;  /* 0x00026400011c7983 */ /* 0x000f280000300800 */
[----:B------:R1:W-:Y:S04]  /*30710*/  STL [R1+0x2d8], R3 ;  /* 0x0002d80301007387 */ /* 0x0003e80000100800 */
[----:B0-----:R-:W4:Y:S01]  /*30720*/  LDL.LU R6, [R1+0x268] ;  /* 0x0002680001067983 */ /* 0x001f220000300800 */
[----:B-1----:R-:W-:-:S03]  /*30730*/  FMUL R3, R18, R5 ;  /* 0x0000000512037220 */ /* 0x002fc60000400000 */
[----:B------:R-:W4:Y:S04]  /*30740*/  LDL.LU R5, [R1+0x26c] ;  /* 0x00026c0001057983 */ /* 0x000f280000300800 */
[----:B------:R0:W-:Y:S01]  /*30750*/  STL [R1+0x2d4], R3 ;  /* 0x0002d40301007387 */ /* 0x0001e20000100800 */
[----:B------:R-:W-:-:S03]  /*30760*/  FMUL R16, R18, R4 ;  /* 0x0000000412107220 */ /* 0x000fc60000400000 */
[----:B------:R-:W4:Y:S04]  /*30770*/  LDL.LU R4, [R1+0x270] ;  /* 0x0002700001047983 */ /* 0x000f280000300800 */
[----:B------:R1:W-:Y:S01]  /*30780*/  STL [R1+0x2d0], R16 ;  /* 0x0002d01001007387 */ /* 0x0003e20000100800 */
[----:B0-----:R-:W-:-:S03]  /*30790*/  FMUL R3, R18, R15 ;  /* 0x0000000f12037220 */ /* 0x001fc60000400000 */
[----:B------:R-:W4:Y:S04]  /*307a0*/  LDL.LU R23, [R1+0x274] ;  /* 0x0002740001177983 */ /* 0x000f280000300800 */
[----:B------:R-:W4:Y:S04]  /*307b0*/  LDL.LU R22, [R1+0x278] ;  /* 0x0002780001167983 */ /* 0x000f280000300800 */
[----:B------:R0:W-:Y:S04]  /*307c0*/  STL [R1+0x2cc], R3 ;  /* 0x0002cc0301007387 */ /* 0x0001e80000100800 */
[----:B------:R-:W4:Y:S04]  /*307d0*/  LDL.LU R21, [R1+0x27c] ;  /* 0x00027c0001157983 */ /* 0x000f280000300800 */
[----:B------:R-:W4:Y:S04]  /*307e0*/  LDL.LU R17, [R1+0x280] ;  /* 0x0002800001117983 */ /* 0x000f280000300800 */
[----:B-1----:R-:W4:Y:S04]  /*307f0*/  LDL.LU R16, [R1+0x284] ;  /* 0x0002840001107983 */ /* 0x002f280000300800 */
[----:B------:R-:W4:Y:S01]  /*30800*/  LDL.LU R15, [R1+0x288] ;  /* 0x00028800010f7983 */ /* 0x000f220000300800 */
[----:B------:R-:W-:-:S05]  /*30810*/  FMUL R20, R18, R20 ;  /* 0x0000001412147220 */ /* 0x000fca0000400000 */
[----:B------:R1:W-:Y:S01]  /*30820*/  STL [R1+0x2c8], R20 ;  /* 0x0002c81401007387 */ /* 0x0003e20000100800 */
[----:B0-----:R0:W2:Y:S01]  /*30830*/  MUFU.RCP R3, R13 ;  /* 0x0000000d00037308 */ /* 0x0010a20000001000 */
[C---:B------:R-:W-:Y:S02]  /*30840*/  FMUL R18, R14.reuse, R12 ;  /* 0x0000000c0e127220 */ /* 0x040fe40000400000 */
[----:B0-----:R-:W4:Y:S01]  /*30850*/  LDL.LU R13, [R1+0x28c] ;  /* 0x00028c00010d7983 */ /* 0x001f220000300800 */
[----:B-1----:R-:W-:-:S03]  /*30860*/  FMUL R20, R14, R11 ;  /* 0x0000000b0e147220 */ /* 0x002fc60000400000 */
[----:B------:R-:W4:Y:S04]  /*30870*/  LDL.LU R12, [R1+0x290] ;  /* 0x00029000010c7983 */ /* 0x000f280000300800 */
[----:B------:R2:W-:Y:S04]  /*30880*/  STL [R1+0x3c0], R18 ;  /* 0x0003c01201007387 */ /* 0x0005e80000100800 */
[----:B------:R-:W4:Y:S04]  /*30890*/  LDL.LU R11, [R1+0x294] ;  /* 0x00029400010b7983 */ /* 0x000f280000300800 */
[----:B------:R0:W-:Y:S01]  /*308a0*/  STL [R1+0x3b8], R20 ;  /* 0x0003b81401007387 */ /* 0x0001e20000100800 */
[----:B--2---:R-:W-:-:S03]  /*308b0*/  FMUL R18, R14, R10 ;  /* 0x0000000a0e127220 */ /* 0x004fc60000400000 */
[----:B------:R-:W2:Y:S04]  /*308c0*/  LDL.LU R10, [R1+0x298] ;  /* 0x00029800010a7983 */ /* 0x000ea80000300800 */
[----:B------:R3:W-:Y:S04]  /*308d0*/  STL [R1+0x3bc], R18 ;  /* 0x0003bc1201007387 */ /* 0x0007e80000100800 */
[----:B0-----:R-:W2:Y:S01]  /*308e0*/  LDL.LU R20, [R1+0x29c] ;  /* 0x00029c0001147983 */ /* 0x001ea20000300800 */
[C---:B---3--:R-:W-:Y:S02]  /*308f0*/  FMUL R18, R14.reuse, R9 ;  /* 0x000000090e127220 */ /* 0x048fe40000400000 */
[----:B------:R-:W-:-:S03]  /*30900*/  FMUL R9, R14, R8 ;  /* 0x000000080e097220 */ /* 0x000fc60000400000 */
[----:B------:R0:W-:Y:S04]  /*30910*/  STL [R1+0x3b4], R18 ;  /* 0x0003b41201007387 */ /* 0x0001e80000100800 */
[----:B------:R-:W3:Y:S04]  /*30920*/  LDL.LU R8, [R1+0x2a0] ;  /* 0x0002a00001087983 */ /* 0x000ee80000300800 */
[----:B------:R1:W-:Y:S04]  /*30930*/  STL [R1+0x3b0], R9 ;  /* 0x0003b00901007387 */ /* 0x0003e80000100800 */
[----:B0-----:R-:W3:Y:S01]  /*30940*/  LDL.LU R18, [R1+0x2a4] ;  /* 0x0002a40001127983 */ /* 0x001ee20000300800 */
[----:B----4-:R-:W-:-:S03]  /*30950*/  FMUL R7, R14, R7 ;  /* 0x000000070e077220 */ /* 0x010fc60000400000 */
[----:B-1----:R-:W4:Y:S04]  /*30960*/  LDL.LU R9, [R1+0x2a8] ;  /* 0x0002a80001097983 */ /* 0x002f280000300800 */
[----:B------:R0:W-:Y:S04]  /*30970*/  STL [R1+0x3a8], R7 ;  /* 0x0003a80701007387 */ /* 0x0001e80000100800 */
[----:B0-----:R-:W4:Y:S01]  /*30980*/  LDL.LU R7, [R1+0x2ac] ;  /* 0x0002ac0001077983 */ /* 0x001f220000300800 */
[----:B------:R-:W-:-:S05]  /*30990*/  FMUL R2, R14, R2 ;  /* 0x000000020e027220 */ /* 0x000fca0000400000 */
[----:B------:R0:W-:Y:S01]  /*309a0*/  STL [R1+0x3ac], R2 ;  /* 0x0003ac0201007387 */ /* 0x0001e20000100800 */
[----:B------:R-:W-:-:S03]  /*309b0*/  FMUL R28, R14, R28 ;  /* 0x0000001c0e1c7220 */ /* 0x000fc60000400000 */
[----:B0-----:R-:W4:Y:S04]  /*309c0*/  LDL.LU R2, [R1+0x15e4] ;  /* 0x0015e40001027983 */ /* 0x001f280000300800 */
[----:B------:R0:W-:Y:S02]  /*309d0*/  STL [R1+0x3a4], R28 ;  /* 0x0003a41c01007387 */ /* 0x0001e40000100800 */
[C---:B0-----:R-:W-:Y:S02]  /*309e0*/  FMUL R28, R14.reuse, R6 ;  /* 0x000000060e1c7220 */ /* 0x041fe40000400000 */
[----:B------:R-:W4:Y:S04]  /*309f0*/  LDL.LU R6, [R1+0x2b0] ;  /* 0x0002b00001067983 */ /* 0x000f280000300800 */
[----:B------:R0:W-:Y:S02]  /*30a00*/  STL [R1+0x3a0], R28 ;  /* 0x0003a01c01007387 */ /* 0x0001e40000100800 */
[----:B0-----:R-:W-:-:S02]  /*30a10*/  FMUL R28, R14, R5 ;  /* 0x000000050e1c7220 */ /* 0x001fc40000400000 */
[----:B------:R-:W4:Y:S04]  /*30a20*/  LDL.LU R5, [R1+0x2b4] ;  /* 0x0002b40001057983 */ /* 0x000f280000300800 */
[----:B------:R0:W-:Y:S02]  /*30a30*/  STL [R1+0x398], R28 ;  /* 0x0003981c01007387 */ /* 0x0001e40000100800 */
[C---:B0-----:R-:W-:Y:S02]  /*30a40*/  FMUL R28, R14.reuse, R4 ;  /* 0x000000040e1c7220 */ /* 0x041fe40000400000 */
[----:B------:R-:W4:Y:S01]  /*30a50*/  LDL.LU R4, [R1+0x2b8] ;  /* 0x0002b80001047983 */ /* 0x000f220000300800 */
        /* <DEDUP_REMOVED lines=11> */
[----:B0-----:R-:W4:Y:S04]  /*30b10*/  LDL.LU R17, [R1+0x2bc] ;  /* 0x0002bc0001117983 */ /* 0x001f280000300800 */
[----:B------:R0:W-:Y:S04]  /*30b20*/  STL [R1+0x384], R16 ;  /* 0x0003841001007387 */ /* 0x0001e80000100800 */
[----:B0-----:R-:W4:Y:S04]  /*30b30*/  LDL.LU R16, [R1+0x2c0] ;  /* 0x0002c00001107983 */ /* 0x001f280000300800 */
[----:B------:R0:W-:Y:S01]  /*30b40*/  STL [R1+0x284], R15 ;  /* 0x0002840f01007387 */ /* 0x0001e20000100800 */
[----:B------:R-:W-:-:S02]  /*30b50*/  FMUL R22, R14, R13 ;  /* 0x0000000d0e167220 */ /* 0x000fc40000400000 */
[C---:B------:R-:W-:Y:S01]  /*30b60*/  FMUL R21, R14.reuse, R12 ;  /* 0x0000000c0e157220 */ /* 0x040fe20000400000 */
[----:B0-----:R-:W4:Y:S04]  /*30b70*/  LDL.LU R15, [R1+0x2c4] ;  /* 0x0002c400010f7983 */ /* 0x001f280000300800 */
[----:B------:R-:W4:Y:S04]  /*30b80*/  LDL.LU R13, [R1+0x1c8] ;  /* 0x0001c800010d7983 */ /* 0x000f280000300800 */
[----:B------:R0:W-:Y:S04]  /*30b90*/  STL [R1+0x280], R22 ;  /* 0x0002801601007387 */ /* 0x0001e80000100800 */
[----:B------:R-:W4:Y:S04]  /*30ba0*/  LDL.LU R12, [R1+0x1cc] ;  /* 0x0001cc00010c7983 */ /* 0x000f280000300800 */
[----:B------:R2:W-:Y:S01]  /*30bb0*/  STL [R1+0x27c], R21 ;  /* 0x00027c1501007387 */ /* 0x0005e20000100800 */
[----:B0-----:R-:W-:-:S03]  /*30bc0*/  FMUL R22, R14, R11 ;  /* 0x0000000b0e167220 */ /* 0x001fc60000400000 */
[----:B------:R-:W4:Y:S04]  /*30bd0*/  LDL.LU R11, [R1+0x1d0] ;  /* 0x0001d000010b7983 */ /* 0x000f280000300800 */
[----:B------:R-:W-:Y:S01]  /*30be0*/  STL [R1+0x278], R22 ;  /* 0x0002781601007387 */ /* 0x000fe20000100800 */
[----:B--2---:R-:W-:-:S03]  /*30bf0*/  FMUL R21, R14, R10 ;  /* 0x0000000a0e157220 */ /* 0x004fc60000400000 */
[----:B------:R-:W2:Y:S04]  /*30c00*/  LDL.LU R10, [R1+0x1d4] ;  /* 0x0001d400010a7983 */ /* 0x000ea80000300800 */
[----:B------:R0:W-:Y:S02]  /*30c10*/  STL [R1+0x274], R21 ;  /* 0x0002741501007387 */ /* 0x0001e40000100800 */
[C---:B0-----:R-:W-:Y:S02]  /*30c20*/  FMUL R21, R14.reuse, R20 ;  /* 0x000000140e157220 */ /* 0x041fe40000400000 */
[C---:B---3--:R-:W-:Y:S02]  /*30c30*/  FMUL R20, R14.reuse, R8 ;  /* 0x000000080e147220 */ /* 0x048fe40000400000 */
[----:B------:R-:W3:Y:S01]  /*30c40*/  LDL.LU R8, [R1+0x1d8] ;  /* 0x0001d80001087983 */ /* 0x000ee20000300800 */
[----:B------:R-:W-:-:S03]  /*30c50*/  FMUL R18, R14, R18 ;  /* 0x000000120e127220 */ /* 0x000fc60000400000 */
[----:B------:R-:W-:Y:S04]  /*30c60*/  STL [R1+0x270], R21 ;  /* 0x0002701501007387 */ /* 0x000fe80000100800 */
[----:B------:R-:W-:Y:S01]  /*30c70*/  STL [R1+0x26c], R20 ;  /* 0x00026c1401007387 */ /* 0x000fe20000100800 */
[----:B----4-:R-:W-:-:S03]  /*30c80*/  FMUL R9, R14, R9 ;  /* 0x000000090e097220 */ /* 0x010fc60000400000 */
[----:B------:R-:W-:Y:S04]  /*30c90*/  STL [R1+0x268], R18 ;  /* 0x0002681201007387 */ /* 0x000fe80000100800 */
[----:B------:R-:W4:Y:S04]  /*30ca0*/  LDL.LU R28, [R1+0x1dc] ;  /* 0x0001dc00011c7983 */ /* 0x000f280000300800 */
[----:B------:R0:W-:Y:S01]  /*30cb0*/  STL [R1+0x264], R9 ;  /* 0x0002640901007387 */ /* 0x0001e20000100800 */
[----:B------:R-:W-:-:S03]  /*30cc0*/  FMUL R7, R14, R7 ;  /* 0x000000070e077220 */ /* 0x000fc60000400000 */
[----:B------:R-:W4:Y:S04]  /*30cd0*/  LDL.LU R23, [R1+0x1e0] ;  /* 0x0001e00001177983 */ /* 0x000f280000300800 */
[----:B------:R1:W-:Y:S04]  /*30ce0*/  STL [R1+0x260], R7 ;  /* 0x0002600701007387 */ /* 0x0003e80000100800 */
[----:B0-----:R-:W4:Y:S04]  /*30cf0*/  LDL.LU R9, [R1+0x1e4] ;  /* 0x0001e40001097983 */ /* 0x001f280000300800 */
[----:B-1----:R-:W4:Y:S01]  /*30d00*/  LDL.LU R7, [R1+0x1e8] ;  /* 0x0001e80001077983 */ /* 0x002f220000300800 */
[----:B------:R-:W-:-:S05]  /*30d10*/  FMUL R6, R14, R6 ;  /* 0x000000060e067220 */ /* 0x000fca0000400000 */
[----:B------:R0:W-:Y:S04]  /*30d20*/  STL [R1+0x25c], R6 ;  /* 0x00025c0601007387 */ /* 0x0001e80000100800 */
[----:B0-----:R-:W4:Y:S01]  /*30d30*/  LDL.LU R6, [R1+0x1ec] ;  /* 0x0001ec0001067983 */ /* 0x001f220000300800 */
[----:B------:R-:W-:-:S05]  /*30d40*/  FMUL R5, R14, R5 ;  /* 0x000000050e057220 */ /* 0x000fca0000400000 */
[----:B------:R0:W-:Y:S04]  /*30d50*/  STL [R1+0x258], R5 ;  /* 0x0002580501007387 */ /* 0x0001e80000100800 */
[----:B------:R-:W4:Y:S04]  /*30d60*/  LDL.LU R22, [R1+0x1f0] ;  /* 0x0001f00001167983 */ /* 0x000f280000300800 */
[----:B------:R-:W4:Y:S01]  /*30d70*/  LDL.LU R21, [R1+0x1f4] ;  /* 0x0001f40001157983 */ /* 0x000f220000300800 */
[----:B------:R-:W-:-:S05]  /*30d80*/  FMUL R4, R14, R4 ;  /* 0x000000040e047220 */ /* 0x000fca0000400000 */
[----:B------:R1:W-:Y:S04]  /*30d90*/  STL [R1+0x254], R4 ;  /* 0x0002540401007387 */ /* 0x0003e80000100800 */
[----:B------:R-:W4:Y:S04]  /*30da0*/  LDL.LU R20, [R1+0x1f8] ;  /* 0x0001f80001147983 */ /* 0x000f280000300800 */
[----:B------:R-:W4:Y:S04]  /*30db0*/  LDL.LU R18, [R1+0x1fc] ;  /* 0x0001fc0001127983 */ /* 0x000f280000300800 */
[----:B0-----:R-:W4:Y:S04]  /*30dc0*/  LDL.LU R5, [R1+0x200] ;  /* 0x0002000001057983 */ /* 0x001f280000300800 */
[----:B-1----:R-:W4:Y:S01]  /*30dd0*/  LDL.LU R4, [R1+0x204] ;  /* 0x0002040001047983 */ /* 0x002f220000300800 */
[----:B------:R-:W-:-:S05]  /*30de0*/  FMUL R17, R14, R17 ;  /* 0x000000110e117220 */ /* 0x000fca0000400000 */
[----:B------:R0:W-:Y:S01]  /*30df0*/  STL [R1+0x250], R17 ;  /* 0x0002501101007387 */ /* 0x0001e20000100800 */
[C---:B------:R-:W-:Y:S01]  /*30e00*/  FMUL R16, R14.reuse, R16 ;  /* 0x000000100e107220 */ /* 0x040fe20000400000 */
[----:B0-----:R0:W1:Y:S04]  /*30e10*/  MUFU.RCP R17, R0 ;  /* 0x0000000000117308 */ /* 0x0010680000001000 */
[----:B------:R1:W-:Y:S04]  /*30e20*/  STL [R1+0x24c], R16 ;  /* 0x00024c1001007387 */ /* 0x0003e80000100800 */
[----:B0-----:R-:W4:Y:S01]  /*30e30*/  LDL.LU R0, [R1+0x15e0] ;  /* 0x0015e00001007983 */ /* 0x001f220000300800 */
[----:B------:R-:W-:-:S02]  /*30e40*/  FMUL R14, R14, R15 ;  /* 0x0000000f0e0e7220 */ /* 0x000fc40000400000 */
[----:B------:R-:W-:-:S03]  /*30e50*/  FMUL R13, R3, R13 ;  /* 0x0000000d030d7220 */ /* 0x000fc60000400000 */
[----:B------:R0:W-:Y:S04]  /*30e60*/  STL [R1+0x248], R14 ;  /* 0x0002480e01007387 */ /* 0x0001e80000100800 */
[----:B-1----:R-:W4:Y:S01]  /*30e70*/  LDL.LU R16, [R1+0x20c] ;  /* 0x00020c0001107983 */ /* 0x002f220000300800 */
[----:B------:R-:W-:-:S03]  /*30e80*/  FMUL R12, R3, R12 ;  /* 0x0000000c030c7220 */ /* 0x000fc60000400000 */
[----:B0-----:R-:W4:Y:S04]  /*30e90*/  LDL.LU R14, [R1+0x214] ;  /* 0x00021400010e7983 */ /* 0x001f280000300800 */
[----:B------:R0:W-:Y:S01]  /*30ea0*/  STL [R1+0x380], R13 ;  /* 0x0003800d01007387 */ /* 0x0001e20000100800 */
[----:B------:R-:W-:-:S03]  /*30eb0*/  FMUL R11, R3, R11 ;  /* 0x0000000b030b7220 */ /* 0x000fc60000400000 */
[----:B0-----:R-:W4:Y:S04]  /*30ec0*/  LDL.LU R13, [R1+0x218] ;  /* 0x00021800010d7983 */ /* 0x001f280000300800 */
[----:B------:R0:W-:Y:S04]  /*30ed0*/  STL [R1+0x378], R12 ;  /* 0x0003780c01007387 */ /* 0x0001e80000100800 */
[----:B------:R-:W4:Y:S04]  /*30ee0*/  LDL.LU R15, [R1+0x21c] ;  /* 0x00021c00010f7983 */ /* 0x000f280000300800 */
[----:B------:R1:W-:Y:S04]  /*30ef0*/  STL [R1+0x37c], R11 ;  /* 0x00037c0b01007387 */ /* 0x0003e80000100800 */
[----:B0-----:R-:W4:Y:S01]  /*30f00*/  LDL.LU R12, [R1+0x220] ;  /* 0x00022000010c7983 */ /* 0x001f220000300800 */
[----:B--2---:R-:W-:-:S05]  /*30f10*/  FMUL R10, R3, R10 ;  /* 0x0000000a030a7220 */ /* 0x004fca0000400000 */
[----:B------:R0:W-:Y:S04]  /*30f20*/  STL [R1+0x374], R10 ;  /* 0x0003740a01007387 */ /* 0x0001e80000100800 */
[----:B-1----:R-:W2:Y:S04]  /*30f30*/  LDL.LU R11, [R1+0x224] ;  /* 0x00022400010b7983 */ /* 0x002ea80000300800 */
[----:B0-----:R-:W2:Y:S01]  /*30f40*/  LDL.LU R10, [R1+0x228] ;  /* 0x00022800010a7983 */ /* 0x001ea20000300800 */
[----:B---3--:R-:W-:-:S05]  /*30f50*/  FMUL R8, R3, R8 ;  /* 0x0000000803087220 */ /* 0x008fca0000400000 */
[----:B------:R0:W-:Y:S04]  /*30f60*/  STL [R1+0x370], R8 ;  /* 0x0003700801007387 */ /* 0x0001e80000100800 */
[----:B0-----:R-:W3:Y:S01]  /*30f70*/  LDL.LU R8, [R1+0x22c] ;  /* 0x00022c0001087983 */ /* 0x001ee20000300800 */
[----:B----4-:R-:W-:-:S05]  /*30f80*/  FMUL R28, R3, R28 ;  /* 0x0000001c031c7220 */ /* 0x010fca0000400000 */
[----:B------:R0:W-:Y:S02]  /*30f90*/  STL [R1+0x368], R28 ;  /* 0x0003681c01007387 */ /* 0x0001e40000100800 */
[C---:B0-----:R-:W-:Y:S02]  /*30fa0*/  FMUL R28, R3.reuse, R23 ;  /* 0x00000017031c7220 */ /* 0x041fe40000400000 */
[C---:B------:R-:W-:Y:S02]  /*30fb0*/  FMUL R23, R3.reuse, R9 ;  /* 0x0000000903177220 */ /* 0x040fe40000400000 */
[----:B------:R-:W4:Y:S04]  /*30fc0*/  LDL.LU R9, [R1+0x230] ;  /* 0x0002300001097983 */ /* 0x000f280000300800 */
[----:B------:R0:W-:Y:S04]  /*30fd0*/  STL [R1+0x36c], R28 ;  /* 0x00036c1c01007387 */ /* 0x0001e80000100800 */
[----:B------:R1:W-:Y:S01]  /*30fe0*/  STL [R1+0x364], R23 ;  /* 0x0003641701007387 */ /* 0x0003e20000100800 */
[----:B0-----:R-:W-:-:S03]  /*30ff0*/  FMUL R28, R3, R7 ;  /* 0x00000007031c7220 */ /* 0x001fc60000400000 */
[----:B------:R-:W4:Y:S04]  /*31000*/  LDL.LU R7, [R1+0x234] ;  /* 0x0002340001077983 */ /* 0x000f280000300800 */
[----:B------:R-:W-:Y:S01]  /*31010*/  STL [R1+0x360], R28 ;  /* 0x0003601c01007387 */ /* 0x000fe20000100800 */
[----:B-1----:R-:W-:-:S03]  /*31020*/  FMUL R23, R3, R6 ;  /* 0x0000000603177220 */ /* 0x002fc60000400000 */
[----:B------:R-:W4:Y:S04]  /*31030*/  LDL.LU R6, [R1+0x238] ;  /* 0x0002380001067983 */ /* 0x000f280000300800 */
[----:B------:R-:W-:Y:S01]  /*31040*/  STL [R1+0x358], R23 ;  /* 0x0003581701007387 */ /* 0x000fe20000100800 */
[C---:B------:R-:W-:Y:S02]  /*31050*/  FMUL R22, R3.reuse, R22 ;  /* 0x0000001603167220 */ /* 0x040fe40000400000 */
        /* <DEDUP_REMOVED lines=9> */
[----:B------:R0:W-:Y:S04]  /*310f0*/  STL [R1+0x34c], R5 ;  /* 0x00034c0501007387 */ /* 0x0001e80000100800 */
[----:B0-----:R-:W4:Y:S04]  /*31100*/  LDL.LU R5, [R1+0x23c] ;  /* 0x00023c0001057983 */ /* 0x001f280000300800 */
[----:B------:R0:W-:Y:S04]  /*31110*/  STL [R1+0x344], R4 ;  /* 0x0003440401007387 */ /* 0x0001e80000100800 */
[----:B0-----:R-:W4:Y:S01]  /*31120*/  LDL.LU R4, [R1+0x240] ;  /* 0x0002400001047983 */ /* 0x001f220000300800 */
[----:B------:R-:W-:-:S02]  /*31130*/  FMUL R2, R3, R2 ;  /* 0x0000000203027220 */ /* 0x000fc40000400000 */
[----:B------:R-:W-:-:S05]  /*31140*/  FMUL R0, R3, R0 ;  /* 0x0000000003007220 */ /* 0x000fca0000400000 */
[----:B------:R0:W-:Y:S04]  /*31150*/  STL [R1+0x1504], R0 ;  /* 0x0015040001007387 */ /* 0x0001e80000100800 */
[----:B------:R1:W-:Y:S01]  /*31160*/  STL [R1+0x1508], R2 ;  /* 0x0015080201007387 */ /* 0x0003e20000100800 */
[C---:B0-----:R-:W-:Y:S02]  /*31170*/  FMUL R0, R3.reuse, R16 ;  /* 0x0000001003007220 */ /* 0x041fe40000400000 */
[----:B-1----:R-:W-:-:S03]  /*31180*/  FMUL R2, R3, R14 ;  /* 0x0000000e03027220 */ /* 0x002fc60000400000 */
[----:B------:R0:W-:Y:S04]  /*31190*/  STL [R1+0x1fc], R0 ;  /* 0x0001fc0001007387 */ /* 0x0001e80000100800 */
[----:B------:R-:W4:Y:S04]  /*311a0*/  LDL.LU R14, [R1+0x244] ;  /* 0x00024400010e7983 */ /* 0x000f280000300800 */
[----:B------:R1:W-:Y:S01]  /*311b0*/  STL [R1+0x1f8], R2 ;  /* 0x0001f80201007387 */ /* 0x0003e20000100800 */
[----:B0-----:R-:W-:-:S03]  /*311c0*/  FMUL R0, R3, R13 ;  /* 0x0000000d03007220 */ /* 0x001fc60000400000 */
[----:B------:R-:W4:Y:S04]  /*311d0*/  LDL.LU R13, [R1+0x120] ;  /* 0x00012000010d7983 */ /* 0x000f280000300800 */
[----:B------:R0:W-:Y:S01]  /*311e0*/  STL [R1+0x1f4], R0 ;  /* 0x0001f40001007387 */ /* 0x0001e20000100800 */
[C---:B-1----:R-:W-:Y:S02]  /*311f0*/  FMUL R2, R3.reuse, R15 ;  /* 0x0000000f03027220 */ /* 0x042fe40000400000 */
[C---:B0-----:R-:W-:Y:S02]  /*31200*/  FMUL R0, R3.reuse, R12 ;  /* 0x0000000c03007220 */ /* 0x041fe40000400000 */
[----:B------:R-:W4:Y:S04]  /*31210*/  LDL.LU R12, [R1+0x148] ;  /* 0x00014800010c7983 */ /* 0x000f280000300800 */
[----:B------:R0:W-:Y:S04]  /*31220*/  STL [R1+0x1ec], R2 ;  /* 0x0001ec0201007387 */ /* 0x0001e80000100800 */
[----:B------:R3:W-:Y:S01]  /*31230*/  STL [R1+0x1f0], R0 ;  /* 0x0001f00001007387 */ /* 0x0007e20000100800 */
[----:B--2---:R-:W-:-:S02]  /*31240*/  FMUL R11, R3, R11 ;  /* 0x0000000b030b7220 */ /* 0x004fc40000400000 */
[----:B0-----:R-:W-:-:S03]  /*31250*/  FMUL R2, R3, R10 ;  /* 0x0000000a03027220 */ /* 0x001fc60000400000 */
[----:B------:R0:W-:Y:S04]  /*31260*/  STL [R1+0x1e8], R11 ;  /* 0x0001e80b01007387 */ /* 0x0001e80000100800 */
[----:B------:R-:W2:Y:S04]  /*31270*/  LDL.LU R23, [R1+0x14c] ;  /* 0x00014c0001177983 */ /* 0x000ea80000300800 */
[----:B------:R4:W-:Y:S04]  /*31280*/  STL [R1+0x1e4], R2 ;  /* 0x0001e40201007387 */ /* 0x0009e80000100800 */
[----:B------:R-:W2:Y:S01]  /*31290*/  LDL.LU R22, [R1+0x150] ;  /* 0x0001500001167983 */ /* 0x000ea20000300800 */
[----:B---3--:R-:W-:-:S05]  /*312a0*/  FMUL R0, R3, R8 ;  /* 0x0000000803007220 */ /* 0x008fca0000400000 */
[----:B------:R1:W-:Y:S04]  /*312b0*/  STL [R1+0x1e0], R0 ;  /* 0x0001e00001007387 */ /* 0x0003e80000100800 */
[----:B------:R-:W3:Y:S04]  /*312c0*/  LDL.LU R8, [R1+0x154] ;  /* 0x0001540001087983 */ /* 0x000ee80000300800 */
[----:B0-----:R-:W3:Y:S01]  /*312d0*/  LDL.LU R11, [R1+0x158] ;  /* 0x00015800010b7983 */ /* 0x001ee20000300800 */
[----:B----4-:R-:W-:-:S05]  /*312e0*/  FMUL R2, R3, R9 ;  /* 0x0000000903027220 */ /* 0x010fca0000400000 */
[----:B------:R0:W-:Y:S04]  /*312f0*/  STL [R1+0x1dc], R2 ;  /* 0x0001dc0201007387 */ /* 0x0001e80000100800 */
[----:B------:R-:W4:Y:S01]  /*31300*/  LDL.LU R10, [R1+0x15c] ;  /* 0x00015c00010a7983 */ /* 0x000f220000300800 */
[----:B-1----:R-:W-:-:S05]  /*31310*/  FMUL R0, R3, R7 ;  /* 0x0000000703007220 */ /* 0x002fca0000400000 */
[----:B------:R-:W-:Y:S04]  /*31320*/  STL [R1+0x1d8], R0 ;  /* 0x0001d80001007387 */ /* 0x000fe80000100800 */
[----:B------:R-:W4:Y:S04]  /*31330*/  LDL.LU R28, [R1+0x168] ;  /* 0x00016800011c7983 */ /* 0x000f280000300800 */
[----:B------:R-:W4:Y:S04]  /*31340*/  LDL.LU R9, [R1+0x16c] ;  /* 0x00016c0001097983 */ /* 0x000f280000300800 */
[----:B------:R-:W4:Y:S04]  /*31350*/  LDL.LU R21, [R1+0x170] ;  /* 0x0001700001157983 */ /* 0x000f280000300800 */
[----:B------:R-:W4:Y:S01]  /*31360*/  LDL.LU R7, [R1+0x174] ;  /* 0x0001740001077983 */ /* 0x000f220000300800 */
[----:B0-----:R-:W-:-:S03]  /*31370*/  FMUL R2, R3, R6 ;  /* 0x0000000603027220 */ /* 0x001fc60000400000 */
[----:B------:R-:W4:Y:S04]  /*31380*/  LDL.LU R6, [R1+0x178] ;  /* 0x0001780001067983 */ /* 0x000f280000300800 */
[----:B------:R0:W-:Y:S04]  /*31390*/  STL [R1+0x150c], R2 ;  /* 0x00150c0201007387 */ /* 0x0001e80000100800 */
[----:B0-----:R-:W4:Y:S04]  /*313a0*/  LDL.LU R2, [R1+0x164] ;  /* 0x0001640001027983 */ /* 0x001f280000300800 */
[----:B------:R-:W4:Y:S01]  /*313b0*/  LDL.LU R20, [R1+0x17c] ;  /* 0x00017c0001147983 */ /* 0x000f220000300800 */
[----:B------:R-:W-:-:S05]  /*313c0*/  FMUL R5, R3, R5 ;  /* 0x0000000503057220 */ /* 0x000fca0000400000 */
[----:B------:R0:W-:Y:S04]  /*313d0*/  STL [R1+0x1d0], R5 ;  /* 0x0001d00501007387 */ /* 0x0001e80000100800 */
[----:B------:R-:W4:Y:S01]  /*313e0*/  LDL.LU R18, [R1+0x180] ;  /* 0x0001800001127983 */ /* 0x000f220000300800 */
[----:B------:R-:W-:-:S03]  /*313f0*/  FMUL R0, R3, R4 ;  /* 0x0000000403007220 */ /* 0x000fc60000400000 */
[----:B0-----:R-:W4:Y:S04]  /*31400*/  LDL.LU R5, [R1+0x184] ;  /* 0x0001840001057983 */ /* 0x001f280000300800 */
[----:B------:R-:W4:Y:S04]  /*31410*/  LDL.LU R4, [R1+0x188] ;  /* 0x0001880001047983 */ /* 0x000f280000300800 */
[----:B------:R0:W-:Y:S04]  /*31420*/  STL [R1+0x1510], R0 ;  /* 0x0015100001007387 */ /* 0x0001e80000100800 */
[----:B0-----:R-:W4:Y:S04]  /*31430*/  LDL.LU R0, [R1+0x160] ;  /* 0x0001600001007983 */ /* 0x001f280000300800 */
[----:B------:R-:W4:Y:S01]  /*31440*/  LDL.LU R16, [R1+0x18c] ;  /* 0x00018c0001107983 */ /* 0x000f220000300800 */
[----:B------:R-:W-:-:S05]  /*31450*/  FMUL R14, R3, R14 ;  /* 0x0000000e030e7220 */ /* 0x000fca0000400000 */
[----:B------:R0:W-:Y:S04]  /*31460*/  STL [R1+0x1c8], R14 ;  /* 0x0001c80e01007387 */ /* 0x0001e80000100800 */
[----:B------:R-:W4:Y:S01]  /*31470*/  LDL.LU R15, [R1+0x190] ;  /* 0x00019000010f7983 */ /* 0x000f220000300800 */
[----:B------:R1:W2:Y:S03]  /*31480*/  MUFU.RCP R3, R13 ;  /* 0x0000000d00037308 */ /* 0x0002a60000001000 */
[----:B0-----:R-:W4:Y:S04]  /*31490*/  LDL.LU R14, [R1+0x194] ;  /* 0x00019400010e7983 */ /* 0x001f280000300800 */
[----:B-1----:R-:W4:Y:S01]  /*314a0*/  LDL.LU R13, [R1+0x198] ;  /* 0x00019800010d7983 */ /* 0x002f220000300800 */
[----:B------:R-:W-:-:S05]  /*314b0*/  FMUL R12, R17, R12 ;  /* 0x0000000c110c7220 */ /* 0x000fca0000400000 */
[----:B------:R0:W-:Y:S04]  /*314c0*/  STL [R1+0x340], R12 ;  /* 0x0003400c01007387 */ /* 0x0001e80000100800 */
[----:B0-----:R-:W4:Y:S01]  /*314d0*/  LDL.LU R12, [R1+0x19c] ;  /* 0x00019c00010c7983 */ /* 0x001f220000300800 */
[----:B--2---:R-:W-:-:S05]  /*314e0*/  FMUL R23, R17, R23 ;  /* 0x0000001711177220 */ /* 0x004fca0000400000 */
[----:B------:R0:W-:Y:S01]  /*314f0*/  STL [R1+0x338], R23 ;  /* 0x0003381701007387 */ /* 0x0001e20000100800 */
[----:B------:R-:W-:-:S03]  /*31500*/  FMUL R22, R17, R22 ;  /* 0x0000001611167220 */ /* 0x000fc60000400000 */
[----:B0-----:R-:W2:Y:S04]  /*31510*/  LDL.LU R23, [R1+0x15dc] ;  /* 0x0015dc0001177983 */ /* 0x001ea80000300800 */
[----:B------:R0:W-:Y:S01]  /*31520*/  STL [R1+0x33c], R22 ;  /* 0x00033c1601007387 */ /* 0x0001e20000100800 */
[----:B---3--:R-:W-:-:S03]  /*31530*/  FMUL R8, R17, R8 ;  /* 0x0000000811087220 */ /* 0x008fc60000400000 */
[----:B0-----:R-:W4:Y:S01]  /*31540*/  LDL.LU R22, [R1+0x15d8] ;  /* 0x0015d80001167983 */ /* 0x001f220000300800 */
[----:B------:R-:W-:-:S03]  /*31550*/  FMUL R11, R17, R11 ;  /* 0x0000000b110b7220 */ /* 0x000fc60000400000 */
[----:B------:R0:W-:Y:S04]  /*31560*/  STL [R1+0x334], R8 ;  /* 0x0003340801007387 */ /* 0x0001e80000100800 */
[----:B0-----:R-:W2:Y:S04]  /*31570*/  LDL.LU R8, [R1+0x1a0] ;  /* 0x0001a00001087983 */ /* 0x001ea80000300800 */
[----:B------:R0:W-:Y:S01]  /*31580*/  STL [R1+0x330], R11 ;  /* 0x0003300b01007387 */ /* 0x0001e20000100800 */
[----:B----4-:R-:W-:-:S03]  /*31590*/  FMUL R10, R17, R10 ;  /* 0x0000000a110a7220 */ /* 0x010fc60000400000 */
[----:B0-----:R-:W4:Y:S04]  /*315a0*/  LDL R11, [R1+0x1a4] ;  /* 0x0001a400010b7983 */ /* 0x001f280000100800 */
[----:B------:R0:W-:Y:S04]  /*315b0*/  STL [R1+0x328], R10 ;  /* 0x0003280a01007387 */ /* 0x0001e80000100800 */
[----:B0-----:R-:W4:Y:S01]  /*315c0*/  LDL.LU R10, [R1+0x1a8] ;  /* 0x0001a800010a7983 */ /* 0x001f220000300800 */
[C---:B------:R-:W-:Y:S02]  /*315d0*/  FMUL R21, R17.reuse, R21 ;  /* 0x0000001511157220 */ /* 0x040fe40000400000 */
[----:B------:R-:W-:-:S02]  /*315e0*/  FMUL R20, R17, R20 ;  /* 0x0000001411147220 */ /* 0x000fc40000400000 */
[----:B------:R-:W-:-:S05]  /*315f0*/  FMUL R0, R17, R0 ;  /* 0x0000000011007220 */ /* 0x000fca0000400000 */
[----:B------:R0:W-:Y:S02]  /*31600*/  STL [R1+0x32c], R0 ;  /* 0x00032c0001007387 */ /* 0x0001e40000100800 */
[C---:B0-----:R-:W-:Y:S02]  /*31610*/  FMUL R0, R17.reuse, R2 ;  /* 0x0000000211007220 */ /* 0x041fe40000400000 */
[----:B------:R-:W-:-:S03]  /*31620*/  FMUL R2, R17, R28 ;  /* 0x0000001c11027220 */ /* 0x000fc60000400000 */
[----:B------:R0:W-:Y:S02]  /*31630*/  STL [R1+0x324], R0 ;  /* 0x0003240001007387 */ /* 0x0001e40000100800 */
[C---:B0-----:R-:W-:Y:S02]  /*31640*/  FMUL R0, R17.reuse, R9 ;  /* 0x0000000911007220 */ /* 0x041fe40000400000 */
[----:B------:R-:W3:Y:S04]  /*31650*/  LDL.LU R9, [R1+0x1ac] ;  /* 0x0001ac0001097983 */ /* 0x000ee80000300800 */
[----:B------:R0:W-:Y:S04]  /*31660*/  STL [R1+0x320], R2 ;  /* 0x0003200201007387 */ /* 0x0001e80000100800 */
[----:B------:R1:W-:Y:S04]  /*31670*/  STL [R1+0x318], R0 ;  /* 0x0003180001007387 */ /* 0x0003e80000100800 */
[----:B------:R-:W-:Y:S01]  /*31680*/  STL [R1+0x31c], R21 ;  /* 0x00031c1501007387 */ /* 0x000fe20000100800 */
[----:B0-----:R-:W-:-:S03]  /*31690*/  FMUL R2, R17, R7 ;  /* 0x0000000711027220 */ /* 0x001fc60000400000 */
[----:B------:R-:W3:Y:S01]  /*316a0*/  LDL.LU R7, [R1+0x1b0] ;  /* 0x0001b00001077983 */ /* 0x000ee20000300800 */
[----:B-1----:R-:W-:-:S03]  /*316b0*/  FMUL R0, R17, R6 ;  /* 0x0000000611007220 */ /* 0x002fc60000400000 */
[----:B------:R0:W-:Y:S04]  /*316c0*/  STL [R1+0x314], R2 ;  /* 0x0003140201007387 */ /* 0x0001e80000100800 */
[----:B------:R-:W3:Y:S04]  /*316d0*/  LDL.LU R6, [R1+0x1b4] ;  /* 0x0001b40001067983 */ /* 0x000ee80000300800 */
[----:B------:R1:W-:Y:S01]  /*316e0*/  STL [R1+0x310], R0 ;  /* 0x0003100001007387 */ /* 0x0003e20000100800 */
[----:B0-----:R-:W-:-:S03]  /*316f0*/  FMUL R2, R17, R5 ;  /* 0x0000000511027220 */ /* 0x001fc60000400000 */
[----:B------:R-:W-:Y:S04]  /*31700*/  STL [R1+0x308], R20 ;  /* 0x0003081401007387 */ /* 0x000fe80000100800 */
[----:B------:R-:W3:Y:S01]  /*31710*/  LDL.LU R5, [R1+0x1b8] ;  /* 0x0001b80001057983 */ /* 0x000ee20000300800 */
[----:B-1----:R-:W-:-:S05]  /*31720*/  FMUL R0, R17, R18 ;  /* 0x0000001211007220 */ /* 0x002fca0000400000 */
[----:B------:R0:W-:Y:S04]  /*31730*/  STL [R1+0x30c], R0 ;  /* 0x00030c0001007387 */ /* 0x0001e80000100800 */
[----:B------:R1:W-:Y:S01]  /*31740*/  STL [R1+0x2c4], R2 ;  /* 0x0002c40201007387 */ /* 0x0003e20000100800 */
[----:B0-----:R-:W-:-:S03]  /*31750*/  FMUL R0, R17, R4 ;  /* 0x0000000411007220 */ /* 0x001fc60000400000 */
[----:B------:R-:W3:Y:S01]  /*31760*/  LDL.LU R4, [R1+0x1bc] ;  /* 0x0001bc0001047983 */ /* 0x000ee20000300800 */
[----:B-1----:R-:W-:-:S03]  /*31770*/  FMUL R2, R17, R15 ;  /* 0x0000000f11027220 */ /* 0x002fc60000400000 */
[----:B------:R0:W-:Y:S01]  /*31780*/  STL [R1+0x1514], R0 ;  /* 0x0015140001007387 */ /* 0x0001e20000100800 */
[----:B------:R-:W-:-:S03]  /*31790*/  FMUL R14, R17, R14 ;  /* 0x0000000e110e7220 */ /* 0x000fc60000400000 */
[----:B------:R1:W-:Y:S01]  /*317a0*/  STL [R1+0x1518], R2 ;  /* 0x0015180201007387 */ /* 0x0003e20000100800 */
[C---:B0-----:R-:W-:Y:S02]  /*317b0*/  FMUL R0, R17.reuse, R16 ;  /* 0x0000001011007220 */ /* 0x041fe40000400000 */
[----:B-1----:R-:W-:-:S03]  /*317c0*/  FMUL R2, R17, R13 ;  /* 0x0000000d11027220 */ /* 0x002fc60000400000 */
[----:B------:R0:W-:Y:S04]  /*317d0*/  STL [R1+0x174], R0 ;  /* 0x0001740001007387 */ /* 0x0001e80000100800 */
[----:B------:R-:W-:Y:S04]  /*317e0*/  STL [R1+0x16c], R14 ;  /* 0x00016c0e01007387 */ /* 0x000fe80000100800 */
[----:B------:R-:W3:Y:S01]  /*317f0*/  LDL.LU R21, [R1+0x1c0] ;  /* 0x0001c00001157983 */ /* 0x000ee20000300800 */
[----:B0-----:R-:W-:-:S03]  /*31800*/  FMUL R0, R17, R12 ;  /* 0x0000000c11007220 */ /* 0x001fc60000400000 */
[----:B------:R2:W-:Y:S04]  /*31810*/  STL [R1+0x168], R2 ;  /* 0x0001680201007387 */ /* 0x0005e80000100800 */
[----:B------:R-:W3:Y:S04]  /*31820*/  LDL.LU R18, [R1+0x1c4] ;  /* 0x0001c40001127983 */ /* 0x000ee80000300800 */
[----:B------:R4:W-:Y:S01]  /*31830*/  STL [R1+0x151c], R0 ;  /* 0x00151c0001007387 */ /* 0x0009e20000100800 */
[----:B--2---:R-:W-:-:S03]  /*31840*/  FMUL R2, R17, R8 ;  /* 0x0000000811027220 */ /* 0x004fc60000400000 */
[----:B------:R-:W2:Y:S04]  /*31850*/  LDL.LU R8, [R1+0x128] ;  /* 0x0001280001087983 */ /* 0x000ea80000300800 */
[----:B------:R0:W-:Y:S04]  /*31860*/  STL [R1+0x160], R2 ;  /* 0x0001600201007387 */ /* 0x0001e80000100800 */
[----:B------:R-:W2:Y:S01]  /*31870*/  LDL.LU R16, [R1+0xbc] ;  /* 0x0000bc0001107983 */ /* 0x000ea20000300800 */
[----:B----4-:R-:W-:-:S05]  /*31880*/  FMUL R0, R17, R11 ;  /* 0x0000000b11007220 */ /* 0x010fca0000400000 */
[----:B------:R3:W-:Y:S04]  /*31890*/  STL [R1+0x15c], R0 ;  /* 0x00015c0001007387 */ /* 0x0007e80000100800 */
[----:B------:R-:W4:Y:S04]  /*318a0*/  LDL.LU R15, [R1+0xc0] ;  /* 0x0000c000010f7983 */ /* 0x000f280000300800 */
[----:B------:R-:W2:Y:S01]  /*318b0*/  LDL.LU R14, [R1+0xc4] ;  /* 0x0000c400010e7983 */ /* 0x000ea20000300800 */
[----:B0-----:R-:W-:-:S03]  /*318c0*/  FMUL R2, R17, R10 ;  /* 0x0000000a11027220 */ /* 0x001fc60000400000 */
[----:B------:R-:W2:Y:S04]  /*318d0*/  LDL.LU R13, [R1+0xc8] ;  /* 0x0000c800010d7983 */ /* 0x000ea80000300800 */
[----:B------:R0:W-:Y:S04]  /*318e0*/  STL [R1+0x1520], R2 ;  /* 0x0015200201007387 */ /* 0x0001e80000100800 */
[----:B------:R-:W2:Y:S04]  /*318f0*/  LDL.LU R12, [R1+0xcc] ;  /* 0x0000cc00010c7983 */ /* 0x000ea80000300800 */
[----:B------:R-:W2:Y:S01]  /*31900*/  LDL.LU R11, [R1+0xd0] ;  /* 0x0000d000010b7983 */ /* 0x000ea20000300800 */
[----:B---3--:R-:W-:-:S05]  /*31910*/  FMUL R0, R17, R9 ;  /* 0x0000000911007220 */ /* 0x008fca0000400000 */
[----:B------:R1:W-:Y:S04]  /*31920*/  STL [R1+0x1524], R0 ;  /* 0x0015240001007387 */ /* 0x0003e80000100800 */
[----:B------:R-:W3:Y:S01]  /*31930*/  LDL.LU R10, [R1+0xd4] ;  /* 0x0000d400010a7983 */ /* 0x000ee20000300800 */
[----:B0-----:R-:W-:-:S05]  /*31940*/  FMUL R2, R17, R7 ;  /* 0x0000000711027220 */ /* 0x001fca0000400000 */
[----:B------:R0:W-:Y:S01]  /*31950*/  STL [R1+0x150], R2 ;  /* 0x0001500201007387 */ /* 0x0001e20000100800 */
[----:B-1----:R-:W-:-:S03]  /*31960*/  FMUL R0, R17, R6 ;  /* 0x0000000611007220 */ /* 0x002fc60000400000 */
[----:B------:R-:W2:Y:S04]  /*31970*/  LDL.LU R9, [R1+0xd8] ;  /* 0x0000d80001097983 */ /* 0x000ea80000300800 */
[----:B------:R-:W-:Y:S04]  /*31980*/  STL [R1+0x14c], R0 ;  /* 0x00014c0001007387 */ /* 0x000fe80000100800 */
[----:B------:R-:W2:Y:S01]  /*31990*/  LDL.LU R7, [R1+0xdc] ;  /* 0x0000dc0001077983 */ /* 0x000ea20000300800 */
[----:B0-----:R-:W-:-:S05]  /*319a0*/  FMUL R2, R17, R5 ;  /* 0x0000000511027220 */ /* 0x001fca0000400000 */
[----:B------:R0:W-:Y:S04]  /*319b0*/  STL [R1+0x1528], R2 ;  /* 0x0015280201007387 */ /* 0x0001e80000100800 */
[----:B0-----:R-:W2:Y:S01]  /*319c0*/  LDL.LU R2, [R1+0xb8] ;  /* 0x0000b80001027983 */ /* 0x001ea20000300800 */
[----:B------:R-:W-:-:S03]  /*319d0*/  FMUL R0, R17, R4 ;  /* 0x0000000411007220 */ /* 0x000fc60000400000 */
[----:B------:R-:W3:Y:S04]  /*319e0*/  LDL.LU R6, [R1+0xe0] ;  /* 0x0000e00001067983 */ /* 0x000ee80000300800 */
[----:B------:R-:W3:Y:S04]  /*319f0*/  LDL.LU R28, [R1+0xe4] ;  /* 0x0000e400011c7983 */ /* 0x000ee80000300800 */
[----:B------:R-:W3:Y:S04]  /*31a00*/  LDL.LU R20, [R1+0xe8] ;  /* 0x0000e80001147983 */ /* 0x000ee80000300800 */
[----:B------:R-:W3:Y:S04]  /*31a10*/  LDL.LU R5, [R1+0xec] ;  /* 0x0000ec0001057983 */ /* 0x000ee80000300800 */
[----:B------:R-:W3:Y:S04]  /*31a20*/  LDL.LU R4, [R1+0xf0] ;  /* 0x0000f00001047983 */ /* 0x000ee80000300800 */
[----:B------:R0:W-:Y:S04]  /*31a30*/  STL [R1+0x152c], R0 ;  /* 0x00152c0001007387 */ /* 0x0001e80000100800 */
[----:B0-----:R-:W3:Y:S01]  /*31a40*/  LDL.LU R0, [R1+0xb4] ;  /* 0x0000b40001007983 */ /* 0x001ee20000300800 */
[----:B------:R-:W-:-:S02]  /*31a50*/  FMUL R21, R17, R21 ;  /* 0x0000001511157220 */ /* 0x000fc40000400000 */
[----:B------:R-:W-:-:S03]  /*31a60*/  FMUL R17, R17, R18 ;  /* 0x0000001211117220 */ /* 0x000fc60000400000 */
[----:B------:R0:W-:Y:S04]  /*31a70*/  STL [R1+0x11c], R21 ;  /* 0x00011c1501007387 */ /* 0x0001e80000100800 */
[----:B0-----:R-:W3:Y:S04]  /*31a80*/  LDL.LU R21, [R1+0x15d4] ;  /* 0x0015d40001157983 */ /* 0x001ee80000300800 */
[----:B------:R-:W3:Y:S04]  /*31a90*/  LDL.LU R18, [R1+0xf4] ;  /* 0x0000f40001127983 */ /* 0x000ee80000300800 */
[----:B------:R0:W-:Y:S04]  /*31aa0*/  STL [R1+0x114], R17 ;  /* 0x0001141101007387 */ /* 0x0001e80000100800 */
[----:B0-----:R-:W3:Y:S01]  /*31ab0*/  LDL.LU R17, [R1+0xf8] ;  /* 0x0000f80001117983 */ /* 0x001ee20000300800 */
[----:B----4-:R-:W-:-:S02]  /*31ac0*/  FMUL R15, R3, R15 ;  /* 0x0000000f030f7220 */ /* 0x010fc40000400000 */
[C---:B--2---:R-:W-:Y:S02]  /*31ad0*/  FMUL R2, R3.reuse, R2 ;  /* 0x0000000203027220 */ /* 0x044fe40000400000 */
[----:B---3--:R-:W-:-:S05]  /*31ae0*/  FMUL R0, R3, R0 ;  /* 0x0000000003007220 */ /* 0x008fca0000400000 */
[----:B------:R0:W-:Y:S02]  /*31af0*/  STL [R1+0x2c0], R0 ;  /* 0x0002c00001007387 */ /* 0x0001e40000100800 */
[C---:B0-----:R-:W-:Y:S02]  /*31b00*/  FMUL R0, R3.reuse, R16 ;  /* 0x0000001003007220 */ /* 0x041fe40000400000 */
[----:B------:R-:W2:Y:S04]  /*31b10*/  LDL.LU R16, [R1+0xfc] ;  /* 0x0000fc0001107983 */ /* 0x000ea80000300800 */
[----:B------:R0:W-:Y:S04]  /*31b20*/  STL [R1+0x2b8], R2 ;  /* 0x0002b80201007387 */ /* 0x0001e80000100800 */
[----:B------:R1:W-:Y:S01]  /*31b30*/  STL [R1+0x2bc], R0 ;  /* 0x0002bc0001007387 */ /* 0x0003e20000100800 */
[----:B0-----:R-:W-:-:S03]  /*31b40*/  FMUL R2, R3, R14 ;  /* 0x0000000e03027220 */ /* 0x001fc60000400000 */
[----:B------:R0:W-:Y:S01]  /*31b50*/  STL [R1+0x2b4], R15 ;  /* 0x0002b40f01007387 */ /* 0x0001e20000100800 */
[----:B-1----:R-:W-:-:S03]  /*31b60*/  FMUL R0, R3, R13 ;  /* 0x0000000d03007220 */ /* 0x002fc60000400000 */
[----:B0-----:R-:W3:Y:S04]  /*31b70*/  LDL.LU R15, [R1+0x100] ;  /* 0x00010000010f7983 */ /* 0x001ee80000300800 */
[----:B------:R0:W-:Y:S04]  /*31b80*/  STL [R1+0x2b0], R2 ;  /* 0x0002b00201007387 */ /* 0x0001e80000100800 */
[----:B------:R-:W4:Y:S01]  /*31b90*/  LDL.LU R14, [R1+0x104] ;  /* 0x00010400010e7983 */ /* 0x000f220000300800 */
[----:B0-----:R-:W-:-:S03]  /*31ba0*/  FMUL R2, R3, R12 ;  /* 0x0000000c03027220 */ /* 0x001fc60000400000 */
[----:B------:R0:W-:Y:S04]  /*31bb0*/  STL [R1+0x2a8], R0 ;  /* 0x0002a80001007387 */ /* 0x0001e80000100800 */
[----:B------:R-:W4:Y:S04]  /*31bc0*/  LDL.LU R13, [R1+0x108] ;  /* 0x00010800010d7983 */ /* 0x000f280000300800 */
[----:B------:R1:W-:Y:S04]  /*31bd0*/  STL [R1+0x2ac], R2 ;  /* 0x0002ac0201007387 */ /* 0x0003e80000100800 */
[----:B------:R-:W4:Y:S01]  /*31be0*/  LDL.LU R12, [R1+0x10c] ;  /* 0x00010c00010c7983 */ /* 0x000f220000300800 */
[----:B0-----:R-:W-:-:S02]  /*31bf0*/  FMUL R0, R3, R11 ;  /* 0x0000000b03007220 */ /* 0x001fc40000400000 */
[C---:B------:R-:W-:Y:S01]  /*31c00*/  FMUL R10, R3.reuse, R10 ;  /* 0x0000000a030a7220 */ /* 0x040fe20000400000 */
[----:B------:R-:W4:Y:S01]  /*31c10*/  LDL.LU R11, [R1+0x110] ;  /* 0x00011000010b7983 */ /* 0x000f220000300800 */
[----:B-1----:R-:W-:-:S03]  /*31c20*/  FMUL R2, R3, R9 ;  /* 0x0000000903027220 */ /* 0x002fc60000400000 */
[----:B------:R0:W-:Y:S04]  /*31c30*/  STL [R1+0x2a4], R0 ;  /* 0x0002a40001007387 */ /* 0x0001e80000100800 */
[----:B------:R1:W-:Y:S01]  /*31c40*/  STL [R1+0x2a0], R10 ;  /* 0x0002a00a01007387 */ /* 0x0003e20000100800 */
[----:B0-----:R-:W-:-:S03]  /*31c50*/  FMUL R0, R3, R7 ;  /* 0x0000000703007220 */ /* 0x001fc60000400000 */
[----:B-1----:R-:W4:Y:S04]  /*31c60*/  LDL.LU R10, [R1+0x118] ;  /* 0x00011800010a7983 */ /* 0x002f280000300800 */
[----:B------:R0:W-:Y:S01]  /*31c70*/  STL [R1+0x298], R2 ;  /* 0x0002980201007387 */ /* 0x0001e20000100800 */
[----:B------:R-:W-:-:S03]  /*31c80*/  FMUL R20, R3, R20 ;  /* 0x0000001403147220 */ /* 0x000fc60000400000 */
[----:B------:R-:W4:Y:S04]  /*31c90*/  LDL.LU R9, [R1+0x124] ;  /* 0x0001240001097983 */ /* 0x000f280000300800 */
[----:B------:R1:W-:Y:S01]  /*31ca0*/  STL [R1+0x29c], R0 ;  /* 0x00029c0001007387 */ /* 0x0003e20000100800 */
[----:B0-----:R-:W-:-:S03]  /*31cb0*/  FMUL R2, R3, R6 ;  /* 0x0000000603027220 */ /* 0x001fc60000400000 */
[----:B------:R-:W4:Y:S04]  /*31cc0*/  LDL.LU R7, [R1+0x130] ;  /* 0x0001300001077983 */ /* 0x000f280000300800 */
[----:B------:R-:W4:Y:S01]  /*31cd0*/  LDL.LU R6, [R1+0x134] ;  /* 0x0001340001067983 */ /* 0x000f220000300800 */
[----:B-1----:R-:W-:-:S03]  /*31ce0*/  FMUL R0, R3, R28 ;  /* 0x0000001c03007220 */ /* 0x002fc60000400000 */
[----:B------:R0:W-:Y:S04]  /*31cf0*/  STL [R1+0x294], R2 ;  /* 0x0002940201007387 */ /* 0x0001e80000100800 */
[----:B------:R1:W-:Y:S01]  /*31d00*/  STL [R1+0x290], R0 ;  /* 0x0002900001007387 */ /* 0x0003e20000100800 */
[----:B0-----:R-:W-:-:S03]  /*31d10*/  FMUL R2, R3, R5 ;  /* 0x0000000503027220 */ /* 0x001fc60000400000 */
[----:B------:R-:W-:Y:S01]  /*31d20*/  STL [R1+0x288], R20 ;  /* 0x0002881401007387 */ /* 0x000fe20000100800 */
[----:B-1----:R-:W-:-:S03]  /*31d30*/  FMUL R0, R3, R4 ;  /* 0x0000000403007220 */ /* 0x002fc60000400000 */
[----:B------:R-:W4:Y:S04]  /*31d40*/  LDL.LU R5, [R1+0x138] ;  /* 0x0001380001057983 */ /* 0x000f280000300800 */
[----:B------:R0:W-:Y:S04]  /*31d50*/  STL [R1+0x28c], R2 ;  /* 0x00028c0201007387 */ /* 0x0001e80000100800 */
[----:B------:R-:W4:Y:S04]  /*31d60*/  LDL.LU R4, [R1+0x13c] ;  /* 0x00013c0001047983 */ /* 0x000f280000300800 */
[----:B------:R1:W-:Y:S01]  /*31d70*/  STL [R1+0x244], R0 ;  /* 0x0002440001007387 */ /* 0x0003e20000100800 */
[----:B0-----:R-:W-:-:S05]  /*31d80*/  FMUL R2, R3, R18 ;  /* 0x0000001203027220 */ /* 0x001fca0000400000 */
[----:B------:R-:W-:Y:S01]  /*31d90*/  STL [R1+0x1530], R2 ;  /* 0x0015300201007387 */ /* 0x000fe20000100800 */
[----:B-1----:R-:W-:-:S03]  /*31da0*/  FMUL R0, R3, R17 ;  /* 0x0000001103007220 */ /* 0x002fc60000400000 */
[----:B------:R-:W4:Y:S04]  /*31db0*/  LDL.LU R28, [R1+0x140] ;  /* 0x00014000011c7983 */ /* 0x000f280000300800 */
[----:B------:R-:W4:Y:S04]  /*31dc0*/  LDL R20, [R1+0x144] ;  /* 0x0001440001147983 */ /* 0x000f280000100800 */
[----:B------:R2:W-:Y:S04]  /*31dd0*/  STL [R1+0x1534], R0 ;  /* 0x0015340001007387 */ /* 0x0005e80000100800 */
[----:B------:R-:W4:Y:S04]  /*31de0*/  LDL.LU R18, [R1+0x24] ;  /* 0x0000240001127983 */ /* 0x000f280000300800 */
[----:B------:R-:W4:Y:S01]  /*31df0*/  LDL.LU R17, [R1+0x28] ;  /* 0x0000280001117983 */ /* 0x000f220000300800 */
[----:B--2---:R-:W-:-:S05]  /*31e00*/  FMUL R0, R3, R16 ;  /* 0x0000001003007220 */ /* 0x004fca0000400000 */
[----:B------:R3:W-:Y:S04]  /*31e10*/  STL [R1+0xd8], R0 ;  /* 0x0000d80001007387 */ /* 0x0007e80000100800 */
[----:B------:R-:W2:Y:S01]  /*31e20*/  LDL.LU R16, [R1+0x2c] ;  /* 0x00002c0001107983 */ /* 0x000ea20000300800 */
[C---:B---3--:R-:W-:Y:S02]  /*31e30*/  FMUL R0, R3.reuse, R15 ;  /* 0x0000000f03007220 */ /* 0x048fe40000400000 */
[----:B----4-:R-:W-:-:S05]  /*31e40*/  FMUL R2, R3, R14 ;  /* 0x0000000e03027220 */ /* 0x010fca0000400000 */
[----:B------:R-:W-:Y:S04]  /*31e50*/  STL [R1+0x1538], R2 ;  /* 0x0015380201007387 */ /* 0x000fe80000100800 */
[----:B------:R0:W-:Y:S04]  /*31e60*/  STL [R1+0xd4], R0 ;  /* 0x0000d40001007387 */ /* 0x0001e80000100800 */
[----:B------:R-:W3:Y:S01]  /*31e70*/  LDL.LU R15, [R1+0x30] ;  /* 0x00003000010f7983 */ /* 0x000ee20000300800 */
[C---:B0-----:R-:W-:Y:S02]  /*31e80*/  FMUL R0, R3.reuse, R13 ;  /* 0x0000000d03007220 */ /* 0x041fe40000400000 */
[----:B------:R-:W-:-:S03]  /*31e90*/  FMUL R2, R3, R12 ;  /* 0x0000000c03027220 */ /* 0x000fc60000400000 */
[----:B------:R0:W-:Y:S04]  /*31ea0*/  STL [R1+0xcc], R0 ;  /* 0x0000cc0001007387 */ /* 0x0001e80000100800 */
[----:B------:R-:W4:Y:S04]  /*31eb0*/  LDL.LU R14, [R1+0x34] ;  /* 0x00003400010e7983 */ /* 0x000f280000300800 */
[----:B------:R-:W-:Y:S04]  /*31ec0*/  STL [R1+0xc8], R2 ;  /* 0x0000c80201007387 */ /* 0x000fe80000100800 */
[----:B------:R-:W4:Y:S01]  /*31ed0*/  LDL.LU R13, [R1+0x38] ;  /* 0x00003800010d7983 */ /* 0x000f220000300800 */
[----:B0-----:R-:W-:-:S02]  /*31ee0*/  FMUL R0, R3, R11 ;  /* 0x0000000b03007220 */ /* 0x001fc40000400000 */
[----:B------:R-:W-:-:S03]  /*31ef0*/  FMUL R10, R3, R10 ;  /* 0x0000000a030a7220 */ /* 0x000fc60000400000 */
[----:B------:R0:W-:Y:S01]  /*31f00*/  STL [R1+0x153c], R0 ;  /* 0x00153c0001007387 */ /* 0x0001e20000100800 */
[----:B------:R-:W1:Y:S03]  /*31f10*/  MUFU.RCP R8, R8 ;  /* 0x0000000800087308 */ /* 0x000e660000001000 */
[----:B------:R-:W-:Y:S01]  /*31f20*/  STL [R1+0xc0], R10 ;  /* 0x0000c00a01007387 */ /* 0x000fe20000100800 */
[C---:B0-----:R-:W-:Y:S02]  /*31f30*/  FMUL R0, R3.reuse, R9 ;  /* 0x0000000903007220 */ /* 0x041fe40000400000 */
[----:B------:R-:W-:-:S05]  /*31f40*/  FMUL R2, R3, R7 ;  /* 0x0000000703027220 */ /* 0x000fca0000400000 */
[----:B------:R-:W-:Y:S04]  /*31f50*/  STL [R1+0x1540], R2 ;  /* 0x0015400201007387 */ /* 0x000fe80000100800 */
[----:B------:R0:W-:Y:S04]  /*31f60*/  STL [R1+0xbc], R0 ;  /* 0x0000bc0001007387 */ /* 0x0001e80000100800 */
[----:B------:R-:W4:Y:S01]  /*31f70*/  LDL.LU R12, [R1+0x3c] ;  /* 0x00003c00010c7983 */ /* 0x000f220000300800 */
[----:B------:R-:W-:-:S03]  /*31f80*/  @!P6 FMUL R19, R19, 16777216 ;  /* 0x4b8000001313e820 */ /* 0x000fc60000400000 */
[----:B------:R-:W4:Y:S01]  /*31f90*/  LDL.LU R11, [R1+0x40] ;  /* 0x00004000010b7983 */ /* 0x000f220000300800 */
[C---:B0-----:R-:W-:Y:S02]  /*31fa0*/  FMUL R0, R3.reuse, R6 ;  /* 0x0000000603007220 */ /* 0x041fe40000400000 */
[----:B------:R-:W-:-:S03]  /*31fb0*/  FMUL R2, R3, R5 ;  /* 0x0000000503027220 */ /* 0x000fc60000400000 */
[----:B------:R0:W-:Y:S04]  /*31fc0*/  STL [R1+0xb4], R0 ;  /* 0x0000b40001007387 */ /* 0x0001e80000100800 */
[----:B------:R-:W4:Y:S04]  /*31fd0*/  LDL.LU R10, [R1+0x44] ;  /* 0x00004400010a7983 */ /* 0x000f280000300800 */
[----:B------:R-:W4:Y:S01]  /*31fe0*/  LDL.LU R9, [R1+0x48] ;  /* 0x0000480001097983 */ /* 0x000f220000300800 */
[----:B0-----:R-:W-:-:S03]  /*31ff0*/  FMUL R0, R3, R4 ;  /* 0x0000000403007220 */ /* 0x001fc60000400000 */
[----:B------:R-:W4:Y:S04]  /*32000*/  LDL.LU R7, [R1+0x4c] ;  /* 0x00004c0001077983 */ /* 0x000f280000300800 */
[----:B------:R0:W-:Y:S04]  /*32010*/  STL [R1+0x8c], R2 ;  /* 0x00008c0201007387 */ /* 0x0001e80000100800 */
[----:B------:R-:W4:Y:S01]  /*32020*/  LDL.LU R6, [R1+0x50] ;  /* 0x0000500001067983 */ /* 0x000f220000300800 */
[C---:B0-----:R-:W-:Y:S02]  /*32030*/  FMUL R2, R3.reuse, R28 ;  /* 0x0000001c03027220 */ /* 0x041fe40000400000 */
[----:B------:R0:W0:Y:S01]  /*32040*/  MUFU.RCP R28, R19 ;  /* 0x00000013001c7308 */ /* 0x0000220000001000 */
[----:B------:R1:W-:Y:S04]  /*32050*/  STL [R1+0x88], R0 ;  /* 0x0000880001007387 */ /* 0x0003e80000100800 */
[----:B------:R-:W4:Y:S04]  /*32060*/  LDL.LU R5, [R1+0x54] ;  /* 0x0000540001057983 */ /* 0x000f280000300800 */
[----:B------:R-:W4:Y:S01]  /*32070*/  LDL.LU R4, [R1+0x58] ;  /* 0x0000580001047983 */ /* 0x000f220000300800 */
[----:B-1----:R-:W-:-:S02]  /*32080*/  FMUL R0, R3, R20 ;  /* 0x0000001403007220 */ /* 0x002fc40000400000 */
[C---:B------:R-:W-:Y:S01]  /*32090*/  FMUL R3, R8.reuse, R18 ;  /* 0x0000001208037220 */ /* 0x040fe20000400000 */
[----:B------:R1:W-:Y:S04]  /*320a0*/  STL [R1+0x84], R2 ;  /* 0x0000840201007387 */ /* 0x0003e80000100800 */
[----:B------:R2:W-:Y:S01]  /*320b0*/  STL [R1+0x80], R0 ;  /* 0x0000800001007387 */ /* 0x0005e20000100800 */
[----:B-1----:R-:W-:-:S03]  /*320c0*/  FMUL R2, R8, R17 ;  /* 0x0000001108027220 */ /* 0x002fc60000400000 */
[----:B------:R-:W-:Y:S04]  /*320d0*/  STL [R1+0x240], R3 ;  /* 0x0002400301007387 */ /* 0x000fe80000100800 */
[----:B------:R-:W4:Y:S04]  /*320e0*/  LDL.LU R20, [R1+0x5c] ;  /* 0x00005c0001147983 */ /* 0x000f280000300800 */
[----:B------:R1:W-:Y:S04]  /*320f0*/  STL [R1+0x238], R2 ;  /* 0x0002380201007387 */ /* 0x0003e80000100800 */
[----:B0-----:R-:W4:Y:S01]  /*32100*/  LDL.LU R19, [R1+0x60] ;  /* 0x0000600001137983 */ /* 0x001f220000300800 */
[----:B--2---:R-:W-:-:S05]  /*32110*/  FMUL R0, R8, R16 ;  /* 0x0000001008007220 */ /* 0x004fca0000400000 */
[----:B------:R0:W-:Y:S04]  /*32120*/  STL [R1+0x23c], R0 ;  /* 0x00023c0001007387 */ /* 0x0001e80000100800 */
[----:B-1----:R-:W2:Y:S04]  /*32130*/  LDL.LU R2, [R1+0x64] ;  /* 0x0000640001027983 */ /* 0x002ea80000300800 */
[----:B------:R-:W-:Y:S04]  /*32140*/  STL [R1+0x1c], R28 ;  /* 0x00001c1c01007387 */ /* 0x000fe80000100800 */
[----:B------:R-:W2:Y:S04]  /*32150*/  LDL.LU R18, [R1+0x68] ;  /* 0x0000680001127983 */ /* 0x000ea80000300800 */
[----:B0-----:R-:W2:Y:S01]  /*32160*/  LDL.LU R0, [R1+0x6c] ;  /* 0x00006c0001007983 */ /* 0x001ea20000300800 */
[----:B---3--:R-:W-:-:S05]  /*32170*/  FMUL R3, R8, R15 ;  /* 0x0000000f08037220 */ /* 0x008fca0000400000 */
[----:B------:R0:W-:Y:S04]  /*32180*/  STL [R1+0x234], R3 ;  /* 0x0002340301007387 */ /* 0x0001e80000100800 */
[----:B------:R-:W3:Y:S01]  /*32190*/  LDL.LU R17, [R1+0x70] ;  /* 0x0000700001117983 */ /* 0x000ee20000300800 */
[----:B----4-:R-:W-:-:S05]  /*321a0*/  FMUL R14, R8, R14 ;  /* 0x0000000e080e7220 */ /* 0x010fca0000400000 */
[----:B------:R1:W-:Y:S01]  /*321b0*/  STL [R1+0x230], R14 ;  /* 0x0002300e01007387 */ /* 0x0003e20000100800 */
[----:B0-----:R-:W-:-:S03]  /*321c0*/  FMUL R3, R8, R13 ;  /* 0x0000000d08037220 */ /* 0x001fc60000400000 */
[----:B------:R-:W4:Y:S04]  /*321d0*/  LDL.LU R16, [R1+0x74] ;  /* 0x0000740001107983 */ /* 0x000f280000300800 */
[----:B------:R0:W-:Y:S04]  /*321e0*/  STL [R1+0x228], R3 ;  /* 0x0002280301007387 */ /* 0x0001e80000100800 */
[----:B------:R-:W4:Y:S04]  /*321f0*/  LDL.LU R15, [R1+0x78] ;  /* 0x00007800010f7983 */ /* 0x000f280000300800 */
[----:B-1----:R-:W4:Y:S04]  /*32200*/  LDL.LU R14, [R1+0x7c] ;  /* 0x00007c00010e7983 */ /* 0x002f280000300800 */
[----:B------:R-:W4:Y:S04]  /*32210*/  LDL.LU R13, [R1+0x90] ;  /* 0x00009000010d7983 */ /* 0x000f280000300800 */
[----:B0-----:R-:W4:Y:S01]  /*32220*/  LDL.LU R3, [R1+0x94] ;  /* 0x0000940001037983 */ /* 0x001f220000300800 */
[----:B------:R-:W-:-:S02]  /*32230*/  FMUL R12, R8, R12 ;  /* 0x0000000c080c7220 */ /* 0x000fc40000400000 */
[----:B------:R-:W-:-:S03]  /*32240*/  FMUL R11, R8, R11 ;  /* 0x0000000b080b7220 */ /* 0x000fc60000400000 */
[----:B------:R0:W-:Y:S04]  /*32250*/  STL [R1+0x22c], R12 ;  /* 0x00022c0c01007387 */ /* 0x0001e80000100800 */
[----:B------:R1:W-:Y:S01]  /*32260*/  STL [R1+0x224], R11 ;  /* 0x0002240b01007387 */ /* 0x0003e20000100800 */
[----:B------:R-:W-:-:S03]  /*32270*/  FMUL R10, R8, R10 ;  /* 0x0000000a080a7220 */ /* 0x000fc60000400000 */
[----:B0-----:R-:W4:Y:S01]  /*32280*/  LDL.LU R12, [R1+0x9c] ;  /* 0x00009c00010c7983 */ /* 0x001f220000300800 */
[----:B------:R-:W-:-:S03]  /*32290*/  FMUL R9, R8, R9 ;  /* 0x0000000908097220 */ /* 0x000fc60000400000 */
[----:B------:R0:W-:Y:S01]  /*322a0*/  STL [R1+0x220], R10 ;  /* 0x0002200a01007387 */ /* 0x0001e20000100800 */
[----:B------:R-:W-:-:S03]  /*322b0*/  FMUL R7, R8, R7 ;  /* 0x0000000708077220 */ /* 0x000fc60000400000 */
[----:B-1----:R-:W4:Y:S04]  /*322c0*/  LDL.LU R11, [R1+0xa0] ;  /* 0x0000a000010b7983 */ /* 0x002f280000300800 */
[----:B------:R1:W-:Y:S01]  /*322d0*/  STL [R1+0x218], R9 ;  /* 0x0002180901007387 */ /* 0x0003e20000100800 */
[----:B------:R-:W-:-:S03]  /*322e0*/  FMUL R6, R8, R6 ;  /* 0x0000000608067220 */ /* 0x000fc60000400000 */
[----:B------:R1:W-:Y:S04]  /*322f0*/  STL [R1+0x21c], R7 ;  /* 0x00021c0701007387 */ /* 0x0003e80000100800 */
[----:B------:R1:W-:Y:S04]  /*32300*/  STL [R1+0x214], R6 ;  /* 0x0002140601007387 */ /* 0x0003e80000100800 */
[----:B0-----:R-:W4:Y:S01]  /*32310*/  LDL.LU R10, [R1+0xac] ;  /* 0x0000ac00010a7983 */ /* 0x001f220000300800 */
[C---:B------:R-:W-:Y:S02]  /*32320*/  FMUL R5, R8.reuse, R5 ;  /* 0x0000000508057220 */ /* 0x040fe40000400000 */
[----:B------:R-:W-:-:S03]  /*32330*/  FMUL R4, R8, R4 ;  /* 0x0000000408047220 */ /* 0x000fc60000400000 */
[----:B------:R0:W-:Y:S04]  /*32340*/  STL [R1+0x210], R5 ;  /* 0x0002100501007387 */ /* 0x0001e80000100800 */
[----:B-1----:R-:W4:Y:S04]  /*32350*/  LDL.LU R9, [R1+0xb0] ;  /* 0x0000b00001097983 */ /* 0x002f280000300800 */
[----:B------:R1:W-:Y:S04]  /*32360*/  STL [R1+0x208], R4 ;  /* 0x0002080401007387 */ /* 0x0003e80000100800 */
[----:B------:R-:W4:Y:S04]  /*32370*/  LDL.LU R7, [R1+0x18] ;  /* 0x0000180001077983 */ /* 0x000f280000300800 */
[----:B------:R-:W4:Y:S01]  /*32380*/  LDL.LU R6, [R1+0x14] ;  /* 0x0000140001067983 */ /* 0x000f220000300800 */
[----:B------:R-:W-:-:S03]  /*32390*/  FMUL R20, R8, R20 ;  /* 0x0000001408147220 */ /* 0x000fc60000400000 */
[----:B0-----:R-:W4:Y:S04]  /*323a0*/  LDL.LU R5, [R1+0x10] ;  /* 0x0000100001057983 */ /* 0x001f280000300800 */
[----:B-1----:R-:W4:Y:S01]  /*323b0*/  LDL.LU R4, [R1+0xc] ;  /* 0x00000c0001047983 */ /* 0x002f220000300800 */
[----:B------:R-:W-:-:S03]  /*323c0*/  FMUL R19, R8, R19 ;  /* 0x0000001308137220 */ /* 0x000fc60000400000 */
[----:B------:R0:W-:Y:S04]  /*323d0*/  STL [R1+0x20c], R20 ;  /* 0x00020c1401007387 */ /* 0x0001e80000100800 */
[----:B0-----:R-:W4:Y:S04]  /*323e0*/  LDL.LU R20, [R1+0x15d0] ;  /* 0x0015d00001147983 */ /* 0x001f280000300800 */
[----:B------:R0:W-:Y:S04]  /*323f0*/  STL [R1+0x1c4], R19 ;  /* 0x0001c41301007387 */ /* 0x0001e80000100800 */
[----:B0-----:R-:W4:Y:S01]  /*32400*/  LDL.LU R19, [R1+0x15cc] ;  /* 0x0015cc0001137983 */ /* 0x001f220000300800 */
[----:B--2---:R-:W-:-:S05]  /*32410*/  FMUL R2, R8, R2 ;  /* 0x0000000208027220 */ /* 0x004fca0000400000 */
[----:B------:R0:W-:Y:S01]  /*32420*/  STL [R1+0x1548], R2 ;  /* 0x0015480201007387 */ /* 0x0001e20000100800 */
[C---:B------:R-:W-:Y:S02]  /*32430*/  FMUL R18, R8.reuse, R18 ;  /* 0x0000001208127220 */ /* 0x040fe40000400000 */
[C---:B------:R-:W-:Y:S01]  /*32440*/  FMUL R0, R8.reuse, R0 ;  /* 0x0000000008007220 */ /* 0x040fe20000400000 */
[----:B0-----:R-:W2:Y:S04]  /*32450*/  LDL.LU R2, [R1+0x98] ;  /* 0x0000980001027983 */ /* 0x001ea80000300800 */
[----:B------:R0:W-:Y:S04]  /*32460*/  STL [R1+0x58], R18 ;  /* 0x0000581201007387 */ /* 0x0001e80000100800 */
[----:B0-----:R-:W2:Y:S04]  /*32470*/  LDL.LU R18, [R1+0x15c8] ;  /* 0x0015c80001127983 */ /* 0x001ea80000300800 */
[----:B------:R0:W-:Y:S01]  /*32480*/  STL [R1+0x154c], R0 ;  /* 0x00154c0001007387 */ /* 0x0001e20000100800 */
[----:B---3--:R-:W-:-:S03]  /*32490*/  FMUL R17, R8, R17 ;  /* 0x0000001108117220 */ /* 0x008fc60000400000 */
[----:B0-----:R-:W3:Y:S04]  /*324a0*/  LDL.LU R0, [R1+0xa4] ;  /* 0x0000a40001007983 */ /* 0x001ee80000300800 */
[----:B------:R0:W-:Y:S01]  /*324b0*/  STL [R1+0x50], R17 ;  /* 0x0000501101007387 */ /* 0x0001e20000100800 */
[----:B----4-:R-:W-:-:S03]  /*324c0*/  FMUL R16, R8, R16 ;  /* 0x0000001008107220 */ /* 0x010fc60000400000 */
[----:B0-----:R-:W4:Y:S01]  /*324d0*/  LDL.LU R17, [R1+0x15c4] ;  /* 0x0015c40001117983 */ /* 0x001f220000300800 */
[----:B------:R-:W-:-:S03]  /*324e0*/  FMUL R15, R8, R15 ;  /* 0x0000000f080f7220 */ /* 0x000fc60000400000 */
[----:B------:R0:W-:Y:S01]  /*324f0*/  STL [R1+0x4c], R16 ;  /* 0x00004c1001007387 */ /* 0x0001e20000100800 */
[C---:B------:R-:W-:Y:S02]  /*32500*/  FMUL R14, R8.reuse, R14 ;  /* 0x0000000e080e7220 */ /* 0x040fe40000400000 */
[C---:B------:R-:W-:Y:S01]  /*32510*/  FMUL R13, R8.reuse, R13 ;  /* 0x0000000d080d7220 */ /* 0x040fe20000400000 */
[----:B0-----:R-:W4:Y:S01]  /*32520*/  LDL.LU R16, [R1+0x15c0] ;  /* 0x0015c00001107983 */ /* 0x001f220000300800 */
[----:B------:R-:W-:-:S03]  /*32530*/  FMUL R3, R8, R3 ;  /* 0x0000000308037220 */ /* 0x000fc60000400000 */
[----:B------:R0:W-:Y:S04]  /*32540*/  STL [R1+0x48], R15 ;  /* 0x0000480f01007387 */ /* 0x0001e80000100800 */
[----:B0-----:R-:W4:Y:S04]  /*32550*/  LDL.LU R15, [R1+0x15bc] ;  /* 0x0015bc00010f7983 */ /* 0x001f280000300800 */
[----:B------:R0:W-:Y:S04]  /*32560*/  STL [R1+0x44], R14 ;  /* 0x0000440e01007387 */ /* 0x0001e80000100800 */
[----:B0-----:R-:W4:Y:S04]  /*32570*/  LDL.LU R14, [R1+0x15b8] ;  /* 0x0015b800010e7983 */ /* 0x001f280000300800 */
[----:B------:R0:W-:Y:S04]  /*32580*/  STL [R1+0x40], R13 ;  /* 0x0000400d01007387 */ /* 0x0001e80000100800 */
[----:B0-----:R-:W4:Y:S04]  /*32590*/  LDL.LU R13, [R1+0x15b4] ;  /* 0x0015b400010d7983 */ /* 0x001f280000300800 */
[----:B------:R0:W-:Y:S04]  /*325a0*/  STL [R1+0x1550], R3 ;  /* 0x0015500301007387 */ /* 0x0001e80000100800 */
[----:B0-----:R-:W4:Y:S01]  /*325b0*/  LDL.LU R3, [R1+0xa8] ;  /* 0x0000a80001037983 */ /* 0x001f220000300800 */
[----:B------:R-:W-:-:S02]  /*325c0*/  FMUL R12, R8, R12 ;  /* 0x0000000c080c7220 */ /* 0x000fc40000400000 */
[C---:B------:R-:W-:Y:S02]  /*325d0*/  FMUL R11, R8.reuse, R11 ;  /* 0x0000000b080b7220 */ /* 0x040fe40000400000 */
[----:B------:R-:W-:Y:S02]  /*325e0*/  FMUL R10, R8, R10 ;  /* 0x0000000a080a7220 */ /* 0x000fe40000400000 */
[C---:B------:R-:W-:Y:S02]  /*325f0*/  FMUL R7, R28.reuse, R7 ;  /* 0x000000071c077220 */ /* 0x040fe40000400000 */
[C---:B------:R-:W-:Y:S02]  /*32600*/  FMUL R6, R28.reuse, R6 ;  /* 0x000000061c067220 */ /* 0x040fe40000400000 */
[C---:B------:R-:W-:Y:S02]  /*32610*/  FMUL R5, R28.reuse, R5 ;  /* 0x000000051c057220 */ /* 0x040fe40000400000 */
[----:B------:R-:W-:-:S02]  /*32620*/  FMUL R4, R28, R4 ;  /* 0x000000041c047220 */ /* 0x000fc40000400000 */
[----:B--2---:R-:W-:-:S05]  /*32630*/  FMUL R2, R8, R2 ;  /* 0x0000000208027220 */ /* 0x004fca0000400000 */
[----:B------:R0:W-:Y:S04]  /*32640*/  STL [R1+0x1554], R2 ;  /* 0x0015540201007387 */ /* 0x0001e80000100800 */
[----:B0-----:R-:W2:Y:S04]  /*32650*/  LDL.LU R2, [R1] ;  /* 0x0000000001027983 */ /* 0x001ea80000300800 */
[----:B------:R0:W-:Y:S01]  /*32660*/  STL [R1+0x34], R12 ;  /* 0x0000340c01007387 */ /* 0x0001e20000100800 */
[----:B---3--:R-:W-:-:S03]  /*32670*/  FMUL R0, R8, R0 ;  /* 0x0000000008007220 */ /* 0x008fc60000400000 */
[----:B0-----:R-:W3:Y:S04]  /*32680*/  LDL.LU R12, [R1+0x15b0] ;  /* 0x0015b000010c7983 */ /* 0x001ee80000300800 */
[----:B------:R0:W-:Y:S04]  /*32690*/  STL [R1+0x30], R11 ;  /* 0x0000300b01007387 */ /* 0x0001e80000100800 */
[----:B0-----:R-:W3:Y:S04]  /*326a0*/  LDL.LU R11, [R1+0x15ac] ;  /* 0x0015ac00010b7983 */ /* 0x001ee80000300800 */
[----:B------:R0:W-:Y:S04]  /*326b0*/  STL [R1+0x1558], R0 ;  /* 0x0015580001007387 */ /* 0x0001e80000100800 */
[----:B0-----:R-:W3:Y:S01]  /*326c0*/  LDL.LU R0, [R1+0x4] ;  /* 0x0000040001007983 */ /* 0x001ee20000300800 */
[----:B----4-:R-:W-:-:S02]  /*326d0*/  FMUL R3, R8, R3 ;  /* 0x0000000308037220 */ /* 0x010fc40000400000 */
[----:B------:R-:W-:-:S03]  /*326e0*/  FMUL R8, R8, R9 ;  /* 0x0000000908087220 */ /* 0x000fc60000400000 */
[----:B------:R0:W-:Y:S04]  /*326f0*/  STL [R1+0x155c], R3 ;  /* 0x00155c0301007387 */ /* 0x0001e80000100800 */
[----:B0-----:R-:W4:Y:S04]  /*32700*/  LDL.LU R3, [R1+0x8] ;  /* 0x0000080001037983 */ /* 0x001f280000300800 */
[----:B------:R0:W-:Y:S04]  /*32710*/  STL [R1+0x24], R10 ;  /* 0x0000240a01007387 */ /* 0x0001e80000100800 */
[----:B0-----:R-:W3:Y:S04]  /*32720*/  LDL.LU R10, [R1+0x15a8] ;  /* 0x0015a800010a7983 */ /* 0x001ee80000300800 */
[----:B------:R-:W3:Y:S04]  /*32730*/  LDL.LU R9, [R1+0x15a4] ;  /* 0x0015a40001097983 */ /* 0x000ee80000300800 */
[----:B------:R0:W-:Y:S04]  /*32740*/  STL [R1+0x20], R8 ;  /* 0x0000200801007387 */ /* 0x0001e80000100800 */
[----:B0-----:R-:W3:Y:S04]  /*32750*/  LDL.LU R8, [R1+0x15a0] ;  /* 0x0015a00001087983 */ /* 0x001ee80000300800 */
[----:B------:R0:W-:Y:S04]  /*32760*/  STL [R1+0x1c0], R7 ;  /* 0x0001c00701007387 */ /* 0x0001e80000100800 */
[----:B0-----:R-:W3:Y:S04]  /*32770*/  LDL.LU R7, [R1+0x159c] ;  /* 0x00159c0001077983 */ /* 0x001ee80000300800 */
[----:B------:R0:W-:Y:S04]  /*32780*/  STL [R1+0x1b8], R6 ;  /* 0x0001b80601007387 */ /* 0x0001e80000100800 */
[----:B0-----:R-:W3:Y:S04]  /*32790*/  LDL.LU R6, [R1+0x1598] ;  /* 0x0015980001067983 */ /* 0x001ee80000300800 */
[----:B------:R0:W-:Y:S04]  /*327a0*/  STL [R1+0x1bc], R5 ;  /* 0x0001bc0501007387 */ /* 0x0001e80000100800 */
[----:B0-----:R-:W3:Y:S04]  /*327b0*/  LDL.LU R5, [R1+0x1594] ;  /* 0x0015940001057983 */ /* 0x001ee80000300800 */
[----:B------:R0:W-:Y:S04]  /*327c0*/  STL [R1+0x1b4], R4 ;  /* 0x0001b40401007387 */ /* 0x0001e80000100800 */
[----:B0-----:R-:W3:Y:S01]  /*327d0*/  LDL.LU R4, [R1+0x1590] ;  /* 0x0015900001047983 */ /* 0x001ee20000300800 */
[----:B--2---:R-:W-:-:S02]  /*327e0*/  FMUL R2, R28, R2 ;  /* 0x000000021c027220 */ /* 0x004fc40000400000 */
[----:B----4-:R-:W-:-:S05]  /*327f0*/  FMUL R3, R28, R3 ;  /* 0x000000031c037220 */ /* 0x010fca0000400000 */
[----:B------:R3:W-:Y:S02]  /*32800*/  STL [R1+0x1b0], R3 ;  /* 0x0001b00301007387 */ /* 0x0007e40000100800 */
[----:B---3--:R-:W-:-:S05]  /*32810*/  FMUL R3, R28, R0 ;  /* 0x000000001c037220 */ /* 0x008fca0000400000 */
[----:B------:R-:W-:Y:S04]  /*32820*/  STL [R1+0x198], R3 ;  /* 0x0001980301007387 */ /* 0x000fe80000100800 */
[----:B------:R0:W-:Y:S02]  /*32830*/  STL [R1+0x19c], R2 ;  /* 0x00019c0201007387 */ /* 0x0001e40000100800 */
[C---:B0-----:R-:W-:Y:S02]  /*32840*/  FMUL R2, R28.reuse, R6 ;  /* 0x000000061c027220 */ /* 0x041fe40000400000 */
[C---:B------:R-:W-:Y:S02]  /*32850*/  FMUL R3, R28.reuse, R5 ;  /* 0x000000051c037220 */ /* 0x040fe40000400000 */
[----:B------:R-:W-:-:S05]  /*32860*/  FMUL R0, R28, R4 ;  /* 0x000000041c007220 */ /* 0x000fca0000400000 */
[----:B------:R0:W-:Y:S04]  /*32870*/  STL [R1+0x194], R0 ;  /* 0x0001940001007387 */ /* 0x0001e80000100800 */
[----:B------:R1:W-:Y:S01]  /*32880*/  STL [R1+0x190], R3 ;  /* 0x0001900301007387 */ /* 0x0003e20000100800 */
[----:B0-----:R-:W-:-:S03]  /*32890*/  FMUL R0, R28, R7 ;  /* 0x000000071c007220 */ /* 0x001fc60000400000 */
[----:B------:R0:W-:Y:S01]  /*328a0*/  STL [R1+0x188], R2 ;  /* 0x0001880201007387 */ /* 0x0001e20000100800 */
[----:B-1----:R-:W-:-:S03]  /*328b0*/  FMUL R3, R28, R8 ;  /* 0x000000081c037220 */ /* 0x002fc60000400000 */
[----:B------:R1:W-:Y:S04]  /*328c0*/  STL [R1+0x18c], R0 ;  /* 0x00018c0001007387 */ /* 0x0003e80000100800 */
[----:B------:R2:W-:Y:S01]  /*328d0*/  STL [R1+0x13c], R3 ;  /* 0x00013c0301007387 */ /* 0x0005e20000100800 */
[C---:B0-----:R-:W-:Y:S02]  /*328e0*/  FMUL R2, R28.reuse, R9 ;  /* 0x000000091c027220 */ /* 0x041fe40000400000 */
[----:B-1----:R-:W-:-:S03]  /*328f0*/  FMUL R0, R28, R10 ;  /* 0x0000000a1c007220 */ /* 0x002fc60000400000 */
[----:B------:R0:W-:Y:S01]  /*32900*/  STL [R1+0x138], R2 ;  /* 0x0001380201007387 */ /* 0x0001e20000100800 */
[----:B--2---:R-:W-:-:S03]  /*32910*/  FMUL R3, R28, R11 ;  /* 0x0000000b1c037220 */ /* 0x004fc60000400000 */
[----:B------:R1:W-:Y:S04]  /*32920*/  STL [R1+0xf4], R0 ;  /* 0x0000f40001007387 */ /* 0x0003e80000100800 */
[----:B------:R-:W-:Y:S01]  /*32930*/  STL [R1+0xfc], R3 ;  /* 0x0000fc0301007387 */ /* 0x000fe20000100800 */
[C---:B0-----:R-:W-:Y:S02]  /*32940*/  FMUL R2, R28.reuse, R12 ;  /* 0x0000000c1c027220 */ /* 0x041fe40000400000 */
[----:B-1----:R-:W-:Y:S02]  /*32950*/  FMUL R0, R28, R13 ;  /* 0x0000000d1c007220 */ /* 0x002fe40000400000 */
[----:B------:R-:W2:Y:S04]  /*32960*/  LDL.LU R28, [R1+0x504] ;  /* 0x00050400011c7983 */ /* 0x000ea80000300800 */
[----:B------:R-:W-:Y:S04]  /*32970*/  STL [R1+0xf0], R2 ;  /* 0x0000f00201007387 */ /* 0x000fe80000100800 */
[----:B--2---:R0:W-:Y:S04]  /*32980*/  STL [R1+0x158c], R28 ;  /* 0x00158c1c01007387 */ /* 0x0041e80000100800 */
[----:B------:R1:W-:Y:S04]  /*32990*/  STL [R1+0x4], R0 ;  /* 0x0000040001007387 */ /* 0x0003e80000100800 */
[----:B0-----:R-:W2:Y:S04]  /*329a0*/  LDL.LU R28, [R1+0x1c] ;  /* 0x00001c00011c7983 */ /* 0x001ea80000300800 */
[----:B------:R-:W3:Y:S04]  /*329b0*/  LDL.LU R3, [R1+0x50c] ;  /* 0x00050c0001037983 */ /* 0x000ee80000300800 */
[----:B-1----:R-:W4:Y:S04]  /*329c0*/  LDL.LU R0, [R1+0x700] ;  /* 0x0007000001007983 */ /* 0x002f280000300800 */
[----:B------:R-:W3:Y:S04]  /*329d0*/  LDL.LU R7, [R1+0x70c] ;  /* 0x00070c0001077983 */ /* 0x000ee80000300800 */
[----:B------:R-:W3:Y:S04]  /*329e0*/  LDL.LU R8, [R1+0x710] ;  /* 0x0007100001087983 */ /* 0x000ee80000300800 */
[----:B------:R-:W3:Y:S04]  /*329f0*/  LDL.LU R4, [R1+0x718] ;  /* 0x0007180001047983 */ /* 0x000ee80000300800 */
[----:B------:R-:W3:Y:S04]  /*32a00*/  LDL.LU R9, [R1+0x714] ;  /* 0x0007140001097983 */ /* 0x000ee80000300800 */
[----:B------:R-:W3:Y:S04]  /*32a10*/  LDL.LU R5, [R1+0x71c] ;  /* 0x00071c0001057983 */ /* 0x000ee80000300800 */
[----:B------:R-:W3:Y:S04]  /*32a20*/  LDL.LU R11, [R1+0x728] ;  /* 0x00072800010b7983 */ /* 0x000ee80000300800 */
[----:B------:R-:W3:Y:S01]  /*32a30*/  LDL.LU R10, [R1+0x72c] ;  /* 0x00072c00010a7983 */ /* 0x000ee20000300800 */
[----:B------:R-:W-:-:S02]  /*32a40*/  @!P6 FMUL R24, R24, 16777216 ;  /* 0x4b8000001818e820 */ /* 0x000fc40000400000 */
[C---:B--2---:R-:W-:Y:S02]  /*32a50*/  FMUL R2, R28.reuse, R14 ;  /* 0x0000000e1c027220 */ /* 0x044fe40000400000 */
[C---:B------:R-:W-:Y:S02]  /*32a60*/  FMUL R15, R28.reuse, R15 ;  /* 0x0000000f1c0f7220 */ /* 0x040fe40000400000 */
[C---:B------:R-:W-:Y:S01]  /*32a70*/  FMUL R16, R28.reuse, R16 ;  /* 0x000000101c107220 */ /* 0x040fe20000400000 */
[----:B------:R0:W-:Y:S01]  /*32a80*/  STL [R1+0x1560], R2 ;  /* 0x0015600201007387 */ /* 0x0001e20000100800 */
[C---:B------:R-:W-:Y:S02]  /*32a90*/  FMUL R17, R28.reuse, R17 ;  /* 0x000000111c117220 */ /* 0x040fe40000400000 */
[C---:B------:R-:W-:Y:S02]  /*32aa0*/  FMUL R18, R28.reuse, R18 ;  /* 0x000000121c127220 */ /* 0x040fe40000400000 */
[C---:B------:R-:W-:Y:S01]  /*32ab0*/  FMUL R19, R28.reuse, R19 ;  /* 0x000000131c137220 */ /* 0x040fe20000400000 */
[----:B0-----:R-:W2:Y:S04]  /*32ac0*/  LDL.LU R2, [R1+0x508] ;  /* 0x0005080001027983 */ /* 0x001ea80000300800 */
[----:B------:R-:W3:Y:S04]  /*32ad0*/  LDL.LU R14, [R1+0x720] ;  /* 0x00072000010e7983 */ /* 0x000ee80000300800 */
[----:B------:R0:W-:Y:S01]  /*32ae0*/  STL [R1+0x1564], R15 ;  /* 0x0015640f01007387 */ /* 0x0001e20000100800 */
[----:B------:R-:W-:-:S02]  /*32af0*/  FMUL R20, R28, R20 ;  /* 0x000000141c147220 */ /* 0x000fc40000400000 */
[C---:B------:R-:W-:Y:S01]  /*32b00*/  FMUL R13, R28.reuse, R21 ;  /* 0x000000151c0d7220 */ /* 0x040fe20000400000 */
[----:B0-----:R-:W4:Y:S04]  /*32b10*/  LDL.LU R15, [R1+0x500] ;  /* 0x00050000010f7983 */ /* 0x001f280000300800 */
[----:B------:R0:W-:Y:S01]  /*32b20*/  STL [R1+0x1568], R16 ;  /* 0x0015681001007387 */ /* 0x0001e20000100800 */
[----:B------:R-:W-:-:S03]  /*32b30*/  FMUL R22, R28, R22 ;  /* 0x000000161c167220 */ /* 0x000fc60000400000 */
[----:B0-----:R-:W4:Y:S04]  /*32b40*/  LDL.LU R16, [R1+0x4fc] ;  /* 0x0004fc0001107983 */ /* 0x001f280000300800 */
[----:B------:R0:W-:Y:S01]  /*32b50*/  STL [R1+0x156c], R17 ;  /* 0x00156c1101007387 */ /* 0x0001e20000100800 */
[----:B------:R-:W-:-:S03]  /*32b60*/  FMUL R23, R28, R23 ;  /* 0x000000171c177220 */ /* 0x000fc60000400000 */
[----:B0-----:R-:W4:Y:S04]  /*32b70*/  LDL.LU R17, [R1+0x4f8] ;  /* 0x0004f80001117983 */ /* 0x001f280000300800 */
[----:B------:R0:W-:Y:S01]  /*32b80*/  STL [R1+0x1570], R18 ;  /* 0x0015701201007387 */ /* 0x0001e20000100800 */
[----:B------:R-:W-:-:S03]  /*32b90*/  FMUL R6, R28, R24 ;  /* 0x000000181c067220 */ /* 0x000fc60000400000 */
[----:B0-----:R-:W4:Y:S04]  /*32ba0*/  LDL.LU R18, [R1+0x4f4] ;  /* 0x0004f40001127983 */ /* 0x001f280000300800 */
[----:B------:R0:W-:Y:S04]  /*32bb0*/  STL [R1+0x1574], R19 ;  /* 0x0015741301007387 */ /* 0x0001e80000100800 */
[----:B0-----:R-:W4:Y:S04]  /*32bc0*/  LDL.LU R19, [R1+0x4f0] ;  /* 0x0004f00001137983 */ /* 0x001f280000300800 */
[----:B------:R0:W-:Y:S04]  /*32bd0*/  STL [R1+0x1578], R20 ;  /* 0x0015781401007387 */ /* 0x0001e80000100800 */
[----:B0-----:R-:W4:Y:S04]  /*32be0*/  LDL.LU R20, [R1+0x4d4] ;  /* 0x0004d40001147983 */ /* 0x001f280000300800 */
[----:B------:R0:W-:Y:S04]  /*32bf0*/  STL [R1+0x157c], R13 ;  /* 0x00157c0d01007387 */ /* 0x0001e80000100800 */
[----:B0-----:R-:W4:Y:S04]  /*32c00*/  LDL.LU R13, [R1+0x4e0] ;  /* 0x0004e000010d7983 */ /* 0x001f280000300800 */
[----:B------:R-:W4:Y:S04]  /*32c10*/  LDL.LU R21, [R1+0x708] ;  /* 0x0007080001157983 */ /* 0x000f280000300800 */
[----:B------:R0:W-:Y:S04]  /*32c20*/  STL [R1+0x1580], R22 ;  /* 0x0015801601007387 */ /* 0x0001e80000100800 */
[----:B0-----:R-:W4:Y:S04]  /*32c30*/  LDL.LU R22, [R1+0x4e4] ;  /* 0x0004e40001167983 */ /* 0x001f280000300800 */
[----:B------:R0:W-:Y:S04]  /*32c40*/  STL [R1+0x1584], R23 ;  /* 0x0015841701007387 */ /* 0x0001e80000100800 */
[----:B0-----:R-:W4:Y:S04]  /*32c50*/  LDL.LU R23, [R1+0x4e8] ;  /* 0x0004e80001177983 */ /* 0x001f280000300800 */
[----:B------:R0:W-:Y:S04]  /*32c60*/  STL [R1+0x1588], R6 ;  /* 0x0015880601007387 */ /* 0x0001e80000100800 */
[----:B0-----:R-:W4:Y:S01]  /*32c70*/  LDL.LU R6, [R1+0x4ec] ;  /* 0x0004ec0001067983 */ /* 0x001f220000300800 */
[----:B------:R-:W-:-:S02]  /*32c80*/  @!P6 FMUL R25, R25, 16777216 ;  /* 0x4b8000001919e820 */ /* 0x000fc40000400000 */
[----:B------:R-:W-:Y:S02]  /*32c90*/  @!P6 FMUL R26, R26, 16777216 ;  /* 0x4b8000001a1ae820 */ /* 0x000fe40000400000 */
[----:B------:R-:W-:Y:S02]  /*32ca0*/  @!P6 FMUL R27, R27, 16777216 ;  /* 0x4b8000001b1be820 */ /* 0x000fe40000400000 */
[----:B------:R-:W-:Y:S02]  /*32cb0*/  @!P6 FMUL R29, R29, 16777216 ;  /* 0x4b8000001d1de820 */ /* 0x000fe40000400000 */
[C---:B------:R-:W-:Y:S02]  /*32cc0*/  FMUL R12, R28.reuse, R25 ;  /* 0x000000191c0c7220 */ /* 0x040fe40000400000 */
[----:B------:R-:W4:Y:S01]  /*32cd0*/  LDL.LU R25, [R1+0x724] ;  /* 0x0007240001197983 */ /* 0x000f220000300800 */
[C---:B------:R-:W-:Y:S02]  /*32ce0*/  FMUL R24, R28.reuse, R26 ;  /* 0x0000001a1c187220 */ /* 0x040fe40000400000 */
[C---:B------:R-:W-:Y:S01]  /*32cf0*/  FMUL R27, R28.reuse, R27 ;  /* 0x0000001b1c1b7220 */ /* 0x040fe20000400000 */
[----:B------:R-:W4:Y:S01]  /*32d00*/  LDL.LU R26, [R1+0x704] ;  /* 0x00070400011a7983 */ /* 0x000f220000300800 */
[----:B------:R-:W-:-:S03]  /*32d10*/  FMUL R29, R28, R29 ;  /* 0x0000001d1c1d7220 */ /* 0x000fc60000400000 */
[----:B------:R-:W4:Y:S01]  /*32d20*/  LDL.LU R28, [R1+0x158c] ;  /* 0x00158c00011c7983 */ /* 0x000f220000300800 */
[----:B--2---:R-:W-:-:S04]  /*32d30*/  @!P0 FMUL R2, R2, 16777216 ;  /* 0x4b80000002028820 */ /* 0x004fc80000400000 */
[----:B---3--:R-:W-:Y:S02]  /*32d40*/  FMUL R2, R10, R2 ;  /* 0x000000020a027220 */ /* 0x008fe40000400000 */
[----:B----4-:R-:W-:-:S04]  /*32d50*/  @!P0 FMUL R15, R15, 16777216 ;  /* 0x4b8000000f0f8820 */ /* 0x010fc80000400000 */
[----:B------:R-:W-:Y:S02]  /*32d60*/  FMUL R15, R10, R15 ;  /* 0x0000000f0a0f7220 */ /* 0x000fe40000400000 */
[----:B------:R-:W-:-:S04]  /*32d70*/  @!P0 FMUL R16, R16, 16777216 ;  /* 0x4b80000010108820 */ /* 0x000fc80000400000 */
        /* <DEDUP_REMOVED lines=16> */
[----:B------:R-:W-:-:S05]  /*32e80*/  FMUL R6, R10, R6 ;  /* 0x000000060a067220 */ /* 0x000fca0000400000 */
[----:B------:R0:W-:Y:S04]  /*32e90*/  STL [R1+0x9c], R6 ;  /* 0x00009c0601007387 */ /* 0x0001e80000100800 */
[----:B0-----:R-:W2:Y:S04]  /*32ea0*/  LDL.LU R6, [R1+0x1588] ;  /* 0x0015880001067983 */ /* 0x001ea80000300800 */
[----:B------:R0:W-:Y:S04]  /*32eb0*/  STL [R1+0x94], R23 ;  /* 0x0000941701007387 */ /* 0x0001e80000100800 */
[----:B0-----:R-:W3:Y:S04]  /*32ec0*/  LDL.LU R23, [R1+0x1584] ;  /* 0x0015840001177983 */ /* 0x001ee80000300800 */
        /* <DEDUP_REMOVED lines=21> */
[C---:B------:R-:W-:Y:S02]  /*33020*/  FMUL R3, R10.reuse, R3 ;  /* 0x000000030a037220 */ /* 0x040fe40000400000 */
[----:B------:R-:W-:Y:S02]  /*33030*/  @!P0 FMUL R21, R21, 16777216 ;  /* 0x4b80000015158820 */ /* 0x000fe40000400000 */
[----:B------:R-:W-:Y:S01]  /*33040*/  FMUL R0, R10, R0 ;  /* 0x000000000a007220 */ /* 0x000fe20000400000 */
[----:B------:R0:W-:Y:S01]  /*33050*/  STL [R1+0x1c], R3 ;  /* 0x00001c0301007387 */ /* 0x0001e20000100800 */
[----:B------:R-:W-:-:S02]  /*33060*/  @!P0 FMUL R28, R28, 16777216 ;  /* 0x4b8000001c1c8820 */ /* 0x000fc40000400000 */
[----:B------:R-:W-:Y:S02]  /*33070*/  @!P0 FMUL R5, R5, 16777216 ;  /* 0x4b80000005058820 */ /* 0x000fe40000400000 */
[----:B------:R-:W-:Y:S02]  /*33080*/  @!P0 FMUL R11, R11, 16777216 ;  /* 0x4b8000000b0b8820 */ /* 0x000fe40000400000 */
[C---:B------:R-:W-:Y:S02]  /*33090*/  FMUL R26, R10.reuse, R26 ;  /* 0x0000001a0a1a7220 */ /* 0x040fe40000400000 */
[----:B------:R-:W-:Y:S01]  /*330a0*/  FMUL R21, R10, R21 ;  /* 0x000000150a157220 */ /* 0x000fe20000400000 */
[----:B0-----:R-:W4:Y:S01]  /*330b0*/  LDL.LU R3, [R1+0x155c] ;  /* 0x00155c0001037983 */ /* 0x001f220000300800 */
[----:B------:R-:W-:Y:S02]  /*330c0*/  @!P0 FMUL R7, R7, 16777216 ;  /* 0x4b80000007078820 */ /* 0x000fe40000400000 */
[----:B------:R-:W-:Y:S01]  /*330d0*/  @!P0 FMUL R8, R8, 16777216 ;  /* 0x4b80000008088820 */ /* 0x000fe20000400000 */
[----:B------:R0:W-:Y:S01]  /*330e0*/  STL [R1+0x14], R0 ;  /* 0x0000140001007387 */ /* 0x0001e20000100800 */
[----:B------:R-:W-:-:S02]  /*330f0*/  @!P0 FMUL R9, R9, 16777216 ;  /* 0x4b80000009098820 */ /* 0x000fc40000400000 */
[----:B------:R-:W-:Y:S02]  /*33100*/  @!P0 FMUL R4, R4, 16777216 ;  /* 0x4b80000004048820 */ /* 0x000fe40000400000 */
[----:B------:R-:W-:Y:S02]  /*33110*/  @!P0 FMUL R14, R14, 16777216 ;  /* 0x4b8000000e0e8820 */ /* 0x000fe40000400000 */
[----:B------:R-:W-:Y:S02]  /*33120*/  @!P0 FMUL R25, R25, 16777216 ;  /* 0x4b80000019198820 */ /* 0x000fe40000400000 */
[C---:B------:R-:W-:Y:S01]  /*33130*/  FMUL R28, R10.reuse, R28 ;  /* 0x0000001c0a1c7220 */ /* 0x040fe20000400000 */
[----:B0-----:R-:W4:Y:S01]  /*33140*/  LDL.LU R0, [R1+0x1558] ;  /* 0x0015580001007983 */ /* 0x001f220000300800 */
[C---:B------:R-:W-:Y:S02]  /*33150*/  FMUL R5, R10.reuse, R5 ;  /* 0x000000050a057220 */ /* 0x040fe40000400000 */
[C---:B------:R-:W-:Y:S01]  /*33160*/  FMUL R11, R10.reuse, R11 ;  /* 0x0000000b0a0b7220 */ /* 0x040fe20000400000 */
[----:B------:R-:W-:Y:S01]  /*33170*/  STL [R1+0x18], R26 ;  /* 0x0000181a01007387 */ /* 0x000fe20000100800 */
[----:B------:R-:W-:Y:S01]  /*33180*/  FMUL R7, R10, R7 ;  /* 0x000000070a077220 */ /* 0x000fe20000400000 */
[----:B------:R-:W-:Y:S01]  /*33190*/  F2FP.PACK_AB R24, R24, R29 ;  /* 0x0000001d1818723e */ /* 0x000fe200000000ff */
[C---:B------:R-:W-:Y:S01]  /*331a0*/  FMUL R8, R10.reuse, R8 ;  /* 0x000000080a087220 */ /* 0x040fe20000400000 */
[----:B------:R0:W-:Y:S01]  /*331b0*/  STL [R1+0x10], R21 ;  /* 0x0000101501007387 */ /* 0x0001e20000100800 */
[----:B------:R-:W-:-:S02]  /*331c0*/  FMUL R4, R10, R4 ;  /* 0x000000040a047220 */ /* 0x000fc40000400000 */
[C---:B------:R-:W-:Y:S02]  /*331d0*/  FMUL R14, R10.reuse, R14 ;  /* 0x0000000e0a0e7220 */ /* 0x040fe40000400000 */
[C---:B------:R-:W-:Y:S02]  /*331e0*/  FMUL R9, R10.reuse, R9 ;  /* 0x000000090a097220 */ /* 0x040fe40000400000 */
[----:B------:R-:W-:Y:S01]  /*331f0*/  FMUL R10, R10, R25 ;  /* 0x000000190a0a7220 */ /* 0x000fe20000400000 */
[----:B------:R-:W-:Y:S01]  /*33200*/  F2FP.PACK_AB R5, R5, R11 ;  /* 0x0000000b0505723e */ /* 0x000fe200000000ff */
[----:B0-----:R-:W4:Y:S04]  /*33210*/  LDL.LU R21, [R1+0x34] ;  /* 0x0000340001157983 */ /* 0x001f280000300800 */
[----:B------:R-:W4:Y:S04]  /*33220*/  LDL.LU R29, [R1+0x4] ;  /* 0x00000400011d7983 */ /* 0x000f280000300800 */
[----:B------:R0:W-:Y:S04]  /*33230*/  STL [R1+0x14f8], R28 ;  /* 0x0014f81c01007387 */ /* 0x0001e80000100800 */
[----:B------:R-:W4:Y:S01]  /*33240*/  LDL.LU R11, [R1+0x50] ;  /* 0x00005000010b7983 */ /* 0x000f220000300800 */
[----:B------:R-:W-:-:S02]  /*33250*/  F2FP.PACK_AB R4, R4, R14 ;  /* 0x0000000e0404723e */ /* 0x000fc400000000ff */
[----:B------:R-:W-:Y:S02]  /*33260*/  F2FP.PACK_AB R12, R12, R27 ;  /* 0x0000001b0c0c723e */ /* 0x000fe400000000ff */
[----:B--2---:R-:W-:Y:S02]  /*33270*/  F2FP.PACK_AB R25, R22, R6 ;  /* 0x000000061619723e */ /* 0x004fe400000000ff */
[----:B------:R-:W2:Y:S01]  /*33280*/  LDL.LU R22, [R1+0x44] ;  /* 0x0000440001167983 */ /* 0x000ea20000300800 */
[----:B------:R-:W-:Y:S02]  /*33290*/  F2FP.PACK_AB R6, R9, R10 ;  /* 0x0000000a0906723e */ /* 0x000fe400000000ff */
[----:B---3--:R-:W-:Y:S02]  /*332a0*/  F2FP.PACK_AB R13, R13, R23 ;  /* 0x000000170d0d723e */ /* 0x008fe400000000ff */
[----:B------:R-:W3:Y:S04]  /*332b0*/  LDL.LU R23, [R1+0x58] ;  /* 0x0000580001177983 */ /* 0x000ee80000300800 */
[----:B------:R-:W2:Y:S01]  /*332c0*/  LDL.LU R10, [R1+0x4c] ;  /* 0x00004c00010a7983 */ /* 0x000ea20000300800 */
[----:B----4-:R-:W-:-:S03]  /*332d0*/  F2FP.PACK_AB R26, R18, R20 ;  /* 0x00000014121a723e */ /* 0x010fc600000000ff */
[----:B------:R-:W4:Y:S04]  /*332e0*/  LDL.LU R20, [R1+0x24] ;  /* 0x0000240001147983 */ /* 0x000f280000300800 */
[----:B------:R-:W2:Y:S01]  /*332f0*/  LDL.LU R18, [R1+0x40] ;  /* 0x0000400001127983 */ /* 0x000ea20000300800 */
[----:B------:R-:W-:-:S03]  /*33300*/  F2FP.PACK_AB R14, R17, R19 ;  /* 0x00000013110e723e */ /* 0x000fc600000000ff */
[----:B------:R-:W2:Y:S04]  /*33310*/  LDL.LU R17, [R1+0x30] ;  /* 0x0000300001117983 */ /* 0x000ea80000300800 */
[----:B------:R-:W2:Y:S01]  /*33320*/  LDL.LU R19, [R1+0x48] ;  /* 0x0000480001137983 */ /* 0x000ea20000300800 */
[----:B------:R-:W-:-:S03]  /*33330*/  F2FP.PACK_AB R27, R2, R16 ;  /* 0x00000010021b723e */ /* 0x000fc600000000ff */
[----:B------:R-:W2:Y:S04]  /*33340*/  LDL.LU R2, [R1+0x1554] ;  /* 0x0015540001027983 */ /* 0x000ea80000300800 */
[----:B------:R-:W2:Y:S01]  /*33350*/  LDL.LU R16, [R1+0x20] ;  /* 0x0000200001107983 */ /* 0x000ea20000300800 */
[----:B------:R-:W-:-:S03]  /*33360*/  F2FP.PACK_AB R7, R7, R8 ;  /* 0x000000080707723e */ /* 0x000fc600000000ff */
[----:B------:R-:W3:Y:S04]  /*33370*/  LDL.LU R8, [R1+0x84] ;  /* 0x0000840001087983 */ /* 0x000ee80000300800 */
[----:B------:R-:W3:Y:S04]  /*33380*/  LDL.LU R9, [R1+0xb4] ;  /* 0x0000b40001097983 */ /* 0x000ee80000300800 */
[----:B0-----:R-:W3:Y:S01]  /*33390*/  LDL.LU R28, [R1+0xc0] ;  /* 0x0000c000011c7983 */ /* 0x001ee20000300800 */
[----:B------:R-:W-:-:S03]  /*333a0*/  F2FP.PACK_AB R15, R29, R15 ;  /* 0x0000000f1d0f723e */ /* 0x000fc600000000ff */
[----:B------:R-:W3:Y:S01]  /*333b0*/  LDL.LU R29, [R1+0xcc] ;  /* 0x0000cc00011d7983 */ /* 0x000ee20000300800 */
[----:B--2---:R-:W-:-:S03]  /*333c0*/  F2FP.PACK_AB R16, R3, R16 ;  /* 0x000000100310723e */ /* 0x004fc600000000ff */
[----:B------:R-:W2:Y:S01]  /*333d0*/  LDL.LU R3, [R1+0x1550] ;  /* 0x0015500001037983 */ /* 0x000ea20000300800 */
[----:B----4-:R-:W-:Y:S02]  /*333e0*/  F2FP.PACK_AB R20, R0, R20 ;  /* 0x000000140014723e */ /* 0x010fe400000000ff */
[----:B------:R-:W-:Y:S01]  /*333f0*/  F2FP.PACK_AB R17, R2, R17 ;  /* 0x000000110211723e */ /* 0x000fe200000000ff */
[----:B------:R-:W4:Y:S04]  /*33400*/  LDL.LU R0, [R1+0x154c] ;  /* 0x00154c0001007983 */ /* 0x000f280000300800 */
[----:B------:R-:W4:Y:S01]  /*33410*/  LDL.LU R2, [R1+0x1548] ;  /* 0x0015480001027983 */ /* 0x000f220000300800 */
[----:B--2---:R-:W-:-:S03]  /*33420*/  F2FP.PACK_AB R21, R3, R21 ;  /* 0x000000150315723e */ /* 0x004fc600000000ff */
[----:B------:R-:W2:Y:S01]  /*33430*/  LDL.LU R3, [R1+0x1544] ;  /* 0x0015440001037983 */ /* 0x000ea20000300800 */
[----:B------:R-:W-:Y:S02]  /*33440*/  F2FP.PACK_AB R18, R19, R18 ;  /* 0x000000121312723e */ /* 0x000fe400000000ff */
[----:B---3--:R-:W-:Y:S02]  /*33450*/  F2FP.PACK_AB R19, R23, R11 ;  /* 0x0000000b1713723e */ /* 0x008fe400000000ff */
[----:B----4-:R-:W-:Y:S02]  /*33460*/  F2FP.PACK_AB R23, R2, R0 ;  /* 0x000000000217723e */ /* 0x010fe400000000ff */
[----:B------:R-:W3:Y:S01]  /*33470*/  LDL.LU R2, [R1+0x1540] ;  /* 0x0015400001027983 */ /* 0x000ee20000300800 */
[----:B------:R-:W-:-:S03]  /*33480*/  F2FP.PACK_AB R22, R10, R22 ;  /* 0x000000160a16723e */ /* 0x000fc600000000ff */
[----:B------:R-:W4:Y:S04]  /*33490*/  LDL.LU R0, [R1+0x153c] ;  /* 0x00153c0001007983 */ /* 0x000f280000300800 */
[----:B------:R-:W3:Y:S04]  /*334a0*/  LDL.LU R10, [R1+0xc8] ;  /* 0x0000c800010a7983 */ /* 0x000ee80000300800 */
[----:B------:R-:W3:Y:S04]  /*334b0*/  LDL.LU R11, [R1+0xd8] ;  /* 0x0000d800010b7983 */ /* 0x000ee80000300800 */
[----:B--2---:R0:W-:Y:S04]  /*334c0*/  STS.128 [R3+0x400], R4 ;  /* 0x0004000403007388 */ /* 0x0041e80000000c00 */
[----:B0-----:R-:W2:Y:S04]  /*334d0*/  LDL.LU R4, [R1+0x80] ;  /* 0x0000800001047983 */ /* 0x001ea80000300800 */
[----:B------:R-:W2:Y:S04]  /*334e0*/  LDL.LU R5, [R1+0x8c] ;  /* 0x00008c0001057983 */ /* 0x000ea80000300800 */
[----:B------:R-:W3:Y:S04]  /*334f0*/  LDL.LU R6, [R1+0xbc] ;  /* 0x0000bc0001067983 */ /* 0x000ee80000300800 */
[----:B------:R-:W4:Y:S04]  /*33500*/  LDL.LU R7, [R1+0xd4] ;  /* 0x0000d40001077983 */ /* 0x000f280000300800 */
[----:B------:R0:W-:Y:S04]  /*33510*/  STS.128 [R3+0x80], R24 ;  /* 0x0000801803007388 */ /* 0x0001e80000000c00 */
[----:B------:R1:W-:Y:S04]  /*33520*/  STS.128 [R3+0x480], R12 ;  /* 0x0004800c03007388 */ /* 0x0003e80000000c00 */
[----:B------:R1:W-:Y:S04]  /*33530*/  STS.128 [R3+0x100], R16 ;  /* 0x0001001003007388 */ /* 0x0003e80000000c00 */
[----:B0-----:R-:W4:Y:S04]  /*33540*/  LDL.LU R27, [R1+0x88] ;  /* 0x00008800011b7983 */ /* 0x001f280000300800 */
[----:B------:R-:W4:Y:S04]  /*33550*/  LDL R24, [R1+0x73c] ;  /* 0x00073c0001187983 */ /* 0x000f280000100800 */
[----:B-1----:R-:W4:Y:S04]  /*33560*/  LDL.LU R12, [R1+0x114] ;  /* 0x00011400010c7983 */ /* 0x002f280000300800 */
[----:B------:R-:W4:Y:S04]  /*33570*/  LDL.LU R13, [R1+0x14c] ;  /* 0x00014c00010d7983 */ /* 0x000f280000300800 */
[----:B------:R-:W4:Y:S04]  /*33580*/  LDL.LU R14, [R1+0x15c] ;  /* 0x00015c00010e7983 */ /* 0x000f280000300800 */
[----:B------:R-:W4:Y:S04]  /*33590*/  LDL.LU R15, [R1+0x16c] ;  /* 0x00016c00010f7983 */ /* 0x000f280000300800 */
[----:B------:R-:W4:Y:S04]  /*335a0*/  LDL.LU R16, [R1+0x11c] ;  /* 0x00011c0001107983 */ /* 0x000f280000300800 */
[----:B------:R-:W4:Y:S04]  /*335b0*/  LDL.LU R17, [R1+0x150] ;  /* 0x0001500001117983 */ /* 0x000f280000300800 */
[----:B------:R-:W4:Y:S04]  /*335c0*/  LDL.LU R18, [R1+0x160] ;  /* 0x0001600001127983 */ /* 0x000f280000300800 */
[----:B------:R-:W4:Y:S04]  /*335d0*/  LDL.LU R19, [R1+0x174] ;  /* 0x0001740001137983 */ /* 0x000f280000300800 */
[----:B------:R0:W-:Y:S04]  /*335e0*/  STS.128 [R3+0x500], R20 ;  /* 0x0005001403007388 */ /* 0x0001e80000000c00 */
[----:B0-----:R-:W4:Y:S01]  /*335f0*/  LDL.LU R20, [R1+0x168] ;  /* 0x0001680001147983 */ /* 0x001f220000300800 */
[----:B--2---:R-:W-:-:S02]  /*33600*/  F2FP.PACK_AB R8, R5, R8 ;  /* 0x000000080508723e */ /* 0x004fc400000000ff */
[----:B---3--:R-:W-:Y:S02]  /*33610*/  F2FP.PACK_AB R5, R6, R9 ;  /* 0x000000090605723e */ /* 0x008fe400000000ff */
[----:B------:R-:W-:Y:S02]  /*33620*/  F2FP.PACK_AB R9, R28, R2 ;  /* 0x000000021c09723e */ /* 0x000fe400000000ff */
[----:B------:R-:W2:Y:S01]  /*33630*/  LDL.LU R2, [R1+0x1538] ;  /* 0x0015380001027983 */ /* 0x000ea20000300800 */
[----:B----4-:R-:W-:-:S03]  /*33640*/  F2FP.PACK_AB R6, R29, R0 ;  /* 0x000000001d06723e */ /* 0x010fc600000000ff */
[----:B------:R-:W3:Y:S04]  /*33650*/  LDL.LU R0, [R1+0x1534] ;  /* 0x0015340001007983 */ /* 0x000ee80000300800 */
[----:B------:R-:W4:Y:S04]  /*33660*/  LDL.LU R28, [R1+0x1d0] ;  /* 0x0001d000011c7983 */ /* 0x000f280000300800 */
[----:B------:R-:W4:Y:S04]  /*33670*/  LDL.LU R29, [R1+0x1c8] ;  /* 0x0001c800011d7983 */ /* 0x000f280000300800 */
[----:B------:R-:W4:Y:S04]  /*33680*/  LDL.LU R21, [R1+0x1d8] ;  /* 0x0001d80001157983 */ /* 0x000f280000300800 */
[----:B------:R-:W4:Y:S01]  /*33690*/  LDL.LU R25, [R1+0x1dc] ;  /* 0x0001dc0001197983 */ /* 0x000f220000300800 */
[----:B------:R-:W-:-:S03]  /*336a0*/  F2FP.PACK_AB R4, R27, R4 ;  /* 0x000000041b04723e */ /* 0x000fc600000000ff */
[----:B------:R-:W4:Y:S04]  /*336b0*/  LDL.LU R22, [R1+0x1e8] ;  /* 0x0001e80001167983 */ /* 0x000f280000300800 */
[----:B------:R-:W4:Y:S04]  /*336c0*/  LDL.LU R23, [R1+0x1f8] ;  /* 0x0001f80001177983 */ /* 0x000f280000300800 */
[----:B------:R-:W4:Y:S04]  /*336d0*/  LDL.LU R26, [R1+0x1f4] ;  /* 0x0001f400011a7983 */ /* 0x000f280000300800 */
[----:B------:R-:W4:Y:S01]  /*336e0*/  LDL.LU R27, [R1+0x1f0] ;  /* 0x0001f000011b7983 */ /* 0x000f220000300800 */
[----:B--2---:R-:W-:-:S03]  /*336f0*/  F2FP.PACK_AB R10, R2, R10 ;  /* 0x0000000a020a723e */ /* 0x004fc600000000ff */
[----:B------:R-:W2:Y:S01]  /*33700*/  LDL.LU R2, [R1+0x1530] ;  /* 0x0015300001027983 */ /* 0x000ea20000300800 */
[----:B---3--:R-:W-:-:S03]  /*33710*/  F2FP.PACK_AB R7, R0, R7 ;  /* 0x000000070007723e */ /* 0x008fc600000000ff */
[----:B------:R-:W3:Y:S01]  /*33720*/  LDL.LU R0, [R1+0x152c] ;  /* 0x00152c0001007983 */ /* 0x000ee20000300800 */
        /* <DEDUP_REMOVED lines=11> */
[----:B------:R-:W2:Y:S01]  /*337e0*/  LDL.LU R0, [R1+0x1514] ;  /* 0x0015140001007983 */ /* 0x000ea20000300800 */
[----:B------:R-:W-:-:S03]  /*337f0*/  F2FP.PACK_AB R15, R19, R15 ;  /* 0x0000000f130f723e */ /* 0x000fc600000000ff */
[----:B------:R0:W-:Y:S01]  /*33800*/  STS.128 [R3+0x180], R4 ;  /* 0x0001800403007388 */ /* 0x0001e20000000c00 */
[----:B--2---:R-:W-:-:S03]  /*33810*/  F2FP.PACK_AB R19, R0, R2 ;  /* 0x000000020013723e */ /* 0x004fc600000000ff */
[----:B------:R-:W2:Y:S04]  /*33820*/  LDL.LU R0, [R1+0x1510] ;  /* 0x0015100001007983 */ /* 0x000ea80000300800 */
[----:B------:R-:W2:Y:S01]  /*33830*/  LDL.LU R2, [R1+0x150c] ;  /* 0x00150c0001027983 */ /* 0x000ea20000300800 */
[----:B------:R-:W-:-:S03]  /*33840*/  F2FP.PACK_AB R18, R20, R18 ;  /* 0x000000121412723e */ /* 0x000fc600000000ff */
[----:B0-----:R-:W3:Y:S04]  /*33850*/  LDL.LU R4, [R1+0x1ec] ;  /* 0x0001ec0001047983 */ /* 0x001ee80000300800 */
[----:B------:R-:W3:Y:S04]  /*33860*/  LDL.LU R5, [R1+0x1fc] ;  /* 0x0001fc0001057983 */ /* 0x000ee80000300800 */
[----:B------:R0:W3:Y:S01]  /*33870*/  LDL R6, [R1+0x744] ;  /* 0x0007440001067983 */ /* 0x0000e20000100800 */
[----:B------:R-:W-:-:S03]  /*33880*/  ISETP.GE.U32.AND P0, PT, R24, 0x7f800000, PT ;  /* 0x7f8000001800780c */ /* 0x000fc60003f06070 */
[----:B------:R-:W3:Y:S04]  /*33890*/  LDL.LU R7, [R1+0x24c] ;  /* 0x00024c0001077983 */ /* 0x000ee80000300800 */
[----:B------:R1:W-:Y:S04]  /*338a0*/  STS.128 [R3+0x580], R8 ;  /* 0x0005800803007388 */ /* 0x0003e80000000c00 */
[----:B------:R0:W-:Y:S04]  /*338b0*/  STS.128 [R3+0x600], R16 ;  /* 0x0006001003007388 */ /* 0x0001e80000000c00 */
[----:B-1----:R-:W3:Y:S04]  /*338c0*/  LDL.LU R10, [R1+0x1e0] ;  /* 0x0001e000010a7983 */ /* 0x002ee80000300800 */
[----:B------:R-:W3:Y:S04]  /*338d0*/  LDL.LU R11, [R1+0x1e4] ;  /* 0x0001e400010b7983 */ /* 0x000ee80000300800 */
[----:B------:R-:W3:Y:S04]  /*338e0*/  LDL.LU R8, [R1+0x254] ;  /* 0x0002540001087983 */ /* 0x000ee80000300800 */
[----:B0-----:R-:W3:Y:S01]  /*338f0*/  LDL R17, [R1+0x73c] ;  /* 0x00073c0001117983 */ /* 0x001ee20000100800 */
[----:B--2---:R-:W-:-:S03]  /*33900*/  F2FP.PACK_AB R24, R2, R0 ;  /* 0x000000000218723e */ /* 0x004fc600000000ff */
[----:B------:R-:W2:Y:S04]  /*33910*/  LDL.LU R2, [R1+0x1508] ;  /* 0x0015080001027983 */ /* 0x000ea80000300800 */
[----:B------:R-:W2:Y:S01]  /*33920*/  LDL.LU R0, [R1+0x1504] ;  /* 0x0015040001007983 */ /* 0x000ea20000300800 */
[----:B----4-:R-:W-:-:S03]  /*33930*/  F2FP.PACK_AB R20, R28, R29 ;  /* 0x0000001d1c14723e */ /* 0x010fc600000000ff */
[----:B------:R0:W-:Y:S01]  /*33940*/  STS.128 [R3+0x200], R12 ;  /* 0x0002000c03007388 */ /* 0x0001e20000000c00 */
[----:B------:R-:W-:Y:S02]  /*33950*/  F2FP.PACK_AB R26, R26, R27 ;  /* 0x0000001b1a1a723e */ /* 0x000fe400000000ff */
[----:B---3--:R-:W-:Y:S02]  /*33960*/  F2FP.PACK_AB R22, R4, R22 ;  /* 0x000000160416723e */ /* 0x008fe400000000ff */
[----:B------:R-:W-:Y:S01]  /*33970*/  F2FP.PACK_AB R23, R5, R23 ;  /* 0x000000170517723e */ /* 0x000fe200000000ff */
[----:B0-----:R-:W3:Y:S04]  /*33980*/  LDL.LU R12, [R1+0x260] ;  /* 0x00026000010c7983 */ /* 0x001ee80000300800 */
[----:B------:R-:W3:Y:S04]  /*33990*/  LDL.LU R9, [R1+0x258] ;  /* 0x0002580001097983 */ /* 0x000ee80000300800 */
[----:B------:R-:W4:Y:S04]  /*339a0*/  LDL.LU R28, [R1+0x264] ;  /* 0x00026400011c7983 */ /* 0x000f280000300800 */
[----:B------:R-:W4:Y:S01]  /*339b0*/  LDL.LU R29, [R1+0x25c] ;  /* 0x00025c00011d7983 */ /* 0x000f220000300800 */
[----:B------:R-:W-:-:S05]  /*339c0*/  F2FP.PACK_AB R21, R10, R21 ;  /* 0x000000150a15723e */ /* 0x000fca00000000ff */
[----:B------:R0:W-:Y:S01]  /*339d0*/  STS.128 [R3+0x280], R20 ;  /* 0x0002801403007388 */ /* 0x0001e20000000c00 */
[----:B------:R-:W-:Y:S02]  /*339e0*/  F2FP.PACK_AB R25, R11, R25 ;  /* 0x000000190b19723e */ /* 0x000fe400000000ff */
[----:B--2---:R-:W-:Y:S02]  /*339f0*/  F2FP.PACK_AB R27, R0, R2 ;  /* 0x00000002001b723e */ /* 0x004fe400000000ff */
[----:B------:R-:W2:Y:S04]  /*33a00*/  LDL.LU R0, [R1+0x1500] ;  /* 0x0015000001007983 */ /* 0x000ea80000300800 */
[----:B------:R-:W2:Y:S04]  /*33a10*/  LDL.LU R2, [R1+0x14fc] ;  /* 0x0014fc0001027983 */ /* 0x000ea80000300800 */
[----:B------:R-:W3:Y:S04]  /*33a20*/  LDL.LU R18, [R1+0x270] ;  /* 0x0002700001127983 */ /* 0x000ee80000300800 */
[----:B------:R-:W3:Y:S04]  /*33a30*/  LDL.LU R13, [R1+0x268] ;  /* 0x00026800010d7983 */ /* 0x000ee80000300800 */
        /* <DEDUP_REMOVED lines=8> */
[----:B------:R-:W0:Y:S01]  /*33ac0*/  S2R R5, SR_TID.X ;  /* 0x0000000000057919 */ /* 0x000e220000002100 */
[----:B------:R-:W-:-:S04]  /*33ad0*/  @P0 IMAD.MOV.U32 R4, RZ, RZ, 0x7f800000 ;  /* 0x7f800000ff040424 */ /* 0x000fc800078e00ff */
[----:B------:R-:W-:Y:S01]  /*33ae0*/  @P0 FFMA.FTZ R6, R17, R4, +INF ;  /* 0x7f80000011060423 */ /* 0x000fe20000010004 */
[----:B------:R1:W-:Y:S04]  /*33af0*/  STS.128 [R3+0x680], R24 ;  /* 0x0006801803007388 */ /* 0x0003e80000000c00 */
[----:B------:R0:W-:Y:S02]  /*33b00*/  @P0 STL [R1+0x744], R6 ;  /* 0x0007440601000387 */ /* 0x0001e40000100800 */
[----:B0-----:R-:W-:-:S04]  /*33b10*/  SHF.R.U32.HI R5, RZ, 0x6, R5 ;  /* 0x00000006ff057819 */ /* 0x001fc80000011605 */
[----:B------:R-:W-:-:S05]  /*33b20*/  SGXT.U32 R5, R5, 0x1 ;  /* 0x000000010505781a */ /* 0x000fca0000000000 */
[----:B------:R-:W-:Y:S01]  /*33b30*/  IMAD R5, R5, c[0x0][0x1c8], RZ ;  /* 0x0000720005057a24 */ /* 0x000fe200078e02ff */
[----:B-1----:R-:W-:-:S05]  /*33b40*/  MOV R27, c[0x0][0x1c8] ;  /* 0x00007200001b7a02 */ /* 0x002fca0000000f00 */
[----:B------:R-:W-:Y:S01]  /*33b50*/  IMAD R6, R27, 0x2, R5 ;  /* 0x000000021b067824 */ /* 0x000fe200078e0205 */
[----:B------:R-:W-:-:S04]  /*33b60*/  F2FP.PACK_AB R8, R8, R7 ;  /* 0x000000070808723e */ /* 0x000fc800000000ff */
[----:B------:R-:W-:Y:S02]  /*33b70*/  LEA R7, R27, R6, 0x1 ;  /* 0x000000061b077211 */ /* 0x000fe400078e08ff */
[----:B--2---:R-:W-:-:S04]  /*33b80*/  LEA R16, P0, R5, R2, 0x1 ;  /* 0x0000000205107211 */ /* 0x004fc800078008ff */
[----:B------:R-:W-:-:S05]  /*33b90*/  LEA.HI.X.SX32 R17, R5, R0, 0x1, P0 ;  /* 0x0000000005117211 */ /* 0x000fca00000f0eff */
[----:B------:R0:W-:Y:S01]  /*33ba0*/  STL.64 [R1+0x8], R16 ;  /* 0x0000081001007387 */ /* 0x0001e20000100a00 */
[----:B---3--:R-:W-:Y:S02]  /*33bb0*/  F2FP.PACK_AB R5, R12, R9 ;  /* 0x000000090c05723e */ /* 0x008fe400000000ff */
[----:B----4-:R-:W-:Y:S02]  /*33bc0*/  F2FP.PACK_AB R9, R28, R29 ;  /* 0x0000001d1c09723e */ /* 0x010fe400000000ff */
[C---:B0-----:R-:W-:Y:S02]  /*33bd0*/  LEA R16, P0, R6.reuse, R2, 0x1 ;  /* 0x0000000206107211 */ /* 0x041fe400078008ff */
[----:B------:R-:W-:Y:S02]  /*33be0*/  F2FP.PACK_AB R4, R21, R22 ;  /* 0x000000161504723e */ /* 0x000fe400000000ff */
[----:B------:R-:W-:-:S03]  /*33bf0*/  LEA.HI.X.SX32 R17, R6, R0, 0x1, P0 ;  /* 0x0000000006117211 */ /* 0x000fc600000f0eff */
[----:B------:R-:W-:Y:S01]  /*33c00*/  STL.64 [R1+0x14f0], R4 ;  /* 0x0014f00401007387 */ /* 0x000fe20000100a00 */
[----:B------:R-:W-:-:S03]  /*33c10*/  LEA R28, P0, R7, R2, 0x1 ;  /* 0x00000002071c7211 */ /* 0x000fc600078008ff */
[----:B------:R0:W-:Y:S01]  /*33c20*/  STL.64 [R1+0xe0], R16 ;  /* 0x0000e01001007387 */ /* 0x0001e20000100a00 */
[----:B------:R-:W-:Y:S01]  /*33c30*/  LEA.HI.X.SX32 R29, R7, R0, 0x1, P0 ;  /* 0x00000000071d7211 */ /* 0x000fe200000f0eff */
[C---:B------:R-:W-:Y:S01]  /*33c40*/  IMAD R12, R27.reuse, 0x2, R7 ;  /* 0x000000021b0c7824 */ /* 0x040fe200078e0207 */
[----:B------:R-:W-:Y:S01]  /*33c50*/  F2FP.PACK_AB R6, R18, R13 ;  /* 0x0000000d1206723e */ /* 0x000fe200000000ff */
[----:B0-----:R-:W2:Y:S04]  /*33c60*/  LDL.LU R16, [R1+0x2c8] ;  /* 0x0002c80001107983 */ /* 0x001ea80000300800 */
[----:B------:R-:W3:Y:S04]  /*33c70*/  LDL.LU R20, [R1+0x2cc] ;  /* 0x0002cc0001147983 */ /* 0x000ee80000300800 */
[----:B------:R-:W4:Y:S04]  /*33c80*/  LDL.LU R24, [R1+0x2e0] ;  /* 0x0002e00001187983 */ /* 0x000f280000300800 */
[----:B------:R-:W4:Y:S04]  /*33c90*/  LDL.LU R17, [R1+0x2d8] ;  /* 0x0002d80001117983 */ /* 0x000f280000300800 */
[----:B------:R-:W2:Y:S04]  /*33ca0*/  LDL.LU R25, [R1+0x2e4] ;  /* 0x0002e40001197983 */ /* 0x000ea80000300800 */
[----:B------:R-:W2:Y:S04]  /*33cb0*/  LDL.LU R21, [R1+0x2dc] ;  /* 0x0002dc0001157983 */ /* 0x000ea80000300800 */
[----:B------:R-:W2:Y:S04]  /*33cc0*/  LDL.LU R26, [R1+0x2f0] ;  /* 0x0002f000011a7983 */ /* 0x000ea80000300800 */
[----:B------:R-:W2:Y:S04]  /*33cd0*/  LDL.LU R18, [R1+0x2e8] ;  /* 0x0002e80001127983 */ /* 0x000ea80000300800 */
[----:B------:R-:W2:Y:S04]  /*33ce0*/  LDL.LU R22, [R1+0x2f4] ;  /* 0x0002f40001167983 */ /* 0x000ea80000300800 */
[----:B------:R0:W-:Y:S01]  /*33cf0*/  STL.64 [R1+0x180], R28 ;  /* 0x0001801c01007387 */ /* 0x0001e20000100a00 */
[----:B------:R-:W-:-:S02]  /*33d00*/  LEA R13, R27, R12, 0x1 ;  /* 0x0000000c1b0d7211 */ /* 0x000fc400078e08ff */
[----:B------:R-:W-:Y:S02]  /*33d10*/  F2FP.PACK_AB R10, R14, R10 ;  /* 0x0000000a0e0a723e */ /* 0x000fe400000000ff */
[----:B------:R-:W2:Y:S01]  /*33d20*/  LDL.LU R14, [R1+0x2ec] ;  /* 0x0002ec00010e7983 */ /* 0x000ea20000300800 */
[----:B0-----:R-:W-:-:S04]  /*33d30*/  LEA R28, P0, R12, R2, 0x1 ;  /* 0x000000020c1c7211 */ /* 0x001fc800078008ff */
[----:B------:R-:W-:Y:S02]  /*33d40*/  LEA.HI.X.SX32 R29, R12, R0, 0x1, P0 ;  /* 0x000000000c1d7211 */ /* 0x000fe400000f0eff */
[----:B------:R-:W-:Y:S02]  /*33d50*/  F2FP.PACK_AB R7, R23, R19 ;  /* 0x000000131707723e */ /* 0x000fe400000000ff */
[----:B------:R-:W-:Y:S01]  /*33d60*/  LEA R4, P0, R13, R2, 0x1 ;  /* 0x000000020d047211 */ /* 0x000fe200078008ff */
[----:B------:R0:W-:Y:S01]  /*33d70*/  STL.64 [R1+0x1a8], R28 ;  /* 0x0001a81c01007387 */ /* 0x0001e20000100a00 */
[----:B------:R-:W-:-:S03]  /*33d80*/  F2FP.PACK_AB R11, R15, R11 ;  /* 0x0000000b0f0b723e */ /* 0x000fc600000000ff */
[----:B0-----:R-:W2:Y:S04]  /*33d90*/  LDL.LU R28, [R1+0x14f8] ;  /* 0x0014f800011c7983 */ /* 0x001ea80000300800 */
[----:B------:R-:W2:Y:S04]  /*33da0*/  LDL.LU R23, [R1+0x300] ;  /* 0x0003000001177983 */ /* 0x000ea80000300800 */
[----:B------:R-:W2:Y:S04]  /*33db0*/  LDL.LU R19, [R1+0x2f8] ;  /* 0x0002f80001137983 */ /* 0x000ea80000300800 */
[----:B------:R-:W2:Y:S04]  /*33dc0*/  LDL.LU R15, [R1+0x304] ;  /* 0x00030400010f7983 */ /* 0x000ea80000300800 */
[----:B------:R-:W2:Y:S04]  /*33dd0*/  LDL.LU R29, [R1+0x2fc] ;  /* 0x0002fc00011d7983 */ /* 0x000ea80000300800 */
[----:B------:R0:W-:Y:S04]  /*33de0*/  STL [R1+0x1a0], R4 ;  /* 0x0001a00401007387 */ /* 0x0001e80000100800 */
[----:B0-----:R-:W2:Y:S04]  /*33df0*/  LDL.LU.64 R4, [R1+0x14f0] ;  /* 0x0014f00001047983 */ /* 0x001ea80000300a00 */
[----:B------:R-:W-:Y:S04]  /*33e00*/  STS.128 [R3+0x700], R8 ;  /* 0x0007000803007388 */ /* 0x000fe80000000c00 */
[----:B--2---:R0:W-:Y:S04]  /*33e10*/  STS.128 [R3+0x300], R4 ;  /* 0x0003000403007388 */ /* 0x0041e80000000c00 */
[----:B0-----:R0:W2:Y:S04]  /*33e20*/  LDL.64 R6, [R1+0x1a0] ;  /* 0x0001a00001067983 */ /* 0x0010a80000100a00 */
[----:B------:R-:W3:Y:S04]  /*33e30*/  LDL.LU R5, [R1+0x2d4] ;  /* 0x0002d40001057983 */ /* 0x000ee80000300800 */
[----:B------:R-:W3:Y:S01]  /*33e40*/  LDL.LU R11, [R1+0x2d0] ;  /* 0x0002d000010b7983 */ /* 0x000ee20000300800 */
[----:B------:R-:W-:-:S05]  /*33e50*/  IMAD R12, R27, 0x2, R13 ;  /* 0x000000021b0c7824 */ /* 0x000fca00078e020d */
[----:B------:R-:W-:Y:S02]  /*33e60*/  LEA R4, R27, R12, 0x1 ;  /* 0x0000000c1b047211 */ /* 0x000fe400078e08ff */
[----:B----4-:R-:W-:Y:S02]  /*33e70*/  F2FP.PACK_AB R17, R24, R17 ;  /* 0x000000111811723e */ /* 0x010fe400000000ff */
[----:B------:R-:W-:Y:S02]  /*33e80*/  F2FP.PACK_AB R22, R22, R14 ;  /* 0x0000000e1616723e */ /* 0x000fe400000000ff */
[----:B------:R-:W-:Y:S02]  /*33e90*/  F2FP.PACK_AB R21, R25, R21 ;  /* 0x000000151915723e */ /* 0x000fe400000000ff */
[----:B------:R-:W-:Y:S02]  /*33ea0*/  F2FP.PACK_AB R18, R26, R18 ;  /* 0x000000121a12723e */ /* 0x000fe400000000ff */
[----:B------:R-:W-:-:S02]  /*33eb0*/  F2FP.PACK_AB R19, R23, R19 ;  /* 0x000000131713723e */ /* 0x000fc400000000ff */
[----:B------:R-:W-:Y:S02]  /*33ec0*/  F2FP.PACK_AB R23, R15, R29 ;  /* 0x0000001d0f17723e */ /* 0x000fe400000000ff */
[----:B--2---:R-:W-:Y:S02]  /*33ed0*/  LEA.HI.X.SX32 R7, R13, R0, 0x1, P0 ;  /* 0x000000000d077211 */ /* 0x004fe400000f0eff */
[----:B------:R-:W-:-:S03]  /*33ee0*/  LEA R6, P0, R12, R2, 0x1 ;  /* 0x000000020c067211 */ /* 0x000fc600078008ff */
[----:B------:R1:W-:Y:S01]  /*33ef0*/  STL [R1+0x1a4], R7 ;  /* 0x0001a40701007387 */ /* 0x0003e20000100800 */
[----:B---3--:R-:W-:Y:S01]  /*33f00*/  F2FP.PACK_AB R20, R5, R20 ;  /* 0x000000140514723e */ /* 0x008fe200000000ff */
[----:B------:R-:W-:Y:S01]  /*33f10*/  IMAD R5, R27, 0x2, R4 ;  /* 0x000000021b057824 */ /* 0x000fe200078e0204 */
[----:B-1----:R-:W-:-:S05]  /*33f20*/  LEA.HI.X.SX32 R7, R12, R0, 0x1, P0 ;  /* 0x000000000c077211 */ /* 0x002fca00000f0eff */
[----:B------:R1:W-:Y:S01]  /*33f30*/  STL.64 [R1+0x28], R6 ;  /* 0x0000280601007387 */ /* 0x0003e20000100a00 */
[----:B------:R-:W-:-:S03]  /*33f40*/  F2FP.PACK_AB R16, R11, R16 ;  /* 0x000000100b10723e */ /* 0x000fc600000000ff */
[----:B------:R-:W2:Y:S04]  /*33f50*/  LDL.LU R8, [R1+0x10] ;  /* 0x0000100001087983 */ /* 0x000ea80000300800 */
[----:B------:R-:W3:Y:S01]  /*33f60*/  LDL.LU R12, [R1+0x18] ;  /* 0x00001800010c7983 */ /* 0x000ee20000300800 */
[----:B-1----:R-:W-:-:S03]  /*33f70*/  LEA R6, P0, R4, R2, 0x1 ;  /* 0x0000000204067211 */ /* 0x002fc600078008ff */
[----:B------:R-:W4:Y:S01]  /*33f80*/  LDL.LU R9, [R1+0x60] ;  /* 0x0000600001097983 */ /* 0x000f220000300800 */
[----:B------:R-:W-:-:S03]  /*33f90*/  LEA.HI.X.SX32 R7, R4, R0, 0x1, P0 ;  /* 0x0000000004077211 */ /* 0x000fc600000f0eff */
[----:B------:R-:W2:Y:S01]  /*33fa0*/  LDL.LU R13, [R1+0x6c] ;  /* 0x00006c00010d7983 */ /* 0x000ea20000300800 */
[----:B------:R-:W-:-:S03]  /*33fb0*/  LEA R10, P0, R5, R2, 0x1 ;  /* 0x00000002050a7211 */ /* 0x000fc600078008ff */
[----:B------:R1:W-:Y:S01]  /*33fc0*/  STL.64 [R1+0x158], R6 ;  /* 0x0001580601007387 */ /* 0x0003e20000100a00 */
[----:B------:R-:W-:Y:S02]  /*33fd0*/  LEA.HI.X.SX32 R11, R5, R0, 0x1, P0 ;  /* 0x00000000050b7211 */ /* 0x000fe400000f0eff */
[----:B------:R-:W-:Y:S01]  /*33fe0*/  LEA R4, R27, R5, 0x1 ;  /* 0x000000051b047211 */ /* 0x000fe200078e08ff */
[----:B-1----:R-:W3:Y:S04]  /*33ff0*/  LDL.LU R6, [R1+0x74] ;  /* 0x0000740001067983 */ /* 0x002ee80000300800 */
[----:B------:R-:W3:Y:S04]  /*34000*/  LDL.LU R7, [R1+0x70] ;  /* 0x0000700001077983 */ /* 0x000ee80000300800 */
[----:B------:R-:W4:Y:S04]  /*34010*/  LDL.LU R24, [R1+0x7c] ;  /* 0x00007c0001187983 */ /* 0x000f280000300800 */
[----:B------:R-:W4:Y:S04]  /*34020*/  LDL.LU R14, [R1+0x78] ;  /* 0x00007800010e7983 */ /* 0x000f280000300800 */
[----:B------:R1:W-:Y:S04]  /*34030*/  STL.64 [R1+0x178], R10 ;  /* 0x0001780a01007387 */ /* 0x0003e80000100a00 */
[----:B------:R-:W4:Y:S04]  /*34040*/  LDL.LU R25, [R1+0x94] ;  /* 0x0000940001197983 */ /* 0x000f280000300800 */
[----:B------:R-:W4:Y:S01]  /*34050*/  LDL.LU R26, [R1+0x90] ;  /* 0x00009000011a7983 */ /* 0x000f220000300800 */
[----:B-1----:R-:W-:-:S03]  /*34060*/  LEA R10, P0, R4, R2, 0x1 ;  /* 0x00000002040a7211 */ /* 0x002fc600078008ff */
[----:B------:R-:W4:Y:S01]  /*34070*/  LDL.LU R15, [R1+0x9c] ;  /* 0x00009c00010f7983 */ /* 0x000f220000300800 */
[----:B------:R-:W-:-:S03]  /*34080*/  LEA.HI.X.SX32 R11, R4, R0, 0x1, P0 ;  /* 0x00000000040b7211 */ /* 0x000fc600000f0eff */
[----:B------:R1:W-:Y:S04]  /*34090*/  STS.128 [R3+0x380], R16 ;  /* 0x0003801003007388 */ /* 0x0003e80000000c00 */
[----:B------:R0:W-:Y:S04]  /*340a0*/  STL.64 [R1+0x170], R10 ;  /* 0x0001700a01007387 */ /* 0x0001e80000100a00 */
[----:B------:R-:W4:Y:S04]  /*340b0*/  LDL.LU R29, [R1+0x98] ;  /* 0x00009800011d7983 */ /* 0x000f280000300800 */
[----:B-1----:R-:W4:Y:S04]  /*340c0*/  LDL.LU R17, [R1+0x14] ;  /* 0x0000140001117983 */ /* 0x002f280000300800 */
[----:B------:R-:W4:Y:S04]  /*340d0*/  LDL.LU R18, [R1+0x1c] ;  /* 0x00001c0001127983 */ /* 0x000f280000300800 */
[----:B------:R-:W4:Y:S01]  /*340e0*/  LDL.LU R19, [R1+0x64] ;  /* 0x0000640001137983 */ /* 0x000f220000300800 */
[----:B------:R-:W-:-:S05]  /*340f0*/  IMAD R5, R27, 0x2, R4 ;  /* 0x000000021b057824 */ /* 0x000fca00078e0204 */
[----:B0-----:R-:W-:Y:S02]  /*34100*/  LEA R10, P0, R5, R2, 0x1 ;  /* 0x00000002050a7211 */ /* 0x001fe400078008ff */
[----:B------:R-:W-:Y:S02]  /*34110*/  LEA R4, R27, R5, 0x1 ;  /* 0x000000051b047211 */ /* 0x000fe400078e08ff */
[----:B------:R-:W-:-:S05]  /*34120*/  LEA.HI.X.SX32 R11, R5, R0, 0x1, P0 ;  /* 0x00000000050b7211 */ /* 0x000fca00000f0eff */
[----:B------:R0:W-:Y:S01]  /*34130*/  STL.64 [R1+0x168], R10 ;  /* 0x0001680a01007387 */ /* 0x0001e20000100a00 */
[----:B------:R-:W-:Y:S01]  /*34140*/  IMAD R5, R27, 0x2, R4 ;  /* 0x000000021b057824 */ /* 0x000fe200078e0204 */
[----:B0-----:R-:W-:-:S04]  /*34150*/  LEA R10, P0, R4, R2, 0x1 ;  /* 0x00000002040a7211 */ /* 0x001fc800078008ff */
[----:B------:R-:W-:Y:S02]  /*34160*/  LEA.HI.X.SX32 R11, R4, R0, 0x1, P0 ;  /* 0x00000000040b7211 */ /* 0x000fe400000f0eff */
[----:B------:R-:W-:-:S03]  /*34170*/  LEA R4, R27, R5, 0x1 ;  /* 0x000000051b047211 */ /* 0x000fc600078e08ff */
[----:B------:R0:W-:Y:S02]  /*34180*/  STL.64 [R1+0x100], R10 ;  /* 0x0001000a01007387 */ /* 0x0001e40000100a00 */
[----:B0-----:R-:W-:-:S04]  /*34190*/  LEA R10, P0, R5, R2, 0x1 ;  /* 0x00000002050a7211 */ /* 0x001fc800078008ff */
[----:B------:R-:W-:Y:S02]  /*341a0*/  LEA.HI.X.SX32 R11, R5, R0, 0x1, P0 ;  /* 0x00000000050b7211 */ /* 0x000fe400000f0eff */
[----:B------:R-:W-:Y:S01]  /*341b0*/  LEA R16, P0, R4, R2, 0x1 ;  /* 0x0000000204107211 */ /* 0x000fe200078008ff */
[----:B------:R-:W-:Y:S02]  /*341c0*/  IMAD R5, R27, 0x2, R4 ;  /* 0x000000021b057824 */ /* 0x000fe400078e0204 */
[----:B------:R3:W-:Y:S04]  /*341d0*/  STL.64 [R1+0xe8], R10 ;  /* 0x0000e80a01007387 */ /* 0x0007e80000100a00 */
[----:B------:R-:W-:Y:S01]  /*341e0*/  STS.128 [R3+0x780], R20 ;  /* 0x0007801403007388 */ /* 0x000fe20000000c00 */
[----:B--2---:R-:W-:-:S03]  /*341f0*/  F2FP.PACK_AB R13, R13, R28 ;  /* 0x0000001c0d0d723e */ /* 0x004fc600000000ff */
[----:B------:R-:W0:Y:S01]  /*34200*/  S2R R28, SR_TID.X ;  /* 0x00000000001c7919 */ /* 0x000e220000002100 */
[----:B---3--:R-:W-:Y:S02]  /*34210*/  F2FP.PACK_AB R10, R6, R7 ;  /* 0x00000007060a723e */ /* 0x008fe400000000ff */
[C---:B0-----:R-:W-:Y:S02]  /*34220*/  SHF.L.U32 R6, R28.reuse, 0xc, RZ ;  /* 0x0000000c1c067819 */ /* 0x041fe400000006ff */
[----:B------:R-:W-:Y:S02]  /*34230*/  LOP3.LUT R28, R28, 0x7f, RZ, 0xc0, !PT ;  /* 0x0000007f1c1c7812 */ /* 0x000fe400078ec0ff */
[----:B------:R-:W-:-:S05]  /*34240*/  LOP3.LUT R6, R6, 0x6000, RZ, 0xc0, !PT ;  /* 0x0000600006067812 */ /* 0x000fca00078ec0ff */
[----:B------:R-:W-:Y:S01]  /*34250*/  IMAD R28, R28, 0x10, R6 ;  /* 0x000000101c1c7824 */ /* 0x000fe200078e0206 */
[----:B------:R-:W-:Y:S01]  /*34260*/  BAR.SYNC.DEFER_BLOCKING 0x0 ;  /* 0x0000000000007b1d */ /* 0x000fe20000010000 */
[----:B----4-:R-:W-:-:S05]  /*34270*/  F2FP.PACK_AB R8, R17, R8 ;  /* 0x000000081108723e */ /* 0x010fca00000000ff */
[----:B------:R-:W-:Y:S01]  /*34280*/  LDS.128 R20, [R28+0x800] ;  /* 0x000800001c147984 */ /* 0x000fe20000000c00 */
[----:B------:R-:W-:-:S05]  /*34290*/  LEA.HI.X.SX32 R17, R4, R0, 0x1, P0 ;  /* 0x0000000004117211 */ /* 0x000fca00000f0eff */
[----:B------:R0:W-:Y:S01]  /*342a0*/  STL.64 [R1+0x130], R16 ;  /* 0x0001301001007387 */ /* 0x0001e20000100a00 */
[----:B------:R-:W-:Y:S01]  /*342b0*/  IMAD R4, R27, 0x2, R5 ;  /* 0x000000021b047824 */ /* 0x000fe200078e0205 */
[----:B0-----:R-:W-:-:S04]  /*342c0*/  LEA R16, P0, R5, R2, 0x1 ;  /* 0x0000000205107211 */ /* 0x001fc800078008ff */
[----:B------:R-:W-:Y:S02]  /*342d0*/  LEA.HI.X.SX32 R17, R5, R0, 0x1, P0 ;  /* 0x0000000005117211 */ /* 0x000fe400000f0eff */
[----:B------:R-:W-:-:S03]  /*342e0*/  LEA R5, R27, R4, 0x1 ;  /* 0x000000041b057211 */ /* 0x000fc600078e08ff */
[----:B------:R0:W-:Y:S01]  /*342f0*/  STL.64 [R1+0x128], R16 ;  /* 0x0001281001007387 */ /* 0x0001e20000100a00 */
[----:B------:R-:W-:Y:S02]  /*34300*/  F2FP.PACK_AB R15, R15, R29 ;  /* 0x0000001d0f0f723e */ /* 0x000fe400000000ff */
[----:B0-----:R-:W-:-:S04]  /*34310*/  LEA R16, P0, R4, R2, 0x1 ;  /* 0x0000000204107211 */ /* 0x001fc800078008ff */
[----:B------:R-:W-:Y:S02]  /*34320*/  LEA.HI.X.SX32 R17, R4, R0, 0x1, P0 ;  /* 0x0000000004117211 */ /* 0x000fe400000f0eff */
[----:B------:R-:W-:-:S05]  /*34330*/  LEA R4, R27, R5, 0x1 ;  /* 0x000000051b047211 */ /* 0x000fca00078e08ff */
[----:B------:R-:W-:Y:S01]  /*34340*/  IMAD R29, R27, 0x2, R4 ;  /* 0x000000021b1d7824 */ /* 0x000fe200078e0204 */
[----:B------:R0:W-:Y:S01]  /*34350*/  STL.64 [R1+0x120], R16 ;  /* 0x0001201001007387 */ /* 0x0001e20000100a00 */
[----:B------:R-:W-:Y:S02]  /*34360*/  F2FP.PACK_AB R14, R24, R14 ;  /* 0x0000000e180e723e */ /* 0x000fe400000000ff */
[----:B------:R-:W-:Y:S02]  /*34370*/  F2FP.PACK_AB R11, R25, R26 ;  /* 0x0000001a190b723e */ /* 0x000fe400000000ff */
[----:B0-----:R-:W-:Y:S02]  /*34380*/  LEA R17, R27, R29, 0x1 ;  /* 0x0000001d1b117211 */ /* 0x001fe400078e08ff */
[----:B------:R-:W0:Y:S01]  /*34390*/  LDS.128 R24, [R28] ;  /* 0x000000001c187984 */ /* 0x000e220000000c00 */
[----:B------:R-:W-:Y:S02]  /*343a0*/  LEA R6, P0, R5, R2, 0x1 ;  /* 0x0000000205067211 */ /* 0x000fe400078008ff */
[----:B------:R-:W-:-:S02]  /*343b0*/  F2FP.PACK_AB R12, R18, R12 ;  /* 0x0000000c120c723e */ /* 0x000fc400000000ff */
[----:B------:R-:W-:Y:S02]  /*343c0*/  LEA.HI.X.SX32 R7, R5, R0, 0x1, P0 ;  /* 0x0000000005077211 */ /* 0x000fe400000f0eff */
[C---:B------:R-:W-:Y:S02]  /*343d0*/  LEA R18, P0, R4.reuse, R2, 0x1 ;  /* 0x0000000204127211 */ /* 0x040fe400078008ff */
[----:B------:R-:W-:Y:S02]  /*343e0*/  F2FP.PACK_AB R9, R19, R9 ;  /* 0x000000091309723e */ /* 0x000fe400000000ff */
[----:B------:R-:W-:Y:S02]  /*343f0*/  LEA.HI.X.SX32 R19, R4, R0, 0x1, P0 ;  /* 0x0000000004137211 */ /* 0x000fe400000f0eff */
[----:B------:R-:W-:Y:S01]  /*34400*/  LEA R4, P0, R29, R2, 0x1 ;  /* 0x000000021d047211 */ /* 0x000fe200078008ff */
[----:B------:R-:W-:Y:S04]  /*34410*/  STL.64 [R1+0x118], R6 ;  /* 0x0001180601007387 */ /* 0x000fe80000100a00 */
[----:B------:R-:W-:Y:S04]  /*34420*/  STL.64 [R1+0x110], R18 ;  /* 0x0001101201007387 */ /* 0x000fe80000100a00 */
[----:B------:R-:W-:Y:S04]  /*34430*/  STL [R1+0x140], R4 ;  /* 0x0001400401007387 */ /* 0x000fe80000100800 */
[----:B0-----:R-:W-:Y:S04]  /*34440*/  STL.64 [R1+0x50], R24 ;  /* 0x0000501801007387 */ /* 0x001fe80000100a00 */
[----:B------:R-:W-:Y:S04]  /*34450*/  STL.64 [R1+0x58], R26 ;  /* 0x0000581a01007387 */ /* 0x000fe80000100a00 */
[----:B------:R-:W0:Y:S01]  /*34460*/  LDS.128 R24, [R28+0x1000] ;  /* 0x001000001c187984 */ /* 0x000e220000000c00 */
[----:B------:R-:W-:-:S03]  /*34470*/  LOP3.LUT R16, R28, 0x20, RZ, 0x3c, !PT ;  /* 0x000000201c107812 */ /* 0x000fc600078e3cff */
[----:B------:R-:W-:Y:S04]  /*34480*/  STL.64 [R1+0x90], R20 ;  /* 0x0000901401007387 */ /* 0x000fe80000100a00 */
[----:B------:R-:W-:Y:S04]  /*34490*/  STL.64 [R1+0x98], R22 ;  /* 0x0000981601007387 */ /* 0x000fe80000100a00 */
[----:B------:R-:W1:Y:S04]  /*344a0*/  LDS.128 R20, [R28+0x1800] ;  /* 0x001800001c147984 */ /* 0x000e680000000c00 */
[----:B0-----:R-:W-:Y:S04]  /*344b0*/  STL.64 [R1+0xd0], R24 ;  /* 0x0000d01801007387 */ /* 0x001fe80000100a00 */
[----:B------:R-:W-:Y:S04]  /*344c0*/  STL.64 [R1+0xd8], R26 ;  /* 0x0000d81a01007387 */ /* 0x000fe80000100a00 */
[----:B------:R-:W0:Y:S04]  /*344d0*/  LDS.128 R24, [R16] ;  /* 0x0000000010187984 */ /* 0x000e280000000c00 */
[----:B-1----:R-:W-:Y:S04]  /*344e0*/  STL.64 [R1+0xc0], R20 ;  /* 0x0000c01401007387 */ /* 0x002fe80000100a00 */
[----:B------:R-:W-:Y:S04]  /*344f0*/  STL.64 [R1+0xc8], R22 ;  /* 0x0000c81601007387 */ /* 0x000fe80000100a00 */
[----:B------:R-:W1:Y:S04]  /*34500*/  LDS.128 R20, [R16+0x800] ;  /* 0x0008000010147984 */ /* 0x000e680000000c00 */
[----:B0-----:R-:W-:Y:S04]  /*34510*/  STL.64 [R1+0x60], R24 ;  /* 0x0000601801007387 */ /* 0x001fe80000100a00 */
[----:B------:R-:W-:Y:S04]  /*34520*/  STL.64 [R1+0x68], R26 ;  /* 0x0000681a01007387 */ /* 0x000fe80000100a00 */
[----:B------:R-:W0:Y:S01]  /*34530*/  LDS.128 R24, [R16+0x1000] ;  /* 0x0010000010187984 */ /* 0x000e220000000c00 */
[----:B------:R-:W-:-:S03]  /*34540*/  LOP3.LUT R7, R28, 0x40, RZ, 0x3c, !PT ;  /* 0x000000401c077812 */ /* 0x000fc600078e3cff */
[----:B-1----:R-:W-:Y:S04]  /*34550*/  STL.64 [R1+0xa0], R20 ;  /* 0x0000a01401007387 */ /* 0x002fe80000100a00 */
[----:B------:R-:W-:Y:S04]  /*34560*/  STL.64 [R1+0xa8], R22 ;  /* 0x0000a81601007387 */ /* 0x000fe80000100a00 */
[----:B------:R-:W1:Y:S04]  /*34570*/  LDS.128 R20, [R16+0x1800] ;  /* 0x0018000010147984 */ /* 0x000e680000000c00 */
[----:B------:R-:W2:Y:S04]  /*34580*/  LDS.128 R16, [R7] ;  /* 0x0000000007107984 */ /* 0x000ea80000000c00 */
[----:B0-----:R-:W-:Y:S04]  /*34590*/  STL.64 [R1+0xb0], R24 ;  /* 0x0000b01801007387 */ /* 0x001fe80000100a00 */
[----:B------:R-:W-:Y:S04]  /*345a0*/  STL.64 [R1+0xb8], R26 ;  /* 0x0000b81a01007387 */ /* 0x000fe80000100a00 */
[----:B------:R-:W0:Y:S01]  /*345b0*/  LDS.128 R24, [R7+0x800] ;  /* 0x0008000007187984 */ /* 0x000e220000000c00 */
[----:B------:R-:W-:-:S03]  /*345c0*/  LOP3.LUT R6, R28, 0x60, RZ, 0x3c, !PT ;  /* 0x000000601c067812 */ /* 0x000fc600078e3cff */
[----:B-1----:R-:W-:Y:S04]  /*345d0*/  STL.64 [R1+0x80], R20 ;  /* 0x0000801401007387 */ /* 0x002fe80000100a00 */
[----:B------:R-:W-:Y:S04]  /*345e0*/  STL.64 [R1+0x88], R22 ;  /* 0x0000881601007387 */ /* 0x000fe80000100a00 */
[----:B------:R-:W1:Y:S04]  /*345f0*/  LDS.128 R20, [R7+0x1000] ;  /* 0x0010000007147984 */ /* 0x000e680000000c00 */
[----:B--2---:R-:W-:Y:S04]  /*34600*/  STL.64 [R1+0x70], R16 ;  /* 0x0000701001007387 */ /* 0x004fe80000100a00 */
[----:B------:R-:W-:Y:S04]  /*34610*/  STL.64 [R1+0x78], R18 ;  /* 0x0000781201007387 */ /* 0x000fe80000100a00 */
[----:B------:R-:W-:Y:S04]  /*34620*/  LDS.128 R16, [R7+0x1800] ;  /* 0x0018000007107984 */ /* 0x000fe80000000c00 */
[----:B0-----:R-:W-:Y:S04]  /*34630*/  STL.64 [R1+0x40], R24 ;  /* 0x0000401801007387 */ /* 0x001fe80000100a00 */
[----:B------:R-:W-:Y:S04]  /*34640*/  STL.64 [R1+0x48], R26 ;  /* 0x0000481a01007387 */ /* 0x000fe80000100a00 */
[----:B------:R-:W0:Y:S04]  /*34650*/  LDS.128 R24, [R6] ;  /* 0x0000000006187984 */ /* 0x000e280000000c00 */
[----:B-1----:R-:W-:Y:S04]  /*34660*/  STL.64 [R1+0x30], R20 ;  /* 0x0000301401007387 */ /* 0x002fe80000100a00 */
[----:B------:R-:W-:Y:S04]  /*34670*/  STL.64 [R1+0x38], R22 ;  /* 0x0000381601007387 */ /* 0x000fe80000100a00 */
[----:B------:R-:W1:Y:S04]  /*34680*/  LDS.128 R20, [R6+0x800] ;  /* 0x0008000006147984 */ /* 0x000e680000000c00 */
[----:B0-----:R-:W-:Y:S04]  /*34690*/  STL [R1+0x14e0], R24 ;  /* 0x0014e01801007387 */ /* 0x001fe80000100800 */
[----:B------:R-:W-:Y:S04]  /*346a0*/  STL.64 [R1+0x10], R16 ;  /* 0x0000101001007387 */ /* 0x000fe80000100a00 */
[----:B------:R-:W-:Y:S04]  /*346b0*/  STL.64 [R1+0x18], R18 ;  /* 0x0000181201007387 */ /* 0x000fe80000100a00 */
[----:B------:R-:W0:Y:S04]  /*346c0*/  LDS.128 R16, [R6+0x1000] ;  /* 0x0010000006107984 */ /* 0x000e280000000c00 */
[----:B------:R-:W2:Y:S04]  /*346d0*/  LDS.128 R4, [R6+0x1800] ;  /* 0x0018000006047984 */ /* 0x000ea80000000c00 */
[----:B------:R-:W-:Y:S04]  /*346e0*/  STL [R1+0x14a4], R25 ;  /* 0x0014a41901007387 */ /* 0x000fe80000100800 */
[----:B------:R-:W-:Y:S04]  /*346f0*/  STL [R1+0x13e0], R27 ;  /* 0x0013e01b01007387 */ /* 0x000fe80000100800 */
[----:B------:R-:W-:Y:S04]  /*34700*/  STL [R1+0x1438], R26 ;  /* 0x0014381a01007387 */ /* 0x000fe80000100800 */
[----:B-1----:R1:W-:Y:S04]  /*34710*/  STL [R1+0x14e4], R20 ;  /* 0x0014e41401007387 */ /* 0x0023e80000100800 */
[----:B------:R-:W-:Y:S06]  /*34720*/  BAR.SYNC.DEFER_BLOCKING 0x0 ;  /* 0x0000000000007b1d */ /* 0x000fec0000010000 */
[----:B-1----:R-:W3:Y:S04]  /*34730*/  LDL.LU R20, [R1+0x194] ;  /* 0x0001940001147983 */ /* 0x002ee80000300800 */
[----:B------:R1:W-:Y:S04]  /*34740*/  STL [R1+0x14a8], R21 ;  /* 0x0014a81501007387 */ /* 0x0003e80000100800 */
[----:B-1----:R-:W3:Y:S04]  /*34750*/  LDL.LU R21, [R1+0x198] ;  /* 0x0001980001157983 */ /* 0x002ee80000300800 */
[----:B------:R1:W-:Y:S04]  /*34760*/  STL [R1+0x1468], R22 ;  /* 0x0014681601007387 */ /* 0x0003e80000100800 */
[----:B-1----:R-:W4:Y:S04]  /*34770*/  LDL.LU R22, [R1+0x18c] ;  /* 0x00018c0001167983 */ /* 0x002f280000300800 */
[----:B------:R-:W-:Y:S04]  /*34780*/  STL [R1+0x13f8], R23 ;  /* 0x0013f81701007387 */ /* 0x000fe80000100800 */
[----:B0-----:R0:W-:Y:S04]  /*34790*/  STL.64 [R1+0x14c8], R16 ;  /* 0x0014c81001007387 */ /* 0x0011e80000100a00 */
[----:B0-----:R-:W3:Y:S04]  /*347a0*/  LDL.LU R16, [R1+0x13c] ;  /* 0x00013c0001107983 */ /* 0x001ee80000300800 */
[----:B------:R-:W4:Y:S04]  /*347b0*/  LDL.LU R17, [R1+0x190] ;  /* 0x0001900001117983 */ /* 0x000f280000300800 */
[----:B------:R0:W-:Y:S04]  /*347c0*/  STL [R1+0x1478], R18 ;  /* 0x0014781201007387 */ /* 0x0001e80000100800 */
[----:B0-----:R-:W3:Y:S04]  /*347d0*/  LDL.LU R18, [R1+0x188] ;  /* 0x0001880001127983 */ /* 0x001ee80000300800 */
[----:B------:R0:W-:Y:S04]  /*347e0*/  STL [R1+0x13fc], R19 ;  /* 0x0013fc1301007387 */ /* 0x0001e80000100800 */
[----:B0-----:R-:W3:Y:S04]  /*347f0*/  LDL.LU R19, [R1+0xfc] ;  /* 0x0000fc0001137983 */ /* 0x001ee80000300800 */
[----:B------:R-:W3:Y:S04]  /*34800*/  LDL.LU R26, [R1+0x1b0] ;  /* 0x0001b000011a7983 */ /* 0x000ee80000300800 */
[----:B------:R-:W3:Y:S04]  /*34810*/  LDL.LU R27, [R1+0x19c] ;  /* 0x00019c00011b7983 */ /* 0x000ee80000300800 */
[----:B------:R-:W3:Y:S04]  /*34820*/  LDL.LU R25, [R1+0x1b8] ;  /* 0x0001b80001197983 */ /* 0x000ee80000300800 */
[----:B------:R-:W3:Y:S04]  /*34830*/  LDL.LU R24, [R1+0x1b4] ;  /* 0x0001b40001187983 */ /* 0x000ee80000300800 */
[----:B--2---:R-:W-:Y:S04]  /*34840*/  STL [R1+0x14e8], R4 ;  /* 0x0014e80401007387 */ /* 0x004fe80000100800 */
[----:B------:R0:W-:Y:S04]  /*34850*/  STL [R1+0x14ac], R5 ;  /* 0x0014ac0501007387 */ /* 0x0001e80000100800 */
[----:B0-----:R0:W2:Y:S04]  /*34860*/  LDL.64 R4, [R1+0x140] ;  /* 0x0001400001047983 */ /* 0x0010a80000100a00 */
[----:B------:R1:W-:Y:S04]  /*34870*/  STL.64 [R1+0x1418], R6 ;  /* 0x0014180601007387 */ /* 0x0003e80000100a00 */
[----:B------:R0:W-:Y:S04]  /*34880*/  STS.128 [R3], R8 ;  /* 0x0000000803007388 */ /* 0x0001e80000000c00 */
[----:B-1----:R-:W3:Y:S04]  /*34890*/  LDL.LU R7, [R1+0x138] ;  /* 0x0001380001077983 */ /* 0x002ee80000300800 */
[----:B------:R-:W-:Y:S04]  /*348a0*/  STL [R1+0x1358], R28 ;  /* 0x0013581c01007387 */ /* 0x000fe80000100800 */
[----:B0-----:R-:W3:Y:S04]  /*348b0*/  LDL.LU R9, [R1+0xf4] ;  /* 0x0000f40001097983 */ /* 0x001ee80000300800 */
[----:B------:R-:W3:Y:S01]  /*348c0*/  LDL.LU R11, [R1+0xf0] ;  /* 0x0000f000010b7983 */ /* 0x000ee20000300800 */
[----:B------:R-:W-:-:S05]  /*348d0*/  IMAD.MOV.U32 R23, RZ, RZ, c[0x0][0x1c8] ;  /* 0x00007200ff177624 */ /* 0x000fca00078e00ff */
[----:B------:R-:W-:-:S05]  /*348e0*/  LEA R6, R23, R29, 0x1 ;  /* 0x0000001d17067211 */ /* 0x000fca00078e08ff */
[----:B------:R-:W-:Y:S01]  /*348f0*/  IMAD R10, R23, 0x2, R6 ;  /* 0x00000002170a7824 */ /* 0x000fe200078e0206 */
[----:B------:R4:W-:Y:S02]  /*34900*/  STS.128 [R3+0x400], R12 ;  /* 0x0004000c03007388 */ /* 0x0009e40000000c00 */
[----:B----4-:R-:W-:Y:S02]  /*34910*/  F2FP.PACK_AB R13, R17, R22 ;  /* 0x00000016110d723e */ /* 0x010fe400000000ff */
[----:B--2---:R-:W-:Y:S02]  /*34920*/  LEA.HI.X.SX32 R5, R29, R0, 0x1, P0 ;  /* 0x000000001d057211 */ /* 0x004fe400000f0eff */
[----:B------:R-:W-:-:S03]  /*34930*/  LEA R4, P0, R6, R2, 0x1 ;  /* 0x0000000206047211 */ /* 0x000fc600078008ff */
[----:B------:R0:W-:Y:S02]  /*34940*/  STL [R1+0x144], R5 ;  /* 0x0001440501007387 */ /* 0x0001e40000100800 */
[----:B0-----:R-:W-:-:S05]  /*34950*/  LEA.HI.X.SX32 R5, R6, R0, 0x1, P0 ;  /* 0x0000000006057211 */ /* 0x001fca00000f0eff */
[----:B------:R0:W-:Y:S01]  /*34960*/  STL.64 [R1+0x108], R4 ;  /* 0x0001080401007387 */ /* 0x0001e20000100a00 */
[----:B---3--:R-:W-:-:S03]  /*34970*/  F2FP.PACK_AB R12, R7, R19 ;  /* 0x00000013070c723e */ /* 0x008fc600000000ff */
[----:B------:R-:W2:Y:S01]  /*34980*/  LDL.LU R7, [R1+0x210] ;  /* 0x0002100001077983 */ /* 0x000ea20000300800 */
[----:B------:R-:W-:-:S03]  /*34990*/  F2FP.PACK_AB R8, R9, R11 ;  /* 0x0000000b0908723e */ /* 0x000fc600000000ff */
[----:B------:R-:W2:Y:S01]  /*349a0*/  LDL.LU R19, [R1+0x20c] ;  /* 0x00020c0001137983 */ /* 0x000ea20000300800 */
[C---:B0-----:R-:W-:Y:S02]  /*349b0*/  LEA R4, P0, R10.reuse, R2, 0x1 ;  /* 0x000000020a047211 */ /* 0x041fe400078008ff */
[C---:B------:R-:W-:Y:S02]  /*349c0*/  LEA R11, R23.reuse, R10, 0x1 ;  /* 0x0000000a170b7211 */ /* 0x040fe400078e08ff */
[----:B------:R-:W-:Y:S02]  /*349d0*/  LEA.HI.X.SX32 R5, R10, R0, 0x1, P0 ;  /* 0x000000000a057211 */ /* 0x000fe400000f0eff */
[----:B------:R-:W-:Y:S02]  /*349e0*/  F2FP.PACK_AB R9, R18, R16 ;  /* 0x000000101209723e */ /* 0x000fe400000000ff */
[----:B------:R-:W3:Y:S04]  /*349f0*/  LDL.LU R18, [R1+0x218] ;  /* 0x0002180001127983 */ /* 0x000ee80000300800 */
[----:B------:R0:W-:Y:S01]  /*34a00*/  STL.64 [R1+0xf8], R4 ;  /* 0x0000f80401007387 */ /* 0x0001e20000100a00 */
[----:B------:R-:W-:Y:S01]  /*34a10*/  IMAD R15, R23, 0x2, R11 ;  /* 0x00000002170f7824 */ /* 0x000fe200078e020b */
[----:B------:R-:W-:-:S02]  /*34a20*/  F2FP.PACK_AB R10, R21, R20 ;  /* 0x00000014150a723e */ /* 0x000fc400000000ff */
[----:B------:R-:W3:Y:S04]  /*34a30*/  LDL.LU R16, [R1+0x214] ;  /* 0x0002140001107983 */ /* 0x000ee80000300800 */
[----:B------:R-:W4:Y:S01]  /*34a40*/  LDL.LU R17, [R1+0x220] ;  /* 0x0002200001117983 */ /* 0x000f220000300800 */
[----:B0-----:R-:W-:-:S03]  /*34a50*/  LEA R4, P0, R11, R2, 0x1 ;  /* 0x000000020b047211 */ /* 0x001fc600078008ff */
[----:B------:R-:W4:Y:S01]  /*34a60*/  LDL.LU R22, [R1+0x21c] ;  /* 0x00021c0001167983 */ /* 0x000f220000300800 */
[----:B------:R-:W-:-:S03]  /*34a70*/  LEA.HI.X.SX32 R5, R11, R0, 0x1, P0 ;  /* 0x000000000b057211 */ /* 0x000fc600000f0eff */
[----:B------:R-:W2:Y:S04]  /*34a80*/  LDL.LU R21, [R1+0x228] ;  /* 0x0002280001157983 */ /* 0x000ea80000300800 */
[----:B------:R0:W-:Y:S01]  /*34a90*/  STL.64 [R1+0xf0], R4 ;  /* 0x0000f00401007387 */ /* 0x0001e20000100a00 */
[----:B------:R-:W-:Y:S02]  /*34aa0*/  LEA R29, R23, R15, 0x1 ;  /* 0x0000000f171d7211 */ /* 0x000fe400078e08ff */
[----:B------:R-:W-:Y:S01]  /*34ab0*/  F2FP.PACK_AB R14, R26, R27 ;  /* 0x0000001b1a0e723e */ /* 0x000fe200000000ff */
[----:B------:R-:W2:Y:S01]  /*34ac0*/  LDL.LU R20, [R1+0x224] ;  /* 0x0002240001147983 */ /* 0x000ea20000300800 */
[----:B0-----:R-:W-:-:S04]  /*34ad0*/  LEA R4, P0, R15, R2, 0x1 ;  /* 0x000000020f047211 */ /* 0x001fc800078008ff */
[----:B------:R-:W-:Y:S02]  /*34ae0*/  LEA.HI.X.SX32 R5, R15, R0, 0x1, P0 ;  /* 0x000000000f057211 */ /* 0x000fe400000f0eff */
[----:B------:R-:W2:Y:S01]  /*34af0*/  LDL.LU R15, [R1+0x1bc] ;  /* 0x0001bc00010f7983 */ /* 0x000ea20000300800 */
[----:B------:R-:W-:-:S03]  /*34b00*/  F2FP.PACK_AB R11, R25, R24 ;  /* 0x00000018190b723e */ /* 0x000fc600000000ff */
[----:B------:R-:W2:Y:S04]  /*34b10*/  LDL.LU R26, [R1+0x230] ;  /* 0x00023000011a7983 */ /* 0x000ea80000300800 */
[----:B------:R-:W2:Y:S04]  /*34b20*/  LDL.LU R27, [R1+0x22c] ;  /* 0x00022c00011b7983 */ /* 0x000ea80000300800 */
[----:B------:R0:W-:Y:S04]  /*34b30*/  STL.64 [R1+0x138], R4 ;  /* 0x0001380401007387 */ /* 0x0001e80000100a00 */
[----:B------:R-:W2:Y:S04]  /*34b40*/  LDL.LU R25, [R1+0x238] ;  /* 0x0002380001197983 */ /* 0x000ea80000300800 */
[----:B------:R-:W2:Y:S04]  /*34b50*/  LDL.LU R24, [R1+0x234] ;  /* 0x0002340001187983 */ /* 0x000ea80000300800 */
[----:B0-----:R-:W2:Y:S04]  /*34b60*/  LDL.LU R5, [R1+0x1c0] ;  /* 0x0001c00001057983 */ /* 0x001ea80000300800 */
[----:B------:R0:W-:Y:S04]  /*34b70*/  STS.128 [R3+0x80], R8 ;  /* 0x0000800803007388 */ /* 0x0001e80000000c00 */
[----:B0-----:R-:W3:Y:S04]  /*34b80*/  LDL.LU R9, [R1+0x208] ;  /* 0x0002080001097983 */ /* 0x001ee80000300800 */
[----:B------:R-:W3:Y:S01]  /*34b90*/  LDL.LU R11, [R1+0x1c4] ;  /* 0x0001c400010b7983 */ /* 0x000ee20000300800 */
[----:B------:R-:W-:Y:S01]  /*34ba0*/  LEA R4, P0, R29, R2, 0x1 ;  /* 0x000000021d047211 */ /* 0x000fe200078008ff */
[----:B------:R-:W-:-:S05]  /*34bb0*/  IMAD R6, R23, 0x2, R29 ;  /* 0x0000000217067824 */ /* 0x000fca00078e021d */
[----:B------:R-:W-:Y:S02]  /*34bc0*/  LEA R10, R23, R6, 0x1 ;  /* 0x00000006170a7211 */ /* 0x000fe400078e08ff */
[----:B--2---:R-:W-:Y:S02]  /*34bd0*/  F2FP.PACK_AB R15, R5, R15 ;  /* 0x0000000f050f723e */ /* 0x004fe400000000ff */
[----:B------:R-:W-:-:S05]  /*34be0*/  LEA.HI.X.SX32 R5, R29, R0, 0x1, P0 ;  /* 0x000000001d057211 */ /* 0x000fca00000f0eff */
[----:B------:R0:W-:Y:S02]  /*34bf0*/  STL.64 [R1+0x150], R4 ;  /* 0x0001500401007387 */ /* 0x0001e40000100a00 */
[----:B0-----:R-:W-:-:S04]  /*34c00*/  LEA R4, P0, R6, R2, 0x1 ;  /* 0x0000000206047211 */ /* 0x001fc800078008ff */
[----:B------:R-:W-:-:S05]  /*34c10*/  LEA.HI.X.SX32 R5, R6, R0, 0x1, P0 ;  /* 0x0000000006057211 */ /* 0x000fca00000f0eff */
[----:B------:R0:W-:Y:S01]  /*34c20*/  STL.64 [R1+0x160], R4 ;  /* 0x0001600401007387 */ /* 0x0001e20000100a00 */
[----:B---3--:R-:W-:Y:S01]  /*34c30*/  F2FP.PACK_AB R8, R9, R11 ;  /* 0x0000000b0908723e */ /* 0x008fe200000000ff */
[----:B------:R-:W-:Y:S02]  /*34c40*/  IMAD R11, R23, 0x2, R10 ;  /* 0x00000002170b7824 */ /* 0x000fe400078e020a */
[----:B------:R1:W-:Y:S01]  /*34c50*/  STS.128 [R3+0x480], R12 ;  /* 0x0004800c03007388 */ /* 0x0003e20000000c00 */
[----:B------:R-:W-:Y:S02]  /*34c60*/  F2FP.PACK_AB R9, R18, R16 ;  /* 0x000000101209723e */ /* 0x000fe400000000ff */
[----:B0-----:R-:W-:-:S04]  /*34c70*/  LEA R4, P0, R10, R2, 0x1 ;  /* 0x000000020a047211 */ /* 0x001fc800078008ff */
[----:B------:R-:W-:Y:S02]  /*34c80*/  LEA.HI.X.SX32 R5, R10, R0, 0x1, P0 ;  /* 0x000000000a057211 */ /* 0x000fe400000f0eff */
[----:B-1----:R-:W-:Y:S02]  /*34c90*/  F2FP.PACK_AB R12, R7, R19 ;  /* 0x00000013070c723e */ /* 0x002fe400000000ff */
[----:B------:R-:W2:Y:S04]  /*34ca0*/  LDL.LU R7, [R1+0x290] ;  /* 0x0002900001077983 */ /* 0x000ea80000300800 */
[----:B------:R-:W2:Y:S04]  /*34cb0*/  LDL.LU R19, [R1+0x28c] ;  /* 0x00028c0001137983 */ /* 0x000ea80000300800 */
[----:B------:R-:W3:Y:S04]  /*34cc0*/  LDL.LU R18, [R1+0x298] ;  /* 0x0002980001127983 */ /* 0x000ee80000300800 */
[----:B------:R0:W-:Y:S01]  /*34cd0*/  STL.64 [R1+0x148], R4 ;  /* 0x0001480401007387 */ /* 0x0001e20000100a00 */
[----:B----4-:R-:W-:-:S02]  /*34ce0*/  F2FP.PACK_AB R13, R17, R22 ;  /* 0x00000016110d723e */ /* 0x010fc400000000ff */
[----:B------:R-:W-:Y:S01]  /*34cf0*/  LEA R15, R23, R11, 0x1 ;  /* 0x0000000b170f7211 */ /* 0x000fe200078e08ff */
[----:B------:R-:W3:Y:S01]  /*34d00*/  LDL.LU R16, [R1+0x294] ;  /* 0x0002940001107983 */ /* 0x000ee20000300800 */
[----:B------:R-:W-:-:S03]  /*34d10*/  F2FP.PACK_AB R10, R21, R20 ;  /* 0x00000014150a723e */ /* 0x000fc600000000ff */
[----:B------:R-:W4:Y:S01]  /*34d20*/  LDL.LU R17, [R1+0x2a0] ;  /* 0x0002a00001117983 */ /* 0x000f220000300800 */
[----:B0-----:R-:W-:-:S03]  /*34d30*/  LEA R4, P0, R11, R2, 0x1 ;  /* 0x000000020b047211 */ /* 0x001fc600078008ff */
[----:B------:R-:W4:Y:S01]  /*34d40*/  LDL.LU R22, [R1+0x29c] ;  /* 0x00029c0001167983 */ /* 0x000f220000300800 */
[----:B------:R-:W-:-:S03]  /*34d50*/  LEA.HI.X.SX32 R5, R11, R0, 0x1, P0 ;  /* 0x000000000b057211 */ /* 0x000fc600000f0eff */
[----:B------:R-:W2:Y:S04]  /*34d60*/  LDL.LU R21, [R1+0x2a8] ;  /* 0x0002a80001157983 */ /* 0x000ea80000300800 */
[----:B------:R0:W-:Y:S01]  /*34d70*/  STL.64 [R1+0x188], R4 ;  /* 0x0001880401007387 */ /* 0x0001e20000100a00 */
[----:B------:R-:W-:Y:S01]  /*34d80*/  IMAD R29, R23, 0x2, R15 ;  /* 0x00000002171d7824 */ /* 0x000fe200078e020f */
[----:B------:R-:W-:Y:S02]  /*34d90*/  F2FP.PACK_AB R14, R26, R27 ;  /* 0x0000001b1a0e723e */ /* 0x000fe400000000ff */
        /* <DEDUP_REMOVED lines=14> */
[----:B------:R-:W-:-:S02]  /*34e80*/  LEA R4, P0, R29, R2, 0x1 ;  /* 0x000000021d047211 */ /* 0x000fc400078008ff */
[----:B------:R-:W-:-:S05]  /*34e90*/  LEA R6, R23, R29, 0x1 ;  /* 0x0000001d17067211 */ /* 0x000fca00078e08ff */
[----:B------:R-:W-:Y:S01]  /*34ea0*/  IMAD R10, R23, 0x2, R6 ;  /* 0x00000002170a7824 */ /* 0x000fe200078e0206 */
[----:B--2---:R-:W-:Y:S02]  /*34eb0*/  F2FP.PACK_AB R15, R5, R15 ;  /* 0x0000000f050f723e */ /* 0x004fe400000000ff */
[----:B------:R-:W-:-:S05]  /*34ec0*/  LEA.HI.X.SX32 R5, R29, R0, 0x1, P0 ;  /* 0x000000001d057211 */ /* 0x000fca00000f0eff */
[----:B------:R0:W-:Y:S02]  /*34ed0*/  STL.64 [R1+0x1b8], R4 ;  /* 0x0001b80401007387 */ /* 0x0001e40000100a00 */
[----:B0-----:R-:W-:-:S04]  /*34ee0*/  LEA R4, P0, R6, R2, 0x1 ;  /* 0x0000000206047211 */ /* 0x001fc800078008ff */
[----:B------:R-:W-:-:S05]  /*34ef0*/  LEA.HI.X.SX32 R5, R6, R0, 0x1, P0 ;  /* 0x0000000006057211 */ /* 0x000fca00000f0eff */
[----:B------:R0:W-:Y:S01]  /*34f00*/  STL.64 [R1+0x198], R4 ;  /* 0x0001980401007387 */ /* 0x0001e20000100a00 */
[----:B---3--:R-:W-:-:S03]  /*34f10*/  F2FP.PACK_AB R8, R9, R11 ;  /* 0x0000000b0908723e */ /* 0x008fc600000000ff */
[----:B------:R1:W-:Y:S01]  /*34f20*/  STS.128 [R3+0x500], R12 ;  /* 0x0005000c03007388 */ /* 0x0003e20000000c00 */
[----:B------:R-:W-:Y:S02]  /*34f30*/  LEA R11, R23, R10, 0x1 ;  /* 0x0000000a170b7211 */ /* 0x000fe400078e08ff */
[----:B0-----:R-:W-:-:S04]  /*34f40*/  LEA R4, P0, R10, R2, 0x1 ;  /* 0x000000020a047211 */ /* 0x001fc800078008ff */
[----:B------:R-:W-:Y:S02]  /*34f50*/  LEA.HI.X.SX32 R5, R10, R0, 0x1, P0 ;  /* 0x000000000a057211 */ /* 0x000fe400000f0eff */
[----:B------:R-:W-:Y:S02]  /*34f60*/  F2FP.PACK_AB R9, R18, R16 ;  /* 0x000000101209723e */ /* 0x000fe400000000ff */
[----:B-1----:R-:W-:Y:S02]  /*34f70*/  F2FP.PACK_AB R12, R7, R19 ;  /* 0x00000013070c723e */ /* 0x002fe400000000ff */
[----:B------:R-:W2:Y:S04]  /*34f80*/  LDL.LU R7, [R1+0x310] ;  /* 0x0003100001077983 */ /* 0x000ea80000300800 */
[----:B------:R-:W2:Y:S04]  /*34f90*/  LDL.LU R19, [R1+0x30c] ;  /* 0x00030c0001137983 */ /* 0x000ea80000300800 */
[----:B------:R-:W3:Y:S04]  /*34fa0*/  LDL.LU R18, [R1+0x318] ;  /* 0x0003180001127983 */ /* 0x000ee80000300800 */
[----:B------:R0:W-:Y:S01]  /*34fb0*/  STL.64 [R1+0x1b0], R4 ;  /* 0x0001b00401007387 */ /* 0x0001e20000100a00 */
[----:B------:R-:W-:Y:S01]  /*34fc0*/  IMAD R15, R23, 0x2, R11 ;  /* 0x00000002170f7824 */ /* 0x000fe200078e020b */
[----:B----4-:R-:W-:-:S02]  /*34fd0*/  F2FP.PACK_AB R13, R17, R22 ;  /* 0x00000016110d723e */ /* 0x010fc400000000ff */
        /* <DEDUP_REMOVED lines=31> */
[----:B------:R-:W-:Y:S02]  /*351d0*/  LEA.HI.X.SX32 R5, R6, R0, 0x1, P0 ;  /* 0x0000000006057211 */ /* 0x000fe400000f0eff */
[----:B---3--:R-:W-:-:S03]  /*351e0*/  F2FP.PACK_AB R8, R9, R11 ;  /* 0x0000000b0908723e */ /* 0x008fc600000000ff */
[----:B------:R0:W-:Y:S01]  /*351f0*/  STL.64 [R1+0x1d8], R4 ;  /* 0x0001d80401007387 */ /* 0x0001e20000100a00 */
[----:B------:R-:W-:Y:S01]  /*35200*/  IMAD R11, R23, 0x2, R10 ;  /* 0x00000002170b7824 */ /* 0x000fe200078e020a */
[----:B0-----:R-:W-:-:S04]  /*35210*/  LEA R4, P0, R10, R2, 0x1 ;  /* 0x000000020a047211 */ /* 0x001fc800078008ff */
[----:B------:R-:W-:Y:S01]  /*35220*/  LEA.HI.X.SX32 R5, R10, R0, 0x1, P0 ;  /* 0x000000000a057211 */ /* 0x000fe200000f0eff */
[----:B------:R0:W-:Y:S01]  /*35230*/  STS.128 [R3+0x580], R12 ;  /* 0x0005800c03007388 */ /* 0x0001e20000000c00 */
[----:B------:R-:W-:-:S03]  /*35240*/  LEA R6, P0, R11, R2, 0x1 ;  /* 0x000000020b067211 */ /* 0x000fc600078008ff */
[----:B------:R1:W-:Y:S01]  /*35250*/  STL.64 [R1+0x1c8], R4 ;  /* 0x0001c80401007387 */ /* 0x0003e20000100a00 */
[----:B------:R-:W-:Y:S02]  /*35260*/  F2FP.PACK_AB R9, R18, R16 ;  /* 0x000000101209723e */ /* 0x000fe400000000ff */
[----:B------:R-:W-:Y:S02]  /*35270*/  F2FP.PACK_AB R10, R21, R20 ;  /* 0x00000014150a723e */ /* 0x000fe400000000ff */
[----:B0-----:R-:W-:Y:S01]  /*35280*/  F2FP.PACK_AB R12, R7, R19 ;  /* 0x00000013070c723e */ /* 0x001fe200000000ff */
[----:B-1----:R-:W2:Y:S01]  /*35290*/  LDL.LU R5, [R1+0x350] ;  /* 0x0003500001057983 */ /* 0x002ea20000300800 */
[----:B------:R-:W-:-:S03]  /*352a0*/  LEA.HI.X.SX32 R7, R11, R0, 0x1, P0 ;  /* 0x000000000b077211 */ /* 0x000fc600000f0eff */
[----:B------:R-:W2:Y:S01]  /*352b0*/  LDL.LU R19, [R1+0x34c] ;  /* 0x00034c0001137983 */ /* 0x000ea20000300800 */
[----:B----4-:R-:W-:-:S03]  /*352c0*/  F2FP.PACK_AB R13, R17, R22 ;  /* 0x00000016110d723e */ /* 0x010fc600000000ff */
[----:B------:R-:W3:Y:S01]  /*352d0*/  LDL.LU R18, [R1+0x358] ;  /* 0x0003580001127983 */ /* 0x000ee20000300800 */
[----:B------:R-:W-:-:S03]  /*352e0*/  LEA R15, R23, R11, 0x1 ;  /* 0x0000000b170f7211 */ /* 0x000fc600078e08ff */
[----:B------:R-:W3:Y:S04]  /*352f0*/  LDL.LU R16, [R1+0x354] ;  /* 0x0003540001107983 */ /* 0x000ee80000300800 */
[----:B------:R-:W4:Y:S04]  /*35300*/  LDL.LU R17, [R1+0x360] ;  /* 0x0003600001117983 */ /* 0x000f280000300800 */
[----:B------:R-:W4:Y:S04]  /*35310*/  LDL.LU R22, [R1+0x35c] ;  /* 0x00035c0001167983 */ /* 0x000f280000300800 */
[----:B------:R-:W2:Y:S04]  /*35320*/  LDL.LU R21, [R1+0x368] ;  /* 0x0003680001157983 */ /* 0x000ea80000300800 */
[----:B------:R0:W-:Y:S01]  /*35330*/  STL.64 [R1+0x1d0], R6 ;  /* 0x0001d00601007387 */ /* 0x0001e20000100a00 */
[----:B------:R-:W-:Y:S01]  /*35340*/  IMAD R29, R23, 0x2, R15 ;  /* 0x00000002171d7824 */ /* 0x000fe200078e020f */
[----:B------:R-:W-:-:S02]  /*35350*/  F2FP.PACK_AB R14, R26, R27 ;  /* 0x0000001b1a0e723e */ /* 0x000fc400000000ff */
        /* <DEDUP_REMOVED lines=21> */
[----:B------:R-:W-:Y:S02]  /*354b0*/  LEA.HI.X.SX32 R7, R4, R0, 0x1, P0 ;  /* 0x0000000004077211 */ /* 0x000fe400000f0eff */
[----:B------:R-:W2:Y:S04]  /*354c0*/  LDL.LU R4, [R1+0x14e8] ;  /* 0x0014e80001047983 */ /* 0x000ea80000300800 */
        /* <DEDUP_REMOVED lines=8> */
[----:B------:R-:W3:Y:S04]  /*35550*/  LDL.LU R5, [R1+0x38c] ;  /* 0x00038c0001057983 */ /* 0x000ee80000300800 */
[----:B------:R-:W2:Y:S04]  /*35560*/  LDL.LU R19, [R1+0x398] ;  /* 0x0003980001137983 */ /* 0x000ea80000300800 */
[----:B------:R-:W2:Y:S04]  /*35570*/  LDL.LU R18, [R1+0x394] ;  /* 0x0003940001127983 */ /* 0x000ea80000300800 */
[----:B------:R0:W-:Y:S01]  /*35580*/  STL.64 [R1+0x218], R6 ;  /* 0x0002180601007387 */ /* 0x0001e20000100a00 */
[----:B------:R-:W-:Y:S01]  /*35590*/  IMAD R15, R23, 0x2, R11 ;  /* 0x00000002170f7824 */ /* 0x000fe200078e020b */
[----:B----4-:R-:W-:-:S02]  /*355a0*/  F2FP.PACK_AB R13, R17, R22 ;  /* 0x00000016110d723e */ /* 0x010fc400000000ff */
[----:B------:R-:W4:Y:S01]  /*355b0*/  LDL.LU R16, [R1+0x3a0] ;  /* 0x0003a00001107983 */ /* 0x000f220000300800 */
[----:B------:R-:W-:-:S03]  /*355c0*/  F2FP.PACK_AB R10, R21, R20 ;  /* 0x00000014150a723e */ /* 0x000fc600000000ff */
[----:B------:R-:W4:Y:S01]  /*355d0*/  LDL.LU R17, [R1+0x39c] ;  /* 0x00039c0001117983 */ /* 0x000f220000300800 */
[----:B0-----:R-:W-:-:S03]  /*355e0*/  LEA R6, P0, R11, R2, 0x1 ;  /* 0x000000020b067211 */ /* 0x001fc600078008ff */
[----:B------:R-:W2:Y:S01]  /*355f0*/  LDL.LU R22, [R1+0x3a8] ;  /* 0x0003a80001167983 */ /* 0x000ea20000300800 */
[----:B------:R-:W-:-:S03]  /*35600*/  LEA.HI.X.SX32 R7, R11, R0, 0x1, P0 ;  /* 0x000000000b077211 */ /* 0x000fc600000f0eff */
[----:B------:R-:W2:Y:S04]  /*35610*/  LDL.LU R21, [R1+0x3a4] ;  /* 0x0003a40001157983 */ /* 0x000ea80000300800 */
[----:B------:R0:W-:Y:S01]  /*35620*/  STL.64 [R1+0x228], R6 ;  /* 0x0002280601007387 */ /* 0x0001e20000100a00 */
[----:B------:R-:W-:Y:S02]  /*35630*/  F2FP.PACK_AB R14, R26, R27 ;  /* 0x0000001b1a0e723e */ /* 0x000fe400000000ff */
[----:B------:R-:W-:Y:S01]  /*35640*/  LEA R29, R23, R15, 0x1 ;  /* 0x0000000f171d7211 */ /* 0x000fe200078e08ff */
[----:B------:R-:W2:Y:S01]  /*35650*/  LDL.LU R26, [R1+0x3b0] ;  /* 0x0003b000011a7983 */ /* 0x000ea20000300800 */
[----:B------:R-:W-:-:S03]  /*35660*/  F2FP.PACK_AB R11, R25, R24 ;  /* 0x00000018190b723e */ /* 0x000fc600000000ff */
[----:B------:R-:W2:Y:S01]  /*35670*/  LDL.LU R27, [R1+0x3ac] ;  /* 0x0003ac00011b7983 */ /* 0x000ea20000300800 */
[----:B0-----:R-:W-:-:S04]  /*35680*/  LEA R6, P0, R15, R2, 0x1 ;  /* 0x000000020f067211 */ /* 0x001fc800078008ff */
[----:B------:R-:W-:Y:S02]  /*35690*/  LEA.HI.X.SX32 R7, R15, R0, 0x1, P0 ;  /* 0x000000000f077211 */ /* 0x000fe400000f0eff */
[----:B------:R-:W2:Y:S04]  /*356a0*/  LDL.LU R15, [R1+0x37c] ;  /* 0x00037c00010f7983 */ /* 0x000ea80000300800 */
[----:B------:R-:W2:Y:S04]  /*356b0*/  LDL.LU R25, [R1+0x3b8] ;  /* 0x0003b80001197983 */ /* 0x000ea80000300800 */
[----:B------:R-:W2:Y:S04]  /*356c0*/  LDL.LU R24, [R1+0x3b4] ;  /* 0x0003b40001187983 */ /* 0x000ea80000300800 */
[----:B------:R0:W-:Y:S04]  /*356d0*/  STL.64 [R1+0x250], R6 ;  /* 0x0002500601007387 */ /* 0x0001e80000100a00 */
[----:B0-----:R-:W2:Y:S04]  /*356e0*/  LDL.LU R7, [R1+0x380] ;  /* 0x0003800001077983 */ /* 0x001ea80000300800 */
[----:B------:R0:W-:Y:S04]  /*356f0*/  STS.128 [R3+0x280], R8 ;  /* 0x0002800803007388 */ /* 0x0001e80000000c00 */
[----:B0-----:R-:W3:Y:S04]  /*35700*/  LDL.LU R8, [R1+0x388] ;  /* 0x0003880001087983 */ /* 0x001ee80000300800 */
[----:B------:R-:W3:Y:S04]  /*35710*/  LDL.LU R11, [R1+0x384] ;  /* 0x00038400010b7983 */ /* 0x000ee80000300800 */
        /* <DEDUP_REMOVED lines=9> */
[----:B------:R-:W2:Y:S04]  /*357b0*/  LDL.LU R20, [R1+0x14e4] ;  /* 0x0014e40001147983 */ /* 0x000ea80000300800 */
[----:B------:R0:W-:Y:S01]  /*357c0*/  STL.64 [R1+0x248], R6 ;  /* 0x0002480601007387 */ /* 0x0001e20000100a00 */
[----:B---3--:R-:W-:Y:S01]  /*357d0*/  F2FP.PACK_AB R8, R8, R11 ;  /* 0x0000000b0808723e */ /* 0x008fe200000000ff */
[----:B------:R-:W-:Y:S01]  /*357e0*/  IMAD R11, R23, 0x2, R10 ;  /* 0x00000002170b7824 */ /* 0x000fe200078e020a */
[----:B0-----:R-:W-:-:S04]  /*357f0*/  LEA R6, P0, R10, R2, 0x1 ;  /* 0x000000020a067211 */ /* 0x001fc800078008ff */
[----:B------:R-:W-:Y:S01]  /*35800*/  LEA.HI.X.SX32 R7, R10, R0, 0x1, P0 ;  /* 0x000000000a077211 */ /* 0x000fe200000f0eff */
[----:B------:R-:W-:Y:S04]  /*35810*/  STS.128 [R3+0x680], R12 ;  /* 0x0006800c03007388 */ /* 0x000fe80000000c00 */
[----:B------:R0:W-:Y:S02]  /*35820*/  STL.64 [R1+0x220], R6 ;  /* 0x0002200601007387 */ /* 0x0001e40000100a00 */
[C---:B0-----:R-:W-:Y:S02]  /*35830*/  LEA R6, P0, R11.reuse, R2, 0x1 ;  /* 0x000000020b067211 */ /* 0x041fe400078008ff */
[----:B----4-:R-:W-:Y:S02]  /*35840*/  F2FP.PACK_AB R13, R16, R17 ;  /* 0x00000011100d723e */ /* 0x010fe400000000ff */
[----:B------:R-:W-:Y:S01]  /*35850*/  LEA.HI.X.SX32 R7, R11, R0, 0x1, P0 ;  /* 0x000000000b077211 */ /* 0x000fe200000f0eff */
[----:B------:R-:W3:Y:S01]  /*35860*/  LDL.LU R16, [R1+0x3d8] ;  /* 0x0003d80001107983 */ /* 0x000ee20000300800 */
[----:B------:R-:W-:-:S02]  /*35870*/  F2FP.PACK_AB R12, R9, R5 ;  /* 0x00000005090c723e */ /* 0x000fc400000000ff */
[----:B------:R-:W-:Y:S01]  /*35880*/  LEA R15, R23, R11, 0x1 ;  /* 0x0000000b170f7211 */ /* 0x000fe200078e08ff */
[----:B------:R-:W3:Y:S01]  /*35890*/  LDL.LU R17, [R1+0x3d4] ;  /* 0x0003d40001117983 */ /* 0x000ee20000300800 */
[----:B------:R-:W-:-:S03]  /*358a0*/  F2FP.PACK_AB R9, R19, R18 ;  /* 0x000000121309723e */ /* 0x000fc600000000ff */
[----:B------:R-:W4:Y:S04]  /*358b0*/  LDL.LU R5, [R1+0x3dc] ;  /* 0x0003dc0001057983 */ /* 0x000f280000300800 */
[----:B------:R-:W2:Y:S01]  /*358c0*/  LDL.LU R18, [R1+0x3e4] ;  /* 0x0003e40001127983 */ /* 0x000ea20000300800 */
[----:B------:R-:W-:-:S03]  /*358d0*/  F2FP.PACK_AB R10, R22, R21 ;  /* 0x00000015160a723e */ /* 0x000fc600000000ff */
[----:B------:R0:W-:Y:S01]  /*358e0*/  STL.64 [R1+0x240], R6 ;  /* 0x0002400601007387 */ /* 0x0001e20000100a00 */
[----:B------:R-:W-:-:S03]  /*358f0*/  F2FP.PACK_AB R14, R26, R27 ;  /* 0x0000001b1a0e723e */ /* 0x000fc600000000ff */
[----:B------:R-:W2:Y:S01]  /*35900*/  LDL.LU R19, [R1+0x3f0] ;  /* 0x0003f00001137983 */ /* 0x000ea20000300800 */
[----:B------:R-:W-:-:S03]  /*35910*/  IMAD R29, R23, 0x2, R15 ;  /* 0x00000002171d7824 */ /* 0x000fc600078e020f */
[----:B------:R-:W2:Y:S01]  /*35920*/  LDL.LU R21, [R1+0x3ec] ;  /* 0x0003ec0001157983 */ /* 0x000ea20000300800 */
[----:B0-----:R-:W-:-:S03]  /*35930*/  LEA R6, P0, R15, R2, 0x1 ;  /* 0x000000020f067211 */ /* 0x001fc600078008ff */
[----:B------:R-:W2:Y:S01]  /*35940*/  LDL.LU R26, [R1+0x3fc] ;  /* 0x0003fc00011a7983 */ /* 0x000ea20000300800 */
[----:B------:R-:W-:-:S03]  /*35950*/  LEA.HI.X.SX32 R7, R15, R0, 0x1, P0 ;  /* 0x000000000f077211 */ /* 0x000fc600000f0eff */
[----:B------:R-:W2:Y:S01]  /*35960*/  LDL.LU R27, [R1+0x3f8] ;  /* 0x0003f800011b7983 */ /* 0x000ea20000300800 */
[----:B------:R-:W-:-:S03]  /*35970*/  F2FP.PACK_AB R11, R25, R24 ;  /* 0x00000018190b723e */ /* 0x000fc600000000ff */
[----:B------:R-:W2:Y:S04]  /*35980*/  LDL.LU R15, [R1+0x3bc] ;  /* 0x0003bc00010f7983 */ /* 0x000ea80000300800 */
[----:B------:R-:W2:Y:S04]  /*35990*/  LDL.LU R22, [R1+0x40c] ;  /* 0x00040c0001167983 */ /* 0x000ea80000300800 */
[----:B------:R-:W2:Y:S04]  /*359a0*/  LDL.LU R25, [R1+0x408] ;  /* 0x0004080001197983 */ /* 0x000ea80000300800 */
[----:B------:R0:W-:Y:S04]  /*359b0*/  STL.64 [R1+0x268], R6 ;  /* 0x0002680601007387 */ /* 0x0001e80000100a00 */
[----:B0-----:R-:W2:Y:S01]  /*359c0*/  LDL.LU R7, [R1+0x3c0] ;  /* 0x0003c00001077983 */ /* 0x001ea20000300800 */
[----:B------:R-:W-:-:S03]  /*359d0*/  LEA R6, P0, R29, R2, 0x1 ;  /* 0x000000021d067211 */ /* 0x000fc600078008ff */
[----:B------:R0:W-:Y:S01]  /*359e0*/  STS.128 [R3+0x300], R8 ;  /* 0x0003000803007388 */ /* 0x0001e20000000c00 */
[----:B------:R-:W-:-:S03]  /*359f0*/  LEA R24, R23, R29, 0x1 ;  /* 0x0000001d17187211 */ /* 0x000fc600078e08ff */
[----:B0-----:R-:W3:Y:S04]  /*35a00*/  LDL.LU R8, [R1+0x3c8] ;  /* 0x0003c80001087983 */ /* 0x001ee80000300800 */
[----:B------:R-:W3:Y:S04]  /*35a10*/  LDL.LU R11, [R1+0x3c4] ;  /* 0x0003c400010b7983 */ /* 0x000ee80000300800 */
[----:B------:R-:W3:Y:S01]  /*35a20*/  LDL.LU R9, [R1+0x3cc] ;  /* 0x0003cc0001097983 */ /* 0x000ee20000300800 */
[----:B--2---:R-:W-:Y:S02]  /*35a30*/  F2FP.PACK_AB R15, R7, R15 ;  /* 0x0000000f070f723e */ /* 0x004fe400000000ff */
[----:B------:R-:W-:-:S02]  /*35a40*/  LEA.HI.X.SX32 R7, R29, R0, 0x1, P0 ;  /* 0x000000001d077211 */ /* 0x000fc400000f0eff */
[----:B------:R-:W2:Y:S04]  /*35a50*/  LDL.LU R29, [R1+0x3e8] ;  /* 0x0003e800011d7983 */ /* 0x000ea80000300800 */
[----:B------:R-:W-:Y:S04]  /*35a60*/  STL.64 [R1+0x280], R6 ;  /* 0x0002800601007387 */ /* 0x000fe80000100a00 */
[----:B------:R0:W-:Y:S04]  /*35a70*/  STS.128 [R3+0x700], R12 ;  /* 0x0007000c03007388 */ /* 0x0001e80000000c00 */
[----:B0-----:R-:W4:Y:S04]  /*35a80*/  LDL.LU R15, [R1+0x3d0] ;  /* 0x0003d000010f7983 */ /* 0x001f280000300800 */
[----:B------:R-:W4:Y:S01]  /*35a90*/  LDL.LU R14, [R1+0x3e0] ;  /* 0x0003e000010e7983 */ /* 0x000f220000300800 */
[----:B------:R-:W-:Y:S01]  /*35aa0*/  LEA R6, P0, R24, R2, 0x1 ;  /* 0x0000000218067211 */ /* 0x000fe200078008ff */
[----:B------:R-:W-:-:S03]  /*35ab0*/  IMAD R10, R23, 0x2, R24 ;  /* 0x00000002170a7824 */ /* 0x000fc600078e0218 */
[----:B------:R-:W-:Y:S02]  /*35ac0*/  LEA.HI.X.SX32 R7, R24, R0, 0x1, P0 ;  /* 0x0000000018077211 */ /* 0x000fe400000f0eff */
[----:B------:R-:W4:Y:S01]  /*35ad0*/  LDL.LU R24, [R1+0x14e0] ;  /* 0x0014e00001187983 */ /* 0x000f220000300800 */
[----:B---3--:R-:W-:-:S03]  /*35ae0*/  F2FP.PACK_AB R8, R8, R11 ;  /* 0x0000000b0808723e */ /* 0x008fc600000000ff */
[----:B------:R0:W-:Y:S01]  /*35af0*/  STL.64 [R1+0x260], R6 ;  /* 0x0002600601007387 */ /* 0x0001e20000100a00 */
[----:B------:R-:W-:Y:S02]  /*35b00*/  LEA R11, R23, R10, 0x1 ;  /* 0x0000000a170b7211 */ /* 0x000fe400078e08ff */
[----:B0-----:R-:W-:-:S04]  /*35b10*/  LEA R6, P0, R10, R2, 0x1 ;  /* 0x000000020a067211 */ /* 0x001fc800078008ff */
[----:B------:R-:W-:-:S05]  /*35b20*/  LEA.HI.X.SX32 R7, R10, R0, 0x1, P0 ;  /* 0x000000000a077211 */ /* 0x000fca00000f0eff */
[----:B------:R0:W-:Y:S04]  /*35b30*/  STL.64 [R1+0x278], R6 ;  /* 0x0002780601007387 */ /* 0x0001e80000100a00 */
[----:B0-----:R-:W3:Y:S01]  /*35b40*/  LDL.LU.64 R6, [R1+0x8] ;  /* 0x0000080001067983 */ /* 0x001ee20000300a00 */
[----:B--2---:R-:W-:Y:S02]  /*35b50*/  F2FP.PACK_AB R10, R29, R18 ;  /* 0x000000121d0a723e */ /* 0x004fe400000000ff */
[----:B----4-:R-:W-:Y:S02]  /*35b60*/  F2FP.PACK_AB R12, R15, R9 ;  /* 0x000000090f0c723e */ /* 0x010fe400000000ff */
[----:B------:R-:W-:Y:S02]  /*35b70*/  F2FP.PACK_AB R9, R16, R17 ;  /* 0x000000111009723e */ /* 0x000fe400000000ff */
[----:B------:R-:W-:Y:S01]  /*35b80*/  LEA R16, P0, R11, R2, 0x1 ;  /* 0x000000020b107211 */ /* 0x000fe200078008ff */
[----:B------:R-:W-:-:S03]  /*35b90*/  IMAD R15, R23, 0x2, R11 ;  /* 0x00000002170f7824 */ /* 0x000fc600078e020b */
[----:B------:R-:W-:Y:S02]  /*35ba0*/  LEA.HI.X.SX32 R17, R11, R0, 0x1, P0 ;  /* 0x000000000b117211 */ /* 0x000fe400000f0eff */
[----:B------:R-:W-:Y:S02]  /*35bb0*/  F2FP.PACK_AB R13, R14, R5 ;  /* 0x000000050e0d723e */ /* 0x000fe400000000ff */
[----:B------:R-:W2:Y:S04]  /*35bc0*/  LDL.LU R5, [R1+0x60] ;  /* 0x0000600001057983 */ /* 0x000ea80000300800 */
[----:B------:R0:W-:Y:S01]  /*35bd0*/  STL.64 [R1+0x298], R16 ;  /* 0x0002981001007387 */ /* 0x0001e20000100a00 */
[----:B------:R-:W-:Y:S02]  /*35be0*/  LEA R18, R23, R15, 0x1 ;  /* 0x0000000f17127211 */ /* 0x000fe400078e08ff */
[----:B------:R-:W-:-:S02]  /*35bf0*/  F2FP.PACK_AB R14, R19, R21 ;  /* 0x00000015130e723e */ /* 0x000fc400000000ff */
[----:B------:R-:W4:Y:S01]  /*35c00*/  LDL.LU R21, [R1+0x70] ;  /* 0x0000700001157983 */ /* 0x000f220000300800 */
[----:B0-----:R-:W-:-:S04]  /*35c10*/  LEA R16, P0, R15, R2, 0x1 ;  /* 0x000000020f107211 */ /* 0x001fc800078008ff */
[----:B------:R-:W-:Y:S02]  /*35c20*/  LEA.HI.X.SX32 R17, R15, R0, 0x1, P0 ;  /* 0x000000000f117211 */ /* 0x000fe400000f0eff */
[----:B------:R-:W-:Y:S02]  /*35c30*/  F2FP.PACK_AB R11, R26, R27 ;  /* 0x0000001b1a0b723e */ /* 0x000fe400000000ff */
[----:B------:R-:W2:Y:S01]  /*35c40*/  LDL.LU.64 R26, [R1+0xe0] ;  /* 0x0000e000011a7983 */ /* 0x000ea20000300a00 */
[----:B------:R-:W-:-:S03]  /*35c50*/  IMAD R29, R23, 0x2, R18 ;  /* 0x00000002171d7824 */ /* 0x000fc600078e0212 */
[----:B------:R0:W-:Y:S04]  /*35c60*/  STL.64 [R1+0x2b0], R16 ;  /* 0x0002b01001007387 */ /* 0x0001e80000100a00 */
[----:B------:R1:W-:Y:S01]  /*35c70*/  STS.128 [R3+0x380], R8 ;  /* 0x0003800803007388 */ /* 0x0003e20000000c00 */
[----:B0-----:R-:W-:-:S04]  /*35c80*/  LEA R16, P0, R18, R2, 0x1 ;  /* 0x0000000212107211 */ /* 0x001fc800078008ff */
[----:B------:R-:W-:Y:S02]  /*35c90*/  LEA.HI.X.SX32 R17, R18, R0, 0x1, P0 ;  /* 0x0000000012117211 */ /* 0x000fe400000f0eff */
[----:B------:R-:W4:Y:S01]  /*35ca0*/  LDL.LU.64 R18, [R1+0x180] ;  /* 0x0001800001127983 */ /* 0x000f220000300a00 */
[----:B-1----:R-:W-:-:S04]  /*35cb0*/  LEA R10, P0, R29, R2, 0x1 ;  /* 0x000000021d0a7211 */ /* 0x002fc800078008ff */
[----:B------:R-:W-:Y:S01]  /*35cc0*/  LEA.HI.X.SX32 R11, R29, R0, 0x1, P0 ;  /* 0x000000001d0b7211 */ /* 0x000fe200000f0eff */
[----:B------:R0:W-:Y:S01]  /*35cd0*/  STL.64 [R1+0x2c0], R16 ;  /* 0x0002c01001007387 */ /* 0x0001e20000100a00 */
[----:B------:R-:W-:-:S03]  /*35ce0*/  LEA R8, R23, R29, 0x1 ;  /* 0x0000001d17087211 */ /* 0x000fc600078e08ff */
[----:B0-----:R-:W2:Y:S04]  /*35cf0*/  LDL.LU.64 R16, [R1+0x1a8] ;  /* 0x0001a80001107983 */ /* 0x001ea80000300a00 */
[----:B------:R0:W-:Y:S04]  /*35d00*/  STL.64 [R1+0x1440], R10 ;  /* 0x0014400a01007387 */ /* 0x0001e80000100a00 */
[----:B0-----:R-:W2:Y:S04]  /*35d10*/  LDL.LU R10, [R1+0x90] ;  /* 0x00009000010a7983 */ /* 0x001ea80000300800 */
[----:B------:R-:W2:Y:S04]  /*35d20*/  LDL.LU R11, [R1+0xa0] ;  /* 0x0000a000010b7983 */ /* 0x000ea80000300800 */
[----:B------:R0:W-:Y:S04]  /*35d30*/  STL.64 [R1+0x13c8], R28 ;  /* 0x0013c81c01007387 */ /* 0x0001e80000100a00 */
[----:B0-----:R-:W3:Y:S01]  /*35d40*/  LDL.LU R29, [R1+0x50] ;  /* 0x00005000011d7983 */ /* 0x001ee20000300800 */
[----:B------:R-:W-:-:S05]  /*35d50*/  F2FP.PACK_AB R15, R22, R25 ;  /* 0x00000019160f723e */ /* 0x000fca00000000ff */
[----:B------:R-:W-:Y:S04]  /*35d60*/  STS.128 [R3+0x780], R12 ;  /* 0x0007800c03007388 */ /* 0x000fe80000000c00 */
[----:B------:R-:W-:Y:S06]  /*35d70*/  BAR.SYNC.DEFER_BLOCKING 0x0 ;  /* 0x0000000000007b1d */ /* 0x000fec0000010000 */
[----:B---3--:R0:W-:Y:S04]  /*35d80*/  STG.E.U16 [R6.64], R29 ;  /* 0x0000001d06007986 */ /* 0x0081e8000c101504 */
[----:B0-----:R-:W3:Y:S01]  /*35d90*/  LDL.LU.64 R6, [R1+0x28] ;  /* 0x0000280001067983 */ /* 0x001ee20000300a00 */
[----:B------:R-:W-:-:S04]  /*35da0*/  LEA R12, P0, R8, R2, 0x1 ;  /* 0x00000002080c7211 */ /* 0x000fc800078008ff */
[----:B------:R-:W-:Y:S01]  /*35db0*/  LEA.HI.X.SX32 R13, R8, R0, 0x1, P0 ;  /* 0x00000000080d7211 */ /* 0x000fe200000f0eff */
[----:B--2---:R-:W-:Y:S01]  /*35dc0*/  STG.E.U16 [R26.64], R5 ;  /* 0x000000051a007986 */ /* 0x004fe2000c101504 */
[----:B------:R-:W-:-:S03]  /*35dd0*/  IMAD R3, R23, 0x2, R8 ;  /* 0x0000000217037824 */ /* 0x000fc600078e0208 */
[----:B---3--:R0:W-:Y:S04]  /*35de0*/  STL.64 [R1+0x14d8], R6 ;  /* 0x0014d80601007387 */ /* 0x0081e80000100a00 */
[----:B0-----:R-:W2:Y:S04]  /*35df0*/  LDL.LU.64 R6, [R1+0x1a0] ;  /* 0x0001a00001067983 */ /* 0x001ea80000300a00 */
[----:B------:R-:W-:Y:S04]  /*35e00*/  STL [R1+0x14b8], R29 ;  /* 0x0014b81d01007387 */ /* 0x000fe80000100800 */
[----:B------:R-:W3:Y:S04]  /*35e10*/  LDL.LU R25, [R1+0x40] ;  /* 0x0000400001197983 */ /* 0x000ee80000300800 */
[----:B------:R0:W-:Y:S04]  /*35e20*/  STL.64 [R1+0x1448], R12 ;  /* 0x0014480c01007387 */ /* 0x0001e80000100a00 */
[----:B------:R-:W3:Y:S01]  /*35e30*/  LDL.LU.64 R26, [R1+0x178] ;  /* 0x00017800011a7983 */ /* 0x000ee20000300a00 */
[----:B------:R-:W-:-:S02]  /*35e40*/  LEA R14, P0, R3, R2, 0x1 ;  /* 0x00000002030e7211 */ /* 0x000fc400078008ff */
[----:B------:R-:W-:Y:S02]  /*35e50*/  LEA R8, R23, R3, 0x1 ;  /* 0x0000000317087211 */ /* 0x000fe400078e08ff */
[----:B------:R-:W-:Y:S02]  /*35e60*/  LEA.HI.X.SX32 R15, R3, R0, 0x1, P0 ;  /* 0x00000000030f7211 */ /* 0x000fe400000f0eff */
[----:B0-----:R-:W-:Y:S01]  /*35e70*/  LEA R12, P0, R8, R2, 0x1 ;  /* 0x00000002080c7211 */ /* 0x001fe200078008ff */
[----:B------:R-:W-:-:S03]  /*35e80*/  IMAD R3, R23, 0x2, R8 ;  /* 0x0000000217037824 */ /* 0x000fc600078e0208 */
[----:B------:R-:W-:Y:S01]  /*35e90*/  LEA.HI.X.SX32 R13, R8, R0, 0x1, P0 ;  /* 0x00000000080d7211 */ /* 0x000fe200000f0eff */
[----:B----4-:R-:W-:Y:S04]  /*35ea0*/  STG.E.U16 [R18.64], R21 ;  /* 0x0000001512007986 */ /* 0x010fe8000c101504 */
[----:B------:R-:W-:Y:S04]  /*35eb0*/  STG.E.U16 [R16.64], R24 ;  /* 0x0000001810007986 */ /* 0x000fe8000c101504 */
[----:B--2---:R-:W-:Y:S04]  /*35ec0*/  STG.E.U16 [R6.64], R10 ;  /* 0x0000000a06007986 */ /* 0x004fe8000c101504 */
[----:B---3--:R0:W-:Y:S04]  /*35ed0*/  STL.64 [R1+0x14d0], R26 ;  /* 0x0014d01a01007387 */ /* 0x0081e80000100a00 */
[----:B0-----:R-:W2:Y:S04]  /*35ee0*/  LDL.LU.64 R26, [R1+0x158] ;  /* 0x00015800011a7983 */ /* 0x001ea80000300a00 */
[----:B------:R0:W-:Y:S04]  /*35ef0*/  STL.64 [R1+0x14c0], R4 ;  /* 0x0014c00401007387 */ /* 0x0001e80000100a00 */
[----:B------:R1:W-:Y:S01]  /*35f00*/  STL.64 [R1+0x1450], R14 ;  /* 0x0014500e01007387 */ /* 0x0003e20000100a00 */
[----:B0-----:R-:W-:-:S03]  /*35f10*/  LEA R4, P0, R3, R2, 0x1 ;  /* 0x0000000203047211 */ /* 0x001fc600078008ff */
[----:B-1----:R-:W3:Y:S01]  /*35f20*/  LDL.LU R15, [R1+0xd0] ;  /* 0x0000d000010f7983 */ /* 0x002ee20000300800 */
[----:B------:R-:W-:-:S03]  /*35f30*/  LEA.HI.X.SX32 R5, R3, R0, 0x1, P0 ;  /* 0x0000000003057211 */ /* 0x000fc600000f0eff */
[----:B------:R-:W4:Y:S04]  /*35f40*/  LDL.LU.64 R28, [R1+0x170] ;  /* 0x00017000011c7983 */ /* 0x000f280000300a00 */
[----:B------:R0:W-:Y:S04]  /*35f50*/  STL.64 [R1+0x2c8], R12 ;  /* 0x0002c80c01007387 */ /* 0x0001e80000100a00 */
[----:B0-----:R-:W2:Y:S04]  /*35f60*/  LDL.LU R12, [R1+0xb0] ;  /* 0x0000b000010c7983 */ /* 0x001ea80000300800 */
[----:B------:R-:W2:Y:S04]  /*35f70*/  LDL.LU R18, [R1+0x30] ;  /* 0x0000300001127983 */ /* 0x000ea80000300800 */
[----:B------:R-:W2:Y:S04]  /*35f80*/  LDL.LU.64 R16, [R1+0x168] ;  /* 0x0001680001107983 */ /* 0x000ea80000300a00 */
[----:B------:R0:W-:Y:S04]  /*35f90*/  STL.64 [R1+0x2e0], R4 ;  /* 0x0002e00401007387 */ /* 0x0001e80000100a00 */
[----:B------:R-:W2:Y:S01]  /*35fa0*/  LDL.LU.64 R6, [R1+0x14d8] ;  /* 0x0014d80001067983 */ /* 0x000ea20000300a00 */
[----:B------:R-:W-:-:S04]  /*35fb0*/  LEA R8, R23, R3, 0x1 ;  /* 0x0000000317087211 */ /* 0x000fc800078e08ff */
[----:B0-----:R-:W-:Y:S01]  /*35fc0*/  LEA R4, P0, R8, R2, 0x1 ;  /* 0x0000000208047211 */ /* 0x001fe200078008ff */
[----:B------:R-:W-:-:S03]  /*35fd0*/  IMAD R3, R23, 0x2, R8 ;  /* 0x0000000217037824 */ /* 0x000fc600078e0208 */
[----:B------:R-:W-:-:S05]  /*35fe0*/  LEA.HI.X.SX32 R5, R8, R0, 0x1, P0 ;  /* 0x0000000008057211 */ /* 0x000fca00000f0eff */
[----:B------:R0:W-:Y:S02]  /*35ff0*/  STL.64 [R1+0x2d8], R4 ;  /* 0x0002d80401007387 */ /* 0x0001e40000100a00 */
[----:B0-----:R-:W-:-:S04]  /*36000*/  LEA R4, P0, R3, R2, 0x1 ;  /* 0x0000000203047211 */ /* 0x001fc800078008ff */
[----:B------:R-:W-:Y:S01]  /*36010*/  LEA.HI.X.SX32 R5, R3, R0, 0x1, P0 ;  /* 0x0000000003057211 */ /* 0x000fe200000f0eff */
[----:B--2---:R0:W-:Y:S04]  /*36020*/  STG.E.U16 [R6.64], R11 ;  /* 0x0000000b06007986 */ /* 0x0041e8000c101504 */
[----:B------:R-:W-:Y:S04]  /*36030*/  STG.E.U16 [R26.64], R25 ;  /* 0x000000191a007986 */ /* 0x000fe8000c101504 */
[----:B0-----:R-:W2:Y:S04]  /*36040*/  LDL.LU.64 R6, [R1+0xe8] ;  /* 0x0000e80001067983 */ /* 0x001ea80000300a00 */
[----:B------:R0:W-:Y:S04]  /*36050*/  STL.64 [R1+0x14b0], R10 ;  /* 0x0014b00a01007387 */ /* 0x0001e80000100a00 */
[----:B0-----:R-:W2:Y:S04]  /*36060*/  LDL.LU.64 R10, [R1+0x100] ;  /* 0x00010000010a7983 */ /* 0x001ea80000300a00 */
[----:B------:R-:W2:Y:S04]  /*36070*/  LDL.LU R22, [R1+0xc0] ;  /* 0x0000c00001167983 */ /* 0x000ea80000300800 */
[----:B------:R-:W2:Y:S04]  /*36080*/  LDL.LU R13, [R1+0x80] ;  /* 0x00008000010d7983 */ /* 0x000ea80000300800 */
[----:B------:R0:W-:Y:S04]  /*36090*/  STL.64 [R1+0x300], R4 ;  /* 0x0003000401007387 */ /* 0x0001e80000100a00 */
[----:B------:R-:W2:Y:S01]  /*360a0*/  LDL.LU.64 R26, [R1+0x14d0] ;  /* 0x0014d000011a7983 */ /* 0x000ea20000300a00 */
[----:B------:R-:W-:-:S03]  /*360b0*/  LEA R8, R23, R3, 0x1 ;  /* 0x0000000317087211 */ /* 0x000fc600078e08ff */
[----:B------:R-:W4:Y:S01]  /*360c0*/  LDL.LU R19, [R1+0x10] ;  /* 0x0000100001137983 */ /* 0x000f220000300800 */
[----:B0-----:R-:W-:Y:S01]  /*360d0*/  LEA R4, P0, R8, R2, 0x1 ;  /* 0x0000000208047211 */ /* 0x001fe200078008ff */
[----:B------:R-:W-:-:S03]  /*360e0*/  IMAD R3, R23, 0x2, R8 ;  /* 0x0000000217037824 */ /* 0x000fc600078e0208 */
[----:B------:R-:W-:Y:S02]  /*360f0*/  LEA.HI.X.SX32 R5, R8, R0, 0x1, P0 ;  /* 0x0000000008057211 */ /* 0x000fe400000f0eff */
[----:B------:R-:W-:-:S03]  /*36100*/  LEA R8, R23, R3, 0x1 ;  /* 0x0000000317087211 */ /* 0x000fc600078e08ff */
[----:B------:R0:W-:Y:S02]  /*36110*/  STL.64 [R1+0x2f8], R4 ;  /* 0x0002f80401007387 */ /* 0x0001e40000100a00 */
[----:B0-----:R-:W-:-:S04]  /*36120*/  LEA R4, P0, R3, R2, 0x1 ;  /* 0x0000000203047211 */ /* 0x001fc800078008ff */
[----:B------:R-:W-:-:S05]  /*36130*/  LEA.HI.X.SX32 R5, R3, R0, 0x1, P0 ;  /* 0x0000000003057211 */ /* 0x000fca00000f0eff */
[----:B------:R0:W-:Y:S04]  /*36140*/  STL.64 [R1+0x318], R4 ;  /* 0x0003180401007387 */ /* 0x0001e80000100a00 */
[----:B0-----:R-:W4:Y:S04]  /*36150*/  LDL.LU.64 R4, [R1+0x128] ;  /* 0x0001280001047983 */ /* 0x001f280000300a00 */
[----:B---3--:R-:W-:Y:S04]  /*36160*/  STL [R1+0x14a0], R15 ;  /* 0x0014a00f01007387 */ /* 0x008fe80000100800 */
[----:B--2---:R0:W-:Y:S04]  /*36170*/  STG.E.U16 [R26.64], R20 ;  /* 0x000000141a007986 */ /* 0x0041e8000c101504 */
[----:B----4-:R1:W-:Y:S01]  /*36180*/  STG.E.U16 [R28.64], R15 ;  /* 0x0000000f1c007986 */ /* 0x0103e2000c101504 */
[----:B0-----:R-:W-:-:S04]  /*36190*/  LEA R26, P0, R8, R2, 0x1 ;  /* 0x00000002081a7211 */ /* 0x001fc800078008ff */
[----:B------:R-:W-:Y:S01]  /*361a0*/  LEA.HI.X.SX32 R27, R8, R0, 0x1, P0 ;  /* 0x00000000081b7211 */ /* 0x000fe200000f0eff */
[----:B-1----:R-:W2:Y:S04]  /*361b0*/  LDL.LU.64 R14, [R1+0x120] ;  /* 0x00012000010e7983 */ /* 0x002ea80000300a00 */
[----:B------:R-:W3:Y:S04]  /*361c0*/  LDL.LU.64 R28, [R1+0x118] ;  /* 0x00011800011c7983 */ /* 0x000ee80000300a00 */
[----:B------:R-:W-:Y:S04]  /*361d0*/  STL.64 [R1+0x310], R26 ;  /* 0x0003101a01007387 */ /* 0x000fe80000100a00 */
[----:B------:R0:W-:Y:S04]  /*361e0*/  STG.E.U16 [R16.64], R12 ;  /* 0x0000000c10007986 */ /* 0x0001e8000c101504 */
[----:B0-----:R-:W4:Y:S01]  /*361f0*/  LDL.LU.64 R16, [R1+0x14c8] ;  /* 0x0014c80001107983 */ /* 0x001f220000300a00 */
[----:B------:R-:W-:-:S05]  /*36200*/  IMAD R3, R23, 0x2, R8 ;  /* 0x0000000217037824 */ /* 0x000fca00078e0208 */
[----:B------:R-:W-:Y:S02]  /*36210*/  LEA R26, P0, R3, R2, 0x1 ;  /* 0x00000002031a7211 */ /* 0x000fe400078008ff */
[----:B------:R-:W-:Y:S02]  /*36220*/  LEA R8, R23, R3, 0x1 ;  /* 0x0000000317087211 */ /* 0x000fe400078e08ff */
[----:B------:R-:W-:-:S05]  /*36230*/  LEA.HI.X.SX32 R27, R3, R0, 0x1, P0 ;  /* 0x00000000031b7211 */ /* 0x000fca00000f0eff */
[----:B------:R0:W-:Y:S04]  /*36240*/  STL.64 [R1+0x320], R26 ;  /* 0x0003201a01007387 */ /* 0x0001e80000100a00 */
[----:B------:R1:W-:Y:S01]  /*36250*/  STG.E.U16 [R10.64], R18 ;  /* 0x000000120a007986 */ /* 0x0003e2000c101504 */
[----:B0-----:R-:W-:-:S04]  /*36260*/  LEA R26, P0, R8, R2, 0x1 ;  /* 0x00000002081a7211 */ /* 0x001fc800078008ff */
[----:B------:R-:W-:Y:S01]  /*36270*/  LEA.HI.X.SX32 R27, R8, R0, 0x1, P0 ;  /* 0x00000000081b7211 */ /* 0x000fe200000f0eff */
[----:B-1----:R-:W2:Y:S04]  /*36280*/  LDL.LU.64 R10, [R1+0x110] ;  /* 0x00011000010a7983 */ /* 0x002ea80000300a00 */
[----:B------:R-:W-:Y:S04]  /*36290*/  STL.64 [R1+0x308], R26 ;  /* 0x0003081a01007387 */ /* 0x000fe80000100a00 */
[----:B----4-:R-:W-:Y:S04]  /*362a0*/  STG.E.U16 [R6.64], R16 ;  /* 0x0000001006007986 */ /* 0x010fe8000c101504 */
[----:B------:R0:W-:Y:S04]  /*362b0*/  STL.64 [R1+0x1498], R16 ;  /* 0x0014981001007387 */ /* 0x0001e80000100a00 */
[----:B0-----:R-:W4:Y:S01]  /*362c0*/  LDL.LU.64 R16, [R1+0x130] ;  /* 0x0001300001107983 */ /* 0x001f220000300a00 */
[----:B------:R-:W-:-:S05]  /*362d0*/  IMAD R3, R23, 0x2, R8 ;  /* 0x0000000217037824 */ /* 0x000fca00078e0208 */
[----:B------:R-:W-:Y:S02]  /*362e0*/  LEA R26, P0, R3, R2, 0x1 ;  /* 0x00000002031a7211 */ /* 0x000fe400078008ff */
[----:B------:R-:W-:Y:S02]  /*362f0*/  LEA R8, R23, R3, 0x1 ;  /* 0x0000000317087211 */ /* 0x000fe400078e08ff */
[----:B------:R-:W-:Y:S02]  /*36300*/  LEA.HI.X.SX32 R27, R3, R0, 0x1, P0 ;  /* 0x00000000031b7211 */ /* 0x000fe400000f0eff */
[----:B------:R-:W-:-:S04]  /*36310*/  LEA R6, P0, R8, R2, 0x1 ;  /* 0x0000000208067211 */ /* 0x000fc800078008ff */
[----:B------:R-:W-:Y:S01]  /*36320*/  LEA.HI.X.SX32 R7, R8, R0, 0x1, P0 ;  /* 0x0000000008077211 */ /* 0x000fe200000f0eff */
[----:B------:R0:W-:Y:S04]  /*36330*/  STL.64 [R1+0x1458], R26 ;  /* 0x0014581a01007387 */ /* 0x0001e80000100a00 */
[----:B0-----:R-:W2:Y:S04]  /*36340*/  LDL.LU.64 R26, [R1+0x140] ;  /* 0x00014000011a7983 */ /* 0x001ea80000300a00 */
[----:B----4-:R0:W-:Y:S04]  /*36350*/  STG.E.U16 [R16.64], R22 ;  /* 0x0000001610007986 */ /* 0x0101e8000c101504 */
[----:B------:R1:W-:Y:S04]  /*36360*/  STG.E.U16 [R4.64], R13 ;  /* 0x0000000d04007986 */ /* 0x0003e8000c101504 */
[----:B0-----:R-:W4:Y:S04]  /*36370*/  LDL.LU.64 R16, [R1+0x108] ;  /* 0x0001080001107983 */ /* 0x001f280000300a00 */
[----:B------:R0:W-:Y:S04]  /*36380*/  STL.64 [R1+0x2e8], R6 ;  /* 0x0002e80601007387 */ /* 0x0001e80000100a00 */
[----:B-1----:R-:W3:Y:S01]  /*36390*/  LDL.LU.64 R4, [R1+0x14c0] ;  /* 0x0014c00001047983 */ /* 0x002ee20000300a00 */
[----:B------:R-:W-:-:S05]  /*363a0*/  IMAD R3, R23, 0x2, R8 ;  /* 0x0000000217037824 */ /* 0x000fca00078e0208 */
[----:B0-----:R-:W-:Y:S02]  /*363b0*/  LEA R6, P0, R3, R2, 0x1 ;  /* 0x0000000203067211 */ /* 0x001fe400078008ff */
[----:B------:R-:W-:Y:S02]  /*363c0*/  LEA R8, R23, R3, 0x1 ;  /* 0x0000000317087211 */ /* 0x000fe400078e08ff */
[----:B------:R-:W-:-:S05]  /*363d0*/  LEA.HI.X.SX32 R7, R3, R0, 0x1, P0 ;  /* 0x0000000003077211 */ /* 0x000fca00000f0eff */
[----:B------:R0:W-:Y:S04]  /*363e0*/  STL.64 [R1+0x2d0], R6 ;  /* 0x0002d00601007387 */ /* 0x0001e80000100a00 */
[----:B--2---:R1:W-:Y:S01]  /*363f0*/  STG.E.U16 [R14.64], R19 ;  /* 0x000000130e007986 */ /* 0x0043e2000c101504 */
[----:B0-----:R-:W-:-:S04]  /*36400*/  LEA R6, P0, R8, R2, 0x1 ;  /* 0x0000000208067211 */ /* 0x001fc800078008ff */
[----:B------:R-:W-:Y:S01]  /*36410*/  LEA.HI.X.SX32 R7, R8, R0, 0x1, P0 ;  /* 0x0000000008077211 */ /* 0x000fe200000f0eff */
[----:B-1----:R-:W2:Y:S04]  /*36420*/  LDL.LU.64 R14, [R1+0xf8] ;  /* 0x0000f800010e7983 */ /* 0x002ea80000300a00 */
[----:B------:R-:W-:Y:S04]  /*36430*/  STL.64 [R1+0x2b8], R6 ;  /* 0x0002b80601007387 */ /* 0x000fe80000100a00 */
[----:B---3--:R0:W-:Y:S04]  /*36440*/  STG.E.U16 [R28.64], R4 ;  /* 0x000000041c007986 */ /* 0x0081e8000c101504 */
[----:B0-----:R-:W3:Y:S01]  /*36450*/  LDL.LU R29, [R1+0x14b8] ;  /* 0x0014b800011d7983 */ /* 0x001ee20000300800 */
[----:B------:R-:W-:-:S05]  /*36460*/  IMAD R3, R23, 0x2, R8 ;  /* 0x0000000217037824 */ /* 0x000fca00078e0208 */
[----:B------:R-:W-:-:S04]  /*36470*/  LEA R6, P0, R3, R2, 0x1 ;  /* 0x0000000203067211 */ /* 0x000fc800078008ff */
[----:B------:R-:W-:Y:S02]  /*36480*/  LEA.HI.X.SX32 R7, R3, R0, 0x1, P0 ;  /* 0x0000000003077211 */ /* 0x000fe400000f0eff */
[----:B------:R-:W-:-:S05]  /*36490*/  LEA R8, R23, R3, 0x1 ;  /* 0x0000000317087211 */ /* 0x000fca00078e08ff */
[----:B------:R-:W-:Y:S01]  /*364a0*/  IMAD R3, R23, 0x2, R8 ;  /* 0x0000000217037824 */ /* 0x000fe200078e0208 */
[----:B---3--:R-:W-:Y:S02]  /*364b0*/  PRMT R4, R29, 0x7632, R4 ;  /* 0x000076321d047816 */ /* 0x008fe40000000004 */
[----:B------:R-:W3:Y:S04]  /*364c0*/  LDL.LU.64 R28, [R1+0xf0] ;  /* 0x0000f000011c7983 */ /* 0x000ee80000300a00 */
[----:B------:R-:W-:Y:S04]  /*364d0*/  STL.64 [R1+0x2a8], R6 ;  /* 0x0002a80601007387 */ /* 0x000fe80000100a00 */
[----:B------:R0:W-:Y:S04]  /*364e0*/  STG.E.U16 [R10.64], R4 ;  /* 0x000000040a007986 */ /* 0x0001e8000c101504 */
[----:B0-----:R-:W3:Y:S01]  /*364f0*/  LDL.LU.64 R10, [R1+0x14b0] ;  /* 0x0014b000010a7983 */ /* 0x001ee20000300a00 */
[----:B------:R-:W-:-:S04]  /*36500*/  LEA R6, P0, R8, R2, 0x1 ;  /* 0x0000000208067211 */ /* 0x000fc800078008ff */
[----:B------:R-:W-:-:S05]  /*36510*/  LEA.HI.X.SX32 R7, R8, R0, 0x1, P0 ;  /* 0x0000000008077211 */ /* 0x000fca00000f0eff */
[----:B------:R0:W-:Y:S01]  /*36520*/  STL.64 [R1+0x2a0], R6 ;  /* 0x0002a00601007387 */ /* 0x0001e20000100a00 */
[----:B------:R-:W-:Y:S02]  /*36530*/  LEA R8, R23, R3, 0x1 ;  /* 0x0000000317087211 */ /* 0x000fe400078e08ff */
[----:B------:R-:W-:Y:S02]  /*36540*/  PRMT R4, R5, 0x7632, R4 ;  /* 0x0000763205047816 */ /* 0x000fe40000000004 */
[----:B------:R-:W3:Y:S01]  /*36550*/  LDL.LU R5, [R1+0x14ac] ;  /* 0x0014ac0001057983 */ /* 0x000ee20000300800 */
[----:B0-----:R-:W-:-:S04]  /*36560*/  LEA R6, P0, R3, R2, 0x1 ;  /* 0x0000000203067211 */ /* 0x001fc800078008ff */
[----:B------:R-:W-:-:S05]  /*36570*/  LEA.HI.X.SX32 R7, R3, R0, 0x1, P0 ;  /* 0x0000000003077211 */ /* 0x000fca00000f0eff */
[----:B------:R0:W-:Y:S01]  /*36580*/  STL.64 [R1+0x290], R6 ;  /* 0x0002900601007387 */ /* 0x0001e20000100a00 */
[----:B------:R-:W-:-:S03]  /*36590*/  IMAD R3, R23, 0x2, R8 ;  /* 0x0000000217037824 */ /* 0x000fc600078e0208 */
[----:B------:R1:W-:Y:S01]  /*365a0*/  STG.E.U16 [R26.64], R4 ;  /* 0x000000041a007986 */ /* 0x0003e2000c101504 */
[----:B0-----:R-:W-:-:S04]  /*365b0*/  LEA R6, P0, R8, R2, 0x1 ;  /* 0x0000000208067211 */ /* 0x001fc800078008ff */
[----:B------:R-:W-:Y:S02]  /*365c0*/  LEA.HI.X.SX32 R7, R8, R0, 0x1, P0 ;  /* 0x0000000008077211 */ /* 0x000fe400000f0eff */
[----:B-1----:R-:W-:Y:S02]  /*365d0*/  PRMT R4, R21, 0x7632, R4 ;  /* 0x0000763215047816 */ /* 0x002fe40000000004 */
[----:B------:R-:W3:Y:S04]  /*365e0*/  LDL.LU R21, [R1+0x14a8] ;  /* 0x0014a80001157983 */ /* 0x000ee80000300800 */
[----:B------:R0:W-:Y:S01]  /*365f0*/  STL.64 [R1+0x288], R6 ;  /* 0x0002880601007387 */ /* 0x0001e20000100a00 */
[----:B------:R-:W-:-:S03]  /*36600*/  LEA R8, R23, R3, 0x1 ;  /* 0x0000000317087211 */ /* 0x000fc600078e08ff */
[----:B------:R-:W3:Y:S01]  /*36610*/  LDL.LU.64 R26, [R1+0x150] ;  /* 0x00015000011a7983 */ /* 0x000ee20000300a00 */
[----:B0-----:R-:W-:-:S04]  /*36620*/  LEA R6, P0, R3, R2, 0x1 ;  /* 0x0000000203067211 */ /* 0x001fc800078008ff */
[----:B------:R-:W-:-:S05]  /*36630*/  LEA.HI.X.SX32 R7, R3, R0, 0x1, P0 ;  /* 0x0000000003077211 */ /* 0x000fca00000f0eff */
[----:B------:R0:W-:Y:S01]  /*36640*/  STL.64 [R1+0x210], R6 ;  /* 0x0002100601007387 */ /* 0x0001e20000100a00 */
[----:B------:R-:W-:Y:S01]  /*36650*/  IMAD R3, R23, 0x2, R8 ;  /* 0x0000000217037824 */ /* 0x000fe200078e0208 */
[----:B0-----:R-:W-:-:S04]  /*36660*/  LEA R6, P0, R8, R2, 0x1 ;  /* 0x0000000208067211 */ /* 0x001fc800078008ff */
[----:B------:R-:W-:Y:S02]  /*36670*/  LEA.HI.X.SX32 R7, R8, R0, 0x1, P0 ;  /* 0x0000000008077211 */ /* 0x000fe400000f0eff */
[----:B------:R-:W-:-:S03]  /*36680*/  PRMT R24, R24, 0x7632, R24 ;  /* 0x0000763218187816 */ /* 0x000fc60000000018 */
[----:B------:R0:W-:Y:S01]  /*36690*/  STL.64 [R1+0x208], R6 ;  /* 0x0002080601007387 */ /* 0x0001e20000100a00 */
[----:B------:R-:W-:-:S03]  /*366a0*/  LEA R8, R23, R3, 0x1 ;  /* 0x0000000317087211 */ /* 0x000fc600078e08ff */
[----:B----4-:R-:W-:Y:S01]  /*366b0*/  STG.E.U16 [R16.64], R4 ;  /* 0x0000000410007986 */ /* 0x010fe2000c101504 */
[----:B0-----:R-:W-:-:S03]  /*366c0*/  LEA R6, P0, R3, R2, 0x1 ;  /* 0x0000000203067211 */ /* 0x001fc600078008ff */
[----:B--2---:R0:W-:Y:S01]  /*366d0*/  STG.E.U16 [R14.64], R24 ;  /* 0x000000180e007986 */ /* 0x0041e2000c101504 */
[----:B------:R-:W-:Y:S01]  /*366e0*/  LEA.HI.X.SX32 R7, R3, R0, 0x1, P0 ;  /* 0x0000000003077211 */ /* 0x000fe200000f0eff */
[----:B------:R-:W-:Y:S02]  /*366f0*/  IMAD R3, R23, 0x2, R8 ;  /* 0x0000000217037824 */ /* 0x000fe400078e0208 */
[----:B0-----:R-:W2:Y:S04]  /*36700*/  LDL.LU.64 R14, [R1+0x160] ;  /* 0x00016000010e7983 */ /* 0x001ea80000300a00 */
[----:B------:R0:W-:Y:S04]  /*36710*/  STL.64 [R1+0x200], R6 ;  /* 0x0002000601007387 */ /* 0x0001e80000100a00 */
[----:B------:R-:W4:Y:S01]  /*36720*/  LDL.LU.64 R16, [R1+0x148] ;  /* 0x0001480001107983 */ /* 0x000f220000300a00 */
[----:B0-----:R-:W-:-:S04]  /*36730*/  LEA R6, P0, R8, R2, 0x1 ;  /* 0x0000000208067211 */ /* 0x001fc800078008ff */
[----:B------:R-:W-:-:S05]  /*36740*/  LEA.HI.X.SX32 R7, R8, R0, 0x1, P0 ;  /* 0x0000000008077211 */ /* 0x000fca00000f0eff */
[----:B------:R0:W-:Y:S02]  /*36750*/  STL.64 [R1+0x1f8], R6 ;  /* 0x0001f80601007387 */ /* 0x0001e40000100a00 */
[----:B0-----:R-:W-:-:S04]  /*36760*/  LEA R6, P0, R3, R2, 0x1 ;  /* 0x0000000203067211 */ /* 0x001fc800078008ff */
[----:B------:R-:W-:Y:S02]  /*36770*/  LEA.HI.X.SX32 R7, R3, R0, 0x1, P0 ;  /* 0x0000000003077211 */ /* 0x000fe400000f0eff */
[----:B---3--:R-:W-:-:S05]  /*36780*/  PRMT R4, R10, 0x7632, R4 ;  /* 0x000076320a047816 */ /* 0x008fca0000000004 */
[----:B------:R0:W-:Y:S04]  /*36790*/  STG.E.U16 [R28.64], R4 ;  /* 0x000000041c007986 */ /* 0x0001e8000c101504 */
[----:B0-----:R-:W3:Y:S04]  /*367a0*/  LDL.LU.64 R28, [R1+0x188] ;  /* 0x00018800011c7983 */ /* 0x001ee80000300a00 */
[----:B------:R0:W-:Y:S04]  /*367b0*/  STL.64 [R1+0x1420], R6 ;  /* 0x0014200601007387 */ /* 0x0001e80000100a00 */
[----:B0-----:R-:W2:Y:S01]  /*367c0*/  LDL.LU.64 R6, [R1+0x138] ;  /* 0x0001380001067983 */ /* 0x001ea20000300a00 */
[----:B------:R-:W-:-:S02]  /*367d0*/  LEA R8, R23, R3, 0x1 ;  /* 0x0000000317087211 */ /* 0x000fc400078e08ff */
[----:B------:R-:W-:Y:S02]  /*367e0*/  PRMT R4, R11, 0x7632, R4 ;  /* 0x000076320b047816 */ /* 0x000fe40000000004 */
[----:B------:R-:W-:Y:S01]  /*367f0*/  LEA R10, P0, R8, R2, 0x1 ;  /* 0x00000002080a7211 */ /* 0x000fe200078008ff */
[----:B------:R-:W-:-:S03]  /*36800*/  IMAD R3, R23, 0x2, R8 ;  /* 0x0000000217037824 */ /* 0x000fc600078e0208 */
[----:B------:R-:W-:Y:S02]  /*36810*/  LEA.HI.X.SX32 R11, R8, R0, 0x1, P0 ;  /* 0x00000000080b7211 */ /* 0x000fe400000f0eff */
[----:B------:R-:W-:Y:S02]  /*36820*/  LEA R8, R23, R3, 0x1 ;  /* 0x0000000317087211 */ /* 0x000fe400078e08ff */
[----:B------:R-:W-:Y:S01]  /*36830*/  PRMT R20, R20, 0x7632, R20 ;  /* 0x0000763214147816 */ /* 0x000fe20000000014 */
[----:B--2---:R0:W-:Y:S02]  /*36840*/  STG.E.U16 [R6.64], R4 ;  /* 0x0000000406007986 */ /* 0x0041e4000c101504 */
[----:B0-----:R-:W-:Y:S02]  /*36850*/  LEA R6, P0, R3, R2, 0x1 ;  /* 0x0000000203067211 */ /* 0x001fe400078008ff */
[----:B------:R-:W-:Y:S02]  /*36860*/  PRMT R4, R25, 0x7632, R4 ;  /* 0x0000763219047816 */ /* 0x000fe40000000004 */
[----:B------:R-:W-:Y:S01]  /*36870*/  LEA.HI.X.SX32 R7, R3, R0, 0x1, P0 ;  /* 0x0000000003077211 */ /* 0x000fe200000f0eff */
[----:B------:R-:W2:Y:S04]  /*36880*/  LDL.LU R25, [R1+0x14a4] ;  /* 0x0014a40001197983 */ /* 0x000ea80000300800 */
[----:B------:R0:W-:Y:S04]  /*36890*/  STL.64 [R1+0xe8], R10 ;  /* 0x0000e80a01007387 */ /* 0x0001e80000100a00 */
[----:B0-----:R-:W2:Y:S04]  /*368a0*/  LDL.LU.64 R10, [R1+0x190] ;  /* 0x00019000010a7983 */ /* 0x001ea80000300a00 */
[----:B------:R0:W-:Y:S04]  /*368b0*/  STL.64 [R1+0xe0], R6 ;  /* 0x0000e00601007387 */ /* 0x0001e80000100a00 */
[----:B------:R1:W-:Y:S01]  /*368c0*/  STG.E.U16 [R26.64], R4 ;  /* 0x000000041a007986 */ /* 0x0003e2000c101504 */
[----:B0-----:R-:W-:-:S04]  /*368d0*/  LEA R6, P0, R8, R2, 0x1 ;  /* 0x0000000208067211 */ /* 0x001fc800078008ff */
[----:B------:R-:W-:Y:S01]  /*368e0*/  LEA.HI.X.SX32 R7, R8, R0, 0x1, P0 ;  /* 0x0000000008077211 */ /* 0x000fe200000f0eff */
[----:B-1----:R-:W2:Y:S04]  /*368f0*/  LDL.LU.64 R26, [R1+0x1b8] ;  /* 0x0001b800011a7983 */ /* 0x002ea80000300a00 */
[----:B------:R-:W-:Y:S04]  /*36900*/  STL.64 [R1+0x28], R6 ;  /* 0x0000280601007387 */ /* 0x000fe80000100a00 */
[----:B------:R0:W-:Y:S04]  /*36910*/  STG.E.U16 [R14.64], R20 ;  /* 0x000000140e007986 */ /* 0x0001e8000c101504 */
[----:B0-----:R-:W2:Y:S01]  /*36920*/  LDL.LU R15, [R1+0x14a0] ;  /* 0x0014a000010f7983 */ /* 0x001ea20000300800 */
[----:B------:R-:W-:-:S05]  /*36930*/  IMAD R3, R23, 0x2, R8 ;  /* 0x0000000217037824 */ /* 0x000fca00078e0208 */
[----:B------:R-:W-:-:S04]  /*36940*/  LEA R6, P0, R3, R2, 0x1 ;  /* 0x0000000203067211 */ /* 0x000fc800078008ff */
[----:B------:R-:W-:Y:S02]  /*36950*/  LEA.HI.X.SX32 R7, R3, R0, 0x1, P0 ;  /* 0x0000000003077211 */ /* 0x000fe400000f0eff */
[----:B------:R-:W-:-:S05]  /*36960*/  LEA R8, R23, R3, 0x1 ;  /* 0x0000000317087211 */ /* 0x000fca00078e08ff */
[----:B------:R-:W-:Y:S01]  /*36970*/  IMAD R3, R23, 0x2, R8 ;  /* 0x0000000217037824 */ /* 0x000fe200078e0208 */
[----:B--2---:R-:W-:Y:S02]  /*36980*/  PRMT R4, R15, 0x7632, R4 ;  /* 0x000076320f047816 */ /* 0x004fe40000000004 */
[----:B------:R-:W2:Y:S04]  /*36990*/  LDL.LU.64 R14, [R1+0x198] ;  /* 0x00019800010e7983 */ /* 0x000ea80000300a00 */
[----:B------:R-:W-:Y:S04]  /*369a0*/  STL.64 [R1+0x100], R6 ;  /* 0x0001000601007387 */ /* 0x000fe80000100a00 */
[----:B----4-:R0:W-:Y:S04]  /*369b0*/  STG.E.U16 [R16.64], R4 ;  /* 0x0000000410007986 */ /* 0x0101e8000c101504 */
[----:B0-----:R-:W4:Y:S01]  /*369c0*/  LDL.LU.64 R16, [R1+0x1498] ;  /* 0x0014980001107983 */ /* 0x001f220000300a00 */
[----:B------:R-:W-:-:S04]  /*369d0*/  LEA R6, P0, R8, R2, 0x1 ;  /* 0x0000000208067211 */ /* 0x000fc800078008ff */
[----:B------:R-:W-:-:S05]  /*369e0*/  LEA.HI.X.SX32 R7, R8, R0, 0x1, P0 ;  /* 0x0000000008077211 */ /* 0x000fca00000f0eff */
[----:B------:R0:W-:Y:S01]  /*369f0*/  STL.64 [R1+0xf8], R6 ;  /* 0x0000f80601007387 */ /* 0x0001e20000100a00 */
[----:B------:R-:W-:Y:S02]  /*36a00*/  PRMT R4, R12, 0x7632, R4 ;  /* 0x000076320c047816 */ /* 0x000fe40000000004 */
[----:B------:R-:W-:Y:S02]  /*36a10*/  LEA R8, R23, R3, 0x1 ;  /* 0x0000000317087211 */ /* 0x000fe400078e08ff */
[----:B0-----:R-:W-:-:S04]  /*36a20*/  LEA R6, P0, R3, R2, 0x1 ;  /* 0x0000000203067211 */ /* 0x001fc800078008ff */
[----:B------:R-:W-:Y:S01]  /*36a30*/  LEA.HI.X.SX32 R7, R3, R0, 0x1, P0 ;  /* 0x0000000003077211 */ /* 0x000fe200000f0eff */
[----:B---3--:R0:W-:Y:S04]  /*36a40*/  STG.E.U16 [R28.64], R4 ;  /* 0x000000041c007986 */ /* 0x0081e8000c101504 */
[----:B------:R1:W-:Y:S04]  /*36a50*/  STL.64 [R1+0x110], R6 ;  /* 0x0001100601007387 */ /* 0x0003e80000100a00 */
[----:B0-----:R-:W3:Y:S01]  /*36a60*/  LDL.LU.64 R28, [R1+0x1b0] ;  /* 0x0001b000011c7983 */ /* 0x001ee20000300a00 */
[----:B-1----:R-:W-:-:S02]  /*36a70*/  LEA R6, P0, R8, R2, 0x1 ;  /* 0x0000000208067211 */ /* 0x002fc400078008ff */
[----:B------:R-:W-:Y:S02]  /*36a80*/  PRMT R4, R18, 0x7632, R4 ;  /* 0x0000763212047816 */ /* 0x000fe40000000004 */
[----:B------:R-:W-:-:S03]  /*36a90*/  LEA.HI.X.SX32 R7, R8, R0, 0x1, P0 ;  /* 0x0000000008077211 */ /* 0x000fc600000f0eff */
[----:B------:R0:W-:Y:S04]  /*36aa0*/  STG.E.U16 [R10.64], R4 ;  /* 0x000000040a007986 */ /* 0x0001e8000c101504 */
[----:B------:R1:W-:Y:S04]  /*36ab0*/  STL.64 [R1+0x108], R6 ;  /* 0x0001080601007387 */ /* 0x0003e80000100a00 */
[----:B0-----:R-:W3:Y:S01]  /*36ac0*/  LDL.LU.64 R10, [R1+0x1c0] ;  /* 0x0001c000010a7983 */ /* 0x001ee20000300a00 */
[----:B------:R-:W-:-:S05]  /*36ad0*/  IMAD R3, R23, 0x2, R8 ;  /* 0x0000000217037824 */ /* 0x000fca00078e0208 */
[----:B-1----:R-:W-:Y:S02]  /*36ae0*/  LEA R6, P0, R3, R2, 0x1 ;  /* 0x0000000203067211 */ /* 0x002fe400078008ff */
[----:B------:R-:W-:Y:S02]  /*36af0*/  LEA R8, R23, R3, 0x1 ;  /* 0x0000000317087211 */ /* 0x000fe400078e08ff */
[----:B------:R-:W-:-:S05]  /*36b00*/  LEA.HI.X.SX32 R7, R3, R0, 0x1, P0 ;  /* 0x0000000003077211 */ /* 0x000fca00000f0eff */
[----:B------:R0:W-:Y:S01]  /*36b10*/  STL.64 [R1+0x120], R6 ;  /* 0x0001200601007387 */ /* 0x0001e20000100a00 */
[----:B------:R-:W-:Y:S01]  /*36b20*/  IMAD R3, R23, 0x2, R8 ;  /* 0x0000000217037824 */ /* 0x000fe200078e0208 */
[----:B0-----:R-:W-:-:S04]  /*36b30*/  LEA R6, P0, R8, R2, 0x1 ;  /* 0x0000000208067211 */ /* 0x001fc800078008ff */
[----:B------:R-:W-:-:S05]  /*36b40*/  LEA.HI.X.SX32 R7, R8, R0, 0x1, P0 ;  /* 0x0000000008077211 */ /* 0x000fca00000f0eff */
[----:B------:R0:W-:Y:S01]  /*36b50*/  STL.64 [R1+0x118], R6 ;  /* 0x0001180601007387 */ /* 0x0001e20000100a00 */
[----:B------:R-:W-:Y:S02]  /*36b60*/  LEA R8, R23, R3, 0x1 ;  /* 0x0000000317087211 */ /* 0x000fe400078e08ff */
[----:B0-----:R-:W-:-:S04]  /*36b70*/  LEA R6, P0, R3, R2, 0x1 ;  /* 0x0000000203067211 */ /* 0x001fc800078008ff */
[----:B------:R-:W-:Y:S02]  /*36b80*/  LEA.HI.X.SX32 R7, R3, R0, 0x1, P0 ;  /* 0x0000000003077211 */ /* 0x000fe400000f0eff */
[----:B------:R-:W-:Y:S01]  /*36b90*/  PRMT R4, R22, 0x7632, R4 ;  /* 0x0000763216047816 */ /* 0x000fe20000000004 */
[----:B------:R-:W-:Y:S01]  /*36ba0*/  IMAD R3, R23, 0x2, R8 ;  /* 0x0000000217037824 */ /* 0x000fe200078e0208 */
[----:B----4-:R-:W-:-:S05]  /*36bb0*/  PRMT R16, R16, 0x7632, R16 ;  /* 0x0000763210107816 */ /* 0x010fca0000000010 */
[----:B------:R0:W-:Y:S04]  /*36bc0*/  STG.E.U16 [R26.64], R16 ;  /* 0x000000101a007986 */ /* 0x0001e8000c101504 */
[----:B0-----:R-:W4:Y:S04]  /*36bd0*/  LDL.LU.64 R26, [R1+0x1e0] ;  /* 0x0001e000011a7983 */ /* 0x001f280000300a00 */
[----:B------:R-:W4:Y:S04]  /*36be0*/  LDL.LU R18, [R1+0x54] ;  /* 0x0000540001127983 */ /* 0x000f280000300800 */
[----:B------:R0:W-:Y:S04]  /*36bf0*/  STL.64 [R1+0x130], R6 ;  /* 0x0001300601007387 */ /* 0x0001e80000100a00 */
[----:B--2---:R1:W-:Y:S01]  /*36c00*/  STG.E.U16 [R14.64], R4 ;  /* 0x000000040e007986 */ /* 0x0043e2000c101504 */
[----:B0-----:R-:W-:-:S04]  /*36c10*/  LEA R6, P0, R8, R2, 0x1 ;  /* 0x0000000208067211 */ /* 0x001fc800078008ff */
[----:B------:R-:W-:Y:S01]  /*36c20*/  LEA.HI.X.SX32 R7, R8, R0, 0x1, P0 ;  /* 0x0000000008077211 */ /* 0x000fe200000f0eff */
[----:B-1----:R-:W2:Y:S04]  /*36c30*/  LDL.LU.64 R14, [R1+0x1e8] ;  /* 0x0001e800010e7983 */ /* 0x002ea80000300a00 */
[----:B------:R-:W2:Y:S04]  /*36c40*/  LDL.LU R22, [R1+0x64] ;  /* 0x0000640001167983 */ /* 0x000ea80000300800 */
[----:B------:R0:W-:Y:S01]  /*36c50*/  STL.64 [R1+0x128], R6 ;  /* 0x0001280601007387 */ /* 0x0001e20000100a00 */
[----:B------:R-:W-:-:S02]  /*36c60*/  LEA R8, R23, R3, 0x1 ;  /* 0x0000000317087211 */ /* 0x000fc400078e08ff */
[----:B------:R-:W-:Y:S02]  /*36c70*/  PRMT R4, R13, 0x7632, R4 ;  /* 0x000076320d047816 */ /* 0x000fe40000000004 */
[----:B------:R-:W2:Y:S01]  /*36c80*/  LDL.LU.64 R12, [R1+0x1d8] ;  /* 0x0001d800010c7983 */ /* 0x000ea20000300a00 */
[----:B0-----:R-:W-:-:S04]  /*36c90*/  LEA R6, P0, R3, R2, 0x1 ;  /* 0x0000000203067211 */ /* 0x001fc800078008ff */
[----:B------:R-:W-:-:S05]  /*36ca0*/  LEA.HI.X.SX32 R7, R3, R0, 0x1, P0 ;  /* 0x0000000003077211 */ /* 0x000fca00000f0eff */
[----:B------:R0:W-:Y:S01]  /*36cb0*/  STL.64 [R1+0x140], R6 ;  /* 0x0001400601007387 */ /* 0x0001e20000100a00 */
[----:B------:R-:W-:-:S03]  /*36cc0*/  IMAD R3, R23, 0x2, R8 ;  /* 0x0000000217037824 */ /* 0x000fc600078e0208 */
[----:B---3--:R1:W-:Y:S01]  /*36cd0*/  STG.E.U16 [R28.64], R4 ;  /* 0x000000041c007986 */ /* 0x0083e2000c101504 */
[----:B0-----:R-:W-:-:S04]  /*36ce0*/  LEA R6, P0, R8, R2, 0x1 ;  /* 0x0000000208067211 */ /* 0x001fc800078008ff */
[----:B------:R-:W-:Y:S01]  /*36cf0*/  LEA.HI.X.SX32 R7, R8, R0, 0x1, P0 ;  /* 0x0000000008077211 */ /* 0x000fe200000f0eff */
[----:B-1----:R-:W3:Y:S01]  /*36d00*/  LDL.LU.64 R28, [R1+0x1c8] ;  /* 0x0001c800011c7983 */ /* 0x002ee20000300a00 */
[----:B------:R-:W-:-:S03]  /*36d10*/  PRMT R4, R19, 0x7632, R4 ;  /* 0x0000763213047816 */ /* 0x000fc60000000004 */
[----:B------:R0:W-:Y:S01]  /*36d20*/  STL.64 [R1+0x138], R6 ;  /* 0x0001380601007387 */ /* 0x0001e20000100a00 */
[----:B------:R-:W-:-:S03]  /*36d30*/  LEA R8, R23, R3, 0x1 ;  /* 0x0000000317087211 */ /* 0x000fc600078e08ff */
[----:B------:R1:W-:Y:S01]  /*36d40*/  STG.E.U16 [R10.64], R4 ;  /* 0x000000040a007986 */ /* 0x0003e2000c101504 */
[----:B0-----:R-:W-:-:S04]  /*36d50*/  LEA R6, P0, R3, R2, 0x1 ;  /* 0x0000000203067211 */ /* 0x001fc800078008ff */
[----:B------:R-:W-:Y:S01]  /*36d60*/  LEA.HI.X.SX32 R7, R3, R0, 0x1, P0 ;  /* 0x0000000003077211 */ /* 0x000fe200000f0eff */
[----:B-1----:R-:W2:Y:S04]  /*36d70*/  LDL.LU.64 R10, [R1+0x1d0] ;  /* 0x0001d000010a7983 */ /* 0x002ea80000300a00 */
[----:B------:R-:W2:Y:S04]  /*36d80*/  LDL.LU R24, [R1+0x94] ;  /* 0x0000940001187983 */ /* 0x000ea80000300800 */
[----:B------:R0:W-:Y:S01]  /*36d90*/  STL.64 [R1+0x158], R6 ;  /* 0x0001580601007387 */ /* 0x0001e20000100a00 */
[----:B------:R-:W-:Y:S01]  /*36da0*/  IMAD R3, R23, 0x2, R8 ;  /* 0x0000000217037824 */ /* 0x000fe200078e0208 */
[----:B0-----:R-:W-:-:S04]  /*36db0*/  LEA R6, P0, R8, R2, 0x1 ;  /* 0x0000000208067211 */ /* 0x001fc800078008ff */
[----:B------:R-:W-:Y:S02]  /*36dc0*/  LEA.HI.X.SX32 R7, R8, R0, 0x1, P0 ;  /* 0x0000000008077211 */ /* 0x000fe400000f0eff */
[----:B------:R-:W3:Y:S04]  /*36dd0*/  LDL.LU R8, [R1+0x74] ;  /* 0x0000740001087983 */ /* 0x000ee80000300800 */
[----:B------:R0:W-:Y:S04]  /*36de0*/  STL.64 [R1+0x150], R6 ;  /* 0x0001500601007387 */ /* 0x0001e80000100a00 */
[----:B------:R-:W2:Y:S01]  /*36df0*/  LDL.LU R20, [R1+0x44] ;  /* 0x0000440001147983 */ /* 0x000ea20000300800 */
[----:B------:R-:W-:-:S02]  /*36e00*/  PRMT R9, R4, 0x7632, R9 ;  /* 0x0000763204097816 */ /* 0x000fc40000000009 */
[----:B0-----:R-:W-:Y:S02]  /*36e10*/  LEA R6, P0, R3, R2, 0x1 ;  /* 0x0000000203067211 */ /* 0x001fe400078008ff */
[----:B------:R-:W-:Y:S02]  /*36e20*/  LEA R4, R23, R3, 0x1 ;  /* 0x0000000317047211 */ /* 0x000fe400078e08ff */
[----:B------:R-:W-:Y:S01]  /*36e30*/  LEA.HI.X.SX32 R7, R3, R0, 0x1, P0 ;  /* 0x0000000003077211 */ /* 0x000fe200000f0eff */
[----:B--2---:R0:W-:Y:S04]  /*36e40*/  STL.64 [R1+0x1490], R20 ;  /* 0x0014901401007387 */ /* 0x0041e80000100a00 */
[----:B0-----:R-:W2:Y:S04]  /*36e50*/  LDL.LU.64 R20, [R1+0x238] ;  /* 0x0002380001147983 */ /* 0x001ea80000300a00 */
[----:B----4-:R0:W-:Y:S04]  /*36e60*/  STG.E.U16 [R26.64], R9 ;  /* 0x000000091a007986 */ /* 0x0101e8000c101504 */
[----:B------:R1:W-:Y:S01]  /*36e70*/  STL.64 [R1+0x178], R6 ;  /* 0x0001780601007387 */ /* 0x0003e20000100a00 */
[----:B0-----:R-:W-:Y:S01]  /*36e80*/  IMAD.MOV.U32 R9, RZ, RZ, c[0x0][0x1c8] ;  /* 0x00007200ff097624 */ /* 0x001fe200078e00ff */
[----:B-1----:R-:W-:-:S04]  /*36e90*/  LEA R6, P0, R4, R2, 0x1 ;  /* 0x0000000204067211 */ /* 0x002fc800078008ff */
[----:B------:R-:W-:Y:S02]  /*36ea0*/  LEA R3, R9, R4, 0x1 ;  /* 0x0000000409037211 */ /* 0x000fe400078e08ff */
[----:B------:R-:W-:-:S03]  /*36eb0*/  LEA.HI.X.SX32 R7, R4, R0, 0x1, P0 ;  /* 0x0000000004077211 */ /* 0x000fc600000f0eff */
[----:B------:R-:W-:Y:S02]  /*36ec0*/  IMAD R4, R9, 0x2, R3 ;  /* 0x0000000209047824 */ /* 0x000fe400078e0203 */
[----:B------:R0:W-:Y:S04]  /*36ed0*/  STL.64 [R1+0x170], R6 ;  /* 0x0001700601007387 */ /* 0x0001e80000100a00 */
[----:B------:R-:W-:Y:S04]  /*36ee0*/  STG.E.U16 [R14.64], R18 ;  /* 0x000000120e007986 */ /* 0x000fe8000c101504 */
[----:B------:R1:W-:Y:S01]  /*36ef0*/  STG.E.U16 [R12.64], R22 ;  /* 0x000000160c007986 */ /* 0x0003e2000c101504 */
[----:B0-----:R-:W-:-:S03]  /*36f00*/  LEA R6, P0, R3, R2, 0x1 ;  /* 0x0000000203067211 */ /* 0x001fc600078008ff */
[----:B------:R-:W4:Y:S01]  /*36f10*/  LDL.LU.64 R26, [R1+0x230] ;  /* 0x00023000011a7983 */ /* 0x000f220000300a00 */
[----:B------:R-:W-:Y:S02]  /*36f20*/  LEA.HI.X.SX32 R7, R3, R0, 0x1, P0 ;  /* 0x0000000003077211 */ /* 0x000fe400000f0eff */
[----:B------:R-:W-:Y:S02]  /*36f30*/  LEA R3, R9, R4, 0x1 ;  /* 0x0000000409037211 */ /* 0x000fe400078e08ff */
[C---:B-1----:R-:W-:Y:S01]  /*36f40*/  LEA R12, P0, R4.reuse, R2, 0x1 ;  /* 0x00000002040c7211 */ /* 0x042fe200078008ff */
[----:B---3--:R0:W-:Y:S03]  /*36f50*/  STG.E.U16 [R28.64], R8 ;  /* 0x000000081c007986 */ /* 0x0081e6000c101504 */
[----:B------:R-:W-:Y:S01]  /*36f60*/  LEA.HI.X.SX32 R13, R4, R0, 0x1, P0 ;  /* 0x00000000040d7211 */ /* 0x000fe200000f0eff */
[----:B------:R1:W-:Y:S01]  /*36f70*/  STL.64 [R1+0x1f0], R6 ;  /* 0x0001f00601007387 */ /* 0x0003e20000100a00 */
[----:B0-----:R-:W-:-:S03]  /*36f80*/  LEA R28, P0, R3, R2, 0x1 ;  /* 0x00000002031c7211 */ /* 0x001fc600078008ff */
[----:B-1----:R-:W3:Y:S01]  /*36f90*/  LDL.LU R6, [R1+0xd4] ;  /* 0x0000d40001067983 */ /* 0x002ee20000300800 */
[----:B------:R-:W-:-:S03]  /*36fa0*/  LEA.HI.X.SX32 R29, R3, R0, 0x1, P0 ;  /* 0x00000000031d7211 */ /* 0x000fc600000f0eff */
[----:B------:R-:W3:Y:S04]  /*36fb0*/  LDL.LU.64 R14, [R1+0x218] ;  /* 0x00021800010e7983 */ /* 0x000ee80000300a00 */
[----:B------:R-:W3:Y:S04]  /*36fc0*/  LDL.LU R7, [R1+0xb4] ;  /* 0x0000b40001077983 */ /* 0x000ee80000300800 */
[----:B------:R0:W-:Y:S04]  /*36fd0*/  STL.64 [R1+0x1e8], R12 ;  /* 0x0001e80c01007387 */ /* 0x0001e80000100a00 */
[----:B------:R-:W-:Y:S04]  /*36fe0*/  STG.E.U16 [R10.64], R25 ;  /* 0x000000190a007986 */ /* 0x000fe8000c101504 */
[----:B0-----:R-:W3:Y:S04]  /*36ff0*/  LDL.LU.64 R12, [R1+0x228] ;  /* 0x00022800010c7983 */ /* 0x001ee80000300a00 */
[----:B------:R-:W3:Y:S04]  /*37000*/  LDL.LU R16, [R1+0x34] ;  /* 0x0000340001107983 */ /* 0x000ee80000300800 */
[----:B------:R0:W-:Y:S04]  /*37010*/  STL.64 [R1+0x13d0], R28 ;  /* 0x0013d01c01007387 */ /* 0x0001e80000100a00 */
[----:B0-----:R-:W3:Y:S04]  /*37020*/  LDL.LU R28, [R1+0xa4] ;  /* 0x0000a400011c7983 */ /* 0x001ee80000300800 */
[----:B--2---:R0:W-:Y:S04]  /*37030*/  STG.E.U16 [R20.64], R24 ;  /* 0x0000001814007986 */ /* 0x0041e8000c101504 */
[----:B0-----:R-:W4:Y:S04]  /*37040*/  LDL.LU.64 R20, [R1+0x1490] ;  /* 0x0014900001147983 */ /* 0x001f280000300a00 */
[----:B------:R0:W-:Y:S04]  /*37050*/  STL.64 [R1+0x1460], R24 ;  /* 0x0014601801007387 */ /* 0x0001e80000100a00 */
[----:B0-----:R-:W3:Y:S04]  /*37060*/  LDL.LU.64 R24, [R1+0x258] ;  /* 0x0002580001187983 */ /* 0x001ee80000300a00 */
[----:B------:R-:W2:Y:S01]  /*37070*/  LDL.LU R29, [R1+0xc4] ;  /* 0x0000c400011d7983 */ /* 0x000ea20000300800 */
[----:B------:R-:W-:-:S05]  /*37080*/  IMAD R4, R9, 0x2, R3 ;  /* 0x0000000209047824 */ /* 0x000fca00078e0203 */
[C---:B------:R-:W-:Y:S02]  /*37090*/  LEA R10, P0, R4.reuse, R2, 0x1 ;  /* 0x00000002040a7211 */ /* 0x040fe400078008ff */
[----:B------:R-:W-:Y:S02]  /*370a0*/  LEA R3, R9, R4, 0x1 ;  /* 0x0000000409037211 */ /* 0x000fe400078e08ff */
[----:B------:R-:W-:-:S05]  /*370b0*/  LEA.HI.X.SX32 R11, R4, R0, 0x1, P0 ;  /* 0x00000000040b7211 */ /* 0x000fca00000f0eff */
[----:B------:R0:W-:Y:S02]  /*370c0*/  STL.64 [R1+0x1d8], R10 ;  /* 0x0001d80a01007387 */ /* 0x0001e40000100a00 */
[----:B0-----:R-:W-:-:S04]  /*370d0*/  LEA R10, P0, R3, R2, 0x1 ;  /* 0x00000002030a7211 */ /* 0x001fc800078008ff */
[----:B------:R-:W-:Y:S01]  /*370e0*/  LEA.HI.X.SX32 R11, R3, R0, 0x1, P0 ;  /* 0x00000000030b7211 */ /* 0x000fe200000f0eff */
[----:B---3--:R-:W-:Y:S04]  /*370f0*/  STG.E.U16 [R24.64], R28 ;  /* 0x0000001c18007986 */ /* 0x008fe8000c101504 */
[----:B--2---:R0:W-:Y:S04]  /*37100*/  STL.64 [R1+0x1488], R28 ;  /* 0x0014881c01007387 */ /* 0x0041e80000100a00 */
[----:B----4-:R1:W-:Y:S04]  /*37110*/  STG.E.U16 [R26.64], R20 ;  /* 0x000000141a007986 */ /* 0x0103e8000c101504 */
[----:B0-----:R-:W2:Y:S04]  /*37120*/  LDL.LU.64 R28, [R1+0x270] ;  /* 0x00027000011c7983 */ /* 0x001ea80000300a00 */
[----:B------:R-:W3:Y:S04]  /*37130*/  LDL.LU.64 R24, [R1+0x248] ;  /* 0x0002480001187983 */ /* 0x000ee80000300a00 */
[----:B------:R-:W4:Y:S04]  /*37140*/  LDL.LU R19, [R1+0x84] ;  /* 0x0000840001137983 */ /* 0x000f280000300800 */
[----:B------:R0:W-:Y:S04]  /*37150*/  STL.64 [R1+0x1d0], R10 ;  /* 0x0001d00a01007387 */ /* 0x0001e80000100a00 */
[----:B-1----:R-:W2:Y:S04]  /*37160*/  LDL.LU.64 R26, [R1+0x220] ;  /* 0x00022000011a7983 */ /* 0x002ea80000300a00 */
[----:B------:R-:W2:Y:S01]  /*37170*/  LDL.LU R23, [R1+0x14] ;  /* 0x0000140001177983 */ /* 0x000ea20000300800 */
[----:B------:R-:W-:-:S05]  /*37180*/  IMAD R4, R9, 0x2, R3 ;  /* 0x0000000209047824 */ /* 0x000fca00078e0203 */
[----:B0-----:R-:W-:-:S04]  /*37190*/  LEA R10, P0, R4, R2, 0x1 ;  /* 0x00000002040a7211 */ /* 0x001fc800078008ff */
[----:B------:R-:W-:Y:S01]  /*371a0*/  LEA.HI.X.SX32 R11, R4, R0, 0x1, P0 ;  /* 0x00000000040b7211 */ /* 0x000fe200000f0eff */
[----:B------:R-:W-:Y:S01]  /*371b0*/  STG.E.U16 [R14.64], R21 ;  /* 0x000000150e007986 */ /* 0x000fe2000c101504 */
[----:B------:R-:W-:-:S03]  /*371c0*/  LEA R3, R9, R4, 0x1 ;  /* 0x0000000409037211 */ /* 0x000fc600078e08ff */
[----:B--2---:R0:W-:Y:S04]  /*371d0*/  STL.64 [R1+0x1480], R22 ;  /* 0x0014801601007387 */ /* 0x0041e80000100a00 */
[----:B------:R-:W-:Y:S04]  /*371e0*/  STL.64 [R1+0x1c8], R10 ;  /* 0x0001c80a01007387 */ /* 0x000fe80000100a00 */
[----:B0-----:R-:W4:Y:S04]  /*371f0*/  LDL.LU.64 R22, [R1+0x240] ;  /* 0x0002400001167983 */ /* 0x001f280000300a00 */
[----:B------:R0:W-:Y:S04]  /*37200*/  STL.64 [R1+0x1470], R20 ;  /* 0x0014701401007387 */ /* 0x0001e80000100a00 */
[----:B0-----:R-:W2:Y:S01]  /*37210*/  LDL.LU.64 R20, [R1+0x250] ;  /* 0x0002500001147983 */ /* 0x001ea20000300a00 */
[----:B------:R-:W-:Y:S01]  /*37220*/  LEA R10, P0, R3, R2, 0x1 ;  /* 0x00000002030a7211 */ /* 0x000fe200078008ff */
[----:B------:R-:W-:-:S02]  /*37230*/  IMAD R4, R9, 0x2, R3 ;  /* 0x0000000209047824 */ /* 0x000fc400078e0203 */
[----:B------:R-:W3:Y:S01]  /*37240*/  LDL.LU.64 R14, [R1+0x268] ;  /* 0x00026800010e7983 */ /* 0x000ee20000300a00 */
[----:B------:R-:W-:Y:S02]  /*37250*/  LEA.HI.X.SX32 R11, R3, R0, 0x1, P0 ;  /* 0x00000000030b7211 */ /* 0x000fe400000f0eff */
[----:B------:R-:W-:-:S03]  /*37260*/  LEA R3, R9, R4, 0x1 ;  /* 0x0000000409037211 */ /* 0x000fc600078e08ff */
[----:B------:R0:W-:Y:S04]  /*37270*/  STL.64 [R1+0x1c0], R10 ;  /* 0x0001c00a01007387 */ /* 0x0001e80000100a00 */
[----:B------:R1:W-:Y:S01]  /*37280*/  STG.E.U16 [R12.64], R6 ;  /* 0x000000060c007986 */ /* 0x0003e2000c101504 */
[----:B0-----:R-:W-:-:S04]  /*37290*/  LEA R10, P0, R4, R2, 0x1 ;  /* 0x00000002040a7211 */ /* 0x001fc800078008ff */
[----:B------:R-:W-:Y:S02]  /*372a0*/  LEA.HI.X.SX32 R11, R4, R0, 0x1, P0 ;  /* 0x00000000040b7211 */ /* 0x000fe400000f0eff */
[----:B-1----:R-:W-:-:S04]  /*372b0*/  LEA R12, P0, R3, R2, 0x1 ;  /* 0x00000002030c7211 */ /* 0x002fc800078008ff */
[----:B------:R-:W-:Y:S01]  /*372c0*/  LEA.HI.X.SX32 R13, R3, R0, 0x1, P0 ;  /* 0x00000000030d7211 */ /* 0x000fe200000f0eff */
[----:B------:R0:W-:Y:S04]  /*372d0*/  STL.64 [R1+0x1b8], R10 ;  /* 0x0001b80a01007387 */ /* 0x0001e80000100a00 */
[----:B0-----:R-:W4:Y:S04]  /*372e0*/  LDL.LU.64 R10, [R1+0x280] ;  /* 0x00028000010a7983 */ /* 0x001f280000300a00 */
[----:B--2---:R0:W-:Y:S04]  /*372f0*/  STG.E.U16 [R20.64], R7 ;  /* 0x0000000714007986 */ /* 0x0041e8000c101504 */
[----:B------:R1:W-:Y:S04]  /*37300*/  STG.E.U16 [R28.64], R16 ;  /* 0x000000101c007986 */ /* 0x0003e8000c101504 */
[----:B0-----:R-:W2:Y:S04]  /*37310*/  LDL.LU.64 R20, [R1+0x260] ;  /* 0x0002600001147983 */ /* 0x001ea80000300a00 */
[----:B------:R0:W-:Y:S04]  /*37320*/  STL.64 [R1+0x1b0], R12 ;  /* 0x0001b00c01007387 */ /* 0x0001e80000100a00 */
[----:B-1----:R-:W2:Y:S01]  /*37330*/  LDL.LU.64 R28, [R1+0x1488] ;  /* 0x00148800011c7983 */ /* 0x002ea20000300a00 */
[----:B------:R-:W-:-:S05]  /*37340*/  IMAD R4, R9, 0x2, R3 ;  /* 0x0000000209047824 */ /* 0x000fca00078e0203 */
[C---:B0-----:R-:W-:Y:S02]  /*37350*/  LEA R12, P0, R4.reuse, R2, 0x1 ;  /* 0x00000002040c7211 */ /* 0x041fe400078008ff */
[----:B------:R-:W-:Y:S02]  /*37360*/  LEA R3, R9, R4, 0x1 ;  /* 0x0000000409037211 */ /* 0x000fe400078e08ff */
[----:B------:R-:W-:-:S05]  /*37370*/  LEA.HI.X.SX32 R13, R4, R0, 0x1, P0 ;  /* 0x00000000040d7211 */ /* 0x000fca00000f0eff */
[----:B------:R0:W-:Y:S01]  /*37380*/  STL.64 [R1+0x1a8], R12 ;  /* 0x0001a80c01007387 */ /* 0x0001e20000100a00 */
[----:B------:R-:W-:-:S03]  /*37390*/  IMAD R4, R9, 0x2, R3 ;  /* 0x0000000209047824 */ /* 0x000fc600078e0203 */
[----:B---3--:R1:W-:Y:S01]  /*373a0*/  STG.E.U16 [R24.64], R17 ;  /* 0x0000001118007986 */ /* 0x0083e2000c101504 */
[----:B0-----:R-:W-:-:S04]  /*373b0*/  LEA R12, P0, R3, R2, 0x1 ;  /* 0x00000002030c7211 */ /* 0x001fc800078008ff */
[----:B------:R-:W-:Y:S01]  /*373c0*/  LEA.HI.X.SX32 R13, R3, R0, 0x1, P0 ;  /* 0x00000000030d7211 */ /* 0x000fe200000f0eff */
[----:B-1----:R-:W3:Y:S04]  /*373d0*/  LDL.LU.64 R24, [R1+0x278] ;  /* 0x0002780001187983 */ /* 0x002ee80000300a00 */
[----:B------:R0:W-:Y:S02]  /*373e0*/  STL.64 [R1+0x1a0], R12 ;  /* 0x0001a00c01007387 */ /* 0x0001e40000100a00 */
[----:B0-----:R-:W-:-:S04]  /*373f0*/  LEA R12, P0, R4, R2, 0x1 ;  /* 0x00000002040c7211 */ /* 0x001fc800078008ff */
[----:B------:R-:W-:Y:S01]  /*37400*/  LEA.HI.X.SX32 R13, R4, R0, 0x1, P0 ;  /* 0x00000000040d7211 */ /* 0x000fe200000f0eff */
[----:B--2---:R0:W-:Y:S04]  /*37410*/  STG.E.U16 [R26.64], R29 ;  /* 0x0000001d1a007986 */ /* 0x0041e8000c101504 */
[----:B----4-:R1:W-:Y:S04]  /*37420*/  STG.E.U16 [R22.64], R19 ;  /* 0x0000001316007986 */ /* 0x0103e8000c101504 */
[----:B0-----:R-:W2:Y:S04]  /*37430*/  LDL.LU.64 R26, [R1+0x298] ;  /* 0x00029800011a7983 */ /* 0x001ea80000300a00 */
[----:B------:R0:W-:Y:S04]  /*37440*/  STL.64 [R1+0x198], R12 ;  /* 0x0001980c01007387 */ /* 0x0001e80000100a00 */
[----:B-1----:R-:W4:Y:S01]  /*37450*/  LDL.LU.64 R22, [R1+0x1480] ;  /* 0x0014800001167983 */ /* 0x002f220000300a00 */
[----:B------:R-:W-:-:S04]  /*37460*/  LEA R3, R9, R4, 0x1 ;  /* 0x0000000409037211 */ /* 0x000fc800078e08ff */
[----:B0-----:R-:W-:Y:S01]  /*37470*/  LEA R12, P0, R3, R2, 0x1 ;  /* 0x00000002030c7211 */ /* 0x001fe200078008ff */
[----:B------:R-:W-:-:S03]  /*37480*/  IMAD R4, R9, 0x2, R3 ;  /* 0x0000000209047824 */ /* 0x000fc600078e0203 */
[----:B------:R-:W-:-:S05]  /*37490*/  LEA.HI.X.SX32 R13, R3, R0, 0x1, P0 ;  /* 0x00000000030d7211 */ /* 0x000fca00000f0eff */
[----:B------:R0:W-:Y:S01]  /*374a0*/  STL.64 [R1+0x190], R12 ;  /* 0x0001900c01007387 */ /* 0x0001e20000100a00 */
[----:B------:R-:W-:Y:S02]  /*374b0*/  LEA R3, R9, R4, 0x1 ;  /* 0x0000000409037211 */ /* 0x000fe400078e08ff */
[----:B0-----:R-:W-:-:S04]  /*374c0*/  LEA R12, P0, R4, R2, 0x1 ;  /* 0x00000002040c7211 */ /* 0x001fc800078008ff */
[----:B------:R-:W-:Y:S01]  /*374d0*/  LEA.HI.X.SX32 R13, R4, R0, 0x1, P0 ;  /* 0x00000000040d7211 */ /* 0x000fe200000f0eff */
[----:B------:R-:W-:Y:S01]  /*374e0*/  IMAD R4, R9, 0x2, R3 ;  /* 0x0000000209047824 */ /* 0x000fe200078e0203 */
[----:B----4-:R0:W-:Y:S04]  /*374f0*/  STG.E.U16 [R14.64], R23 ;  /* 0x000000170e007986 */ /* 0x0101e8000c101504 */
[----:B------:R1:W-:Y:S04]  /*37500*/  STG.E.U16 [R10.64], R5 ;  /* 0x000000050a007986 */ /* 0x0003e8000c101504 */
[----:B0-----:R-:W4:Y:S04]  /*37510*/  LDL.LU.64 R14, [R1+0x2b0] ;  /* 0x0002b000010e7983 */ /* 0x001f280000300a00 */
[----:B------:R0:W-:Y:S01]  /*37520*/  STL.64 [R1+0x188], R12 ;  /* 0x0001880c01007387 */ /* 0x0001e20000100a00 */
[----:B-1----:R-:W-:-:S03]  /*37530*/  PRMT R5, R18, 0x7632, R5 ;  /* 0x0000763212057816 */ /* 0x002fc60000000005 */
[----:B------:R-:W4:Y:S04]  /*37540*/  LDL.LU.64 R10, [R1+0x2c0] ;  /* 0x0002c000010a7983 */ /* 0x000f280000300a00 */
[----:B------:R-:W4:Y:S01]  /*37550*/  LDL.LU R18, [R1+0x1478] ;  /* 0x0014780001127983 */ /* 0x000f220000300800 */
[----:B0-----:R-:W-:-:S04]  /*37560*/  LEA R12, P0, R3, R2, 0x1 ;  /* 0x00000002030c7211 */ /* 0x001fc800078008ff */
[----:B------:R-:W-:-:S05]  /*37570*/  LEA.HI.X.SX32 R13, R3, R0, 0x1, P0 ;  /* 0x00000000030d7211 */ /* 0x000fca00000f0eff */
[----:B------:R0:W-:Y:S01]  /*37580*/  STL.64 [R1+0x180], R12 ;  /* 0x0001800c01007387 */ /* 0x0001e20000100a00 */
[----:B------:R-:W-:-:S03]  /*37590*/  LEA R3, R9, R4, 0x1 ;  /* 0x0000000409037211 */ /* 0x000fc600078e08ff */
[----:B------:R1:W-:Y:S01]  /*375a0*/  STG.E.U16 [R20.64], R5 ;  /* 0x0000000514007986 */ /* 0x0003e2000c101504 */
[----:B0-----:R-:W-:-:S04]  /*375b0*/  LEA R12, P0, R4, R2, 0x1 ;  /* 0x00000002040c7211 */ /* 0x001fc800078008ff */
[----:B------:R-:W-:Y:S01]  /*375c0*/  LEA.HI.X.SX32 R13, R4, R0, 0x1, P0 ;  /* 0x00000000040d7211 */ /* 0x000fe200000f0eff */
[----:B-1----:R-:W4:Y:S04]  /*375d0*/  LDL.LU.64 R20, [R1+0x1470] ;  /* 0x0014700001147983 */ /* 0x002f280000300a00 */
[----:B------:R0:W-:Y:S01]  /*375e0*/  STL.64 [R1+0x168], R12 ;  /* 0x0001680c01007387 */ /* 0x0001e20000100a00 */
[----:B------:R-:W-:-:S03]  /*375f0*/  PRMT R5, R22, 0x7632, R5 ;  /* 0x0000763216057816 */ /* 0x000fc60000000005 */
[----:B------:R-:W4:Y:S01]  /*37600*/  LDL.LU R22, [R1+0x1468] ;  /* 0x0014680001167983 */ /* 0x000f220000300800 */
[----:B0-----:R-:W-:-:S04]  /*37610*/  LEA R12, P0, R3, R2, 0x1 ;  /* 0x00000002030c7211 */ /* 0x001fc800078008ff */
[----:B------:R-:W-:Y:S01]  /*37620*/  LEA.HI.X.SX32 R13, R3, R0, 0x1, P0 ;  /* 0x00000000030d7211 */ /* 0x000fe200000f0eff */
[----:B---3--:R0:W-:Y:S04]  /*37630*/  STG.E.U16 [R24.64], R5 ;  /* 0x0000000518007986 */ /* 0x0081e8000c101504 */
[----:B------:R1:W-:Y:S04]  /*37640*/  STL.64 [R1+0x160], R12 ;  /* 0x0001600c01007387 */ /* 0x0003e80000100a00 */
[----:B0-----:R-:W3:Y:S01]  /*37650*/  LDL.LU.64 R24, [R1+0x1460] ;  /* 0x0014600001187983 */ /* 0x001ee20000300a00 */
[----:B------:R-:W-:-:S05]  /*37660*/  IMAD R4, R9, 0x2, R3 ;  /* 0x0000000209047824 */ /* 0x000fca00078e0203 */
[C---:B-1----:R-:W-:Y:S02]  /*37670*/  LEA R12, P0, R4.reuse, R2, 0x1 ;  /* 0x00000002040c7211 */ /* 0x042fe400078008ff */
[----:B------:R-:W-:Y:S02]  /*37680*/  LEA R3, R9, R4, 0x1 ;  /* 0x0000000409037211 */ /* 0x000fe400078e08ff */
[----:B------:R-:W-:Y:S02]  /*37690*/  LEA.HI.X.SX32 R13, R4, R0, 0x1, P0 ;  /* 0x00000000040d7211 */ /* 0x000fe400000f0eff */
[----:B------:R-:W-:-:S03]  /*376a0*/  PRMT R5, R8, 0x7632, R5 ;  /* 0x0000763208057816 */ /* 0x000fc60000000005 */
[----:B------:R0:W-:Y:S01]  /*376b0*/  STL.64 [R1+0x148], R12 ;  /* 0x0001480c01007387 */ /* 0x0001e20000100a00 */
[----:B------:R-:W-:-:S03]  /*376c0*/  IMAD R4, R9, 0x2, R3 ;  /* 0x0000000209047824 */ /* 0x000fc600078e0203 */
[----:B--2---:R1:W-:Y:S01]  /*376d0*/  STG.E.U16 [R26.64], R5 ;  /* 0x000000051a007986 */ /* 0x0043e2000c101504 */
[----:B0-----:R-:W-:-:S04]  /*376e0*/  LEA R12, P0, R3, R2, 0x1 ;  /* 0x00000002030c7211 */ /* 0x001fc800078008ff */
[----:B------:R-:W-:Y:S01]  /*376f0*/  LEA.HI.X.SX32 R13, R3, R0, 0x1, P0 ;  /* 0x00000000030d7211 */ /* 0x000fe200000f0eff */
[----:B-1----:R-:W2:Y:S04]  /*37700*/  LDL.LU.64 R26, [R1+0x1458] ;  /* 0x00145800011a7983 */ /* 0x002ea80000300a00 */
[----:B------:R0:W-:Y:S01]  /*37710*/  STL.64 [R1+0x70], R12 ;  /* 0x0000700c01007387 */ /* 0x0001e20000100a00 */
[----:B------:R-:W-:Y:S02]  /*37720*/  LEA R3, R9, R4, 0x1 ;  /* 0x0000000409037211 */ /* 0x000fe400078e08ff */
[----:B0-----:R-:W-:-:S04]  /*37730*/  LEA R12, P0, R4, R2, 0x1 ;  /* 0x00000002040c7211 */ /* 0x001fc800078008ff */
[----:B------:R-:W-:-:S05]  /*37740*/  LEA.HI.X.SX32 R13, R4, R0, 0x1, P0 ;  /* 0x00000000040d7211 */ /* 0x000fca00000f0eff */
[----:B------:R0:W-:Y:S02]  /*37750*/  STL.64 [R1+0x60], R12 ;  /* 0x0000600c01007387 */ /* 0x0001e40000100a00 */
[----:B0-----:R-:W-:-:S04]  /*37760*/  LEA R12, P0, R3, R2, 0x1 ;  /* 0x00000002030c7211 */ /* 0x001fc800078008ff */
[----:B------:R-:W-:Y:S02]  /*37770*/  LEA.HI.X.SX32 R13, R3, R0, 0x1, P0 ;  /* 0x00000000030d7211 */ /* 0x000fe400000f0eff */
[----:B---3--:R-:W-:Y:S02]  /*37780*/  PRMT R25, R25, 0x7632, R25 ;  /* 0x0000763219197816 */ /* 0x008fe40000000019 */
[----:B------:R-:W-:-:S03]  /*37790*/  PRMT R5, R24, 0x7632, R5 ;  /* 0x0000763218057816 */ /* 0x000fc60000000005 */
[----:B----4-:R0:W-:Y:S04]  /*377a0*/  STG.E.U16 [R14.64], R25 ;  /* 0x000000190e007986 */ /* 0x0101e8000c101504 */
[----:B------:R-:W-:Y:S04]  /*377b0*/  STG.E.U16 [R10.64], R5 ;  /* 0x000000050a007986 */ /* 0x000fe8000c101504 */
[----:B0-----:R-:W3:Y:S04]  /*377c0*/  LDL.LU.64 R14, [R1+0x1450] ;  /* 0x00145000010e7983 */ /* 0x001ee80000300a00 */
[----:B------:R0:W-:Y:S04]  /*377d0*/  STL.64 [R1+0x50], R12 ;  /* 0x0000500c01007387 */ /* 0x0001e80000100a00 */
[----:B0-----:R-:W4:Y:S04]  /*377e0*/  LDL.LU.64 R12, [R1+0x1448] ;  /* 0x00144800010c7983 */ /* 0x001f280000300a00 */
[----:B------:R-:W2:Y:S01]  /*377f0*/  LDL.LU.64 R10, [R1+0x1440] ;  /* 0x00144000010a7983 */ /* 0x000ea20000300a00 */
[----:B------:R-:W-:-:S05]  /*37800*/  IMAD R4, R9, 0x2, R3 ;  /* 0x0000000209047824 */ /* 0x000fca00078e0203 */
[C---:B------:R-:W-:Y:S02]  /*37810*/  LEA R24, P0, R4.reuse, R2, 0x1 ;  /* 0x0000000204187211 */ /* 0x040fe400078008ff */
[----:B------:R-:W-:Y:S02]  /*37820*/  LEA R3, R9, R4, 0x1 ;  /* 0x0000000409037211 */ /* 0x000fe400078e08ff */
[----:B------:R-:W-:-:S05]  /*37830*/  LEA.HI.X.SX32 R25, R4, R0, 0x1, P0 ;  /* 0x0000000004197211 */ /* 0x000fca00000f0eff */
[----:B------:R0:W-:Y:S01]  /*37840*/  STL.64 [R1+0x8], R24 ;  /* 0x0000081801007387 */ /* 0x0001e20000100a00 */
[----:B------:R-:W-:Y:S01]  /*37850*/  IMAD R8, R9, 0x2, R3 ;  /* 0x0000000209087824 */ /* 0x000fe200078e0203 */
[----:B0-----:R-:W-:-:S04]  /*37860*/  LEA R24, P0, R3, R2, 0x1 ;  /* 0x0000000203187211 */ /* 0x001fc800078008ff */
[----:B------:R-:W-:-:S05]  /*37870*/  LEA.HI.X.SX32 R25, R3, R0, 0x1, P0 ;  /* 0x0000000003197211 */ /* 0x000fca00000f0eff */
[----:B------:R0:W-:Y:S01]  /*37880*/  STL.64 [R1], R24 ;  /* 0x0000001801007387 */ /* 0x0001e20000100a00 */
[----:B------:R-:W-:Y:S02]  /*37890*/  PRMT R5, R28, 0x7632, R5 ;  /* 0x000076321c057816 */ /* 0x000fe40000000005 */
[----:B0-----:R-:W-:-:S04]  /*378a0*/  LEA R24, P0, R8, R2, 0x1 ;  /* 0x0000000208187211 */ /* 0x001fc800078008ff */
[----:B------:R-:W-:Y:S02]  /*378b0*/  LEA.HI.X.SX32 R25, R8, R0, 0x1, P0 ;  /* 0x0000000008197211 */ /* 0x000fe400000f0eff */
[----:B------:R-:W-:-:S03]  /*378c0*/  LEA R4, R9, R8, 0x1 ;  /* 0x0000000809047211 */ /* 0x000fc600078e08ff */
[----:B------:R0:W-:Y:S02]  /*378d0*/  STL.64 [R1+0x1348], R24 ;  /* 0x0013481801007387 */ /* 0x0001e40000100a00 */
[----:B0-----:R-:W-:-:S05]  /*378e0*/  IMAD.MOV.U32 R24, RZ, RZ, c[0x0][0x1c8] ;  /* 0x00007200ff187624 */ /* 0x001fca00078e00ff */
[----:B------:R-:W-:Y:S01]  /*378f0*/  LEA R3, R24, R4, 0x1 ;  /* 0x0000000418037211 */ /* 0x000fe200078e08ff */
[----:B--2---:R0:W-:Y:S02]  /*37900*/  STG.E.U16 [R10.64], R5 ;  /* 0x000000050a007986 */ /* 0x0041e4000c101504 */
[----:B0-----:R-:W-:-:S04]  /*37910*/  LEA R10, P0, R4, R2, 0x1 ;  /* 0x00000002040a7211 */ /* 0x001fc800078008ff */
[----:B------:R-:W-:Y:S02]  /*37920*/  LEA.HI.X.SX32 R11, R4, R0, 0x1, P0 ;  /* 0x00000000040b7211 */ /* 0x000fe400000f0eff */
[----:B------:R-:W-:-:S04]  /*37930*/  LEA R8, P0, R3, R2, 0x1 ;  /* 0x0000000203087211 */ /* 0x000fc800078008ff */
[----:B------:R-:W-:Y:S01]  /*37940*/  LEA.HI.X.SX32 R9, R3, R0, 0x1, P0 ;  /* 0x0000000003097211 */ /* 0x000fe200000f0eff */
[----:B------:R0:W-:Y:S04]  /*37950*/  STL.64 [R1+0x1350], R10 ;  /* 0x0013500a01007387 */ /* 0x0001e80000100a00 */
[----:B0-----:R-:W2:Y:S04]  /*37960*/  LDL.LU.64 R10, [R1+0x2d8] ;  /* 0x0002d800010a7983 */ /* 0x001ea80000300a00 */
[----:B------:R0:W-:Y:S04]  /*37970*/  STL.64 [R1+0x1360], R8 ;  /* 0x0013600801007387 */ /* 0x0001e80000100a00 */
[----:B0-----:R-:W2:Y:S01]  /*37980*/  LDL.LU.64 R8, [R1+0x2c8] ;  /* 0x0002c80001087983 */ /* 0x001ea20000300a00 */
[----:B------:R-:W-:Y:S01]  /*37990*/  PRMT R5, R20, 0x7632, R5 ;  /* 0x0000763214057816 */ /* 0x000fe20000000005 */
[----:B------:R-:W-:-:S04]  /*379a0*/  IMAD R4, R24, 0x2, R3 ;  /* 0x0000000218047824 */ /* 0x000fc800078e0203 */
[----:B----4-:R0:W-:Y:S02]  /*379b0*/  STG.E.U16 [R12.64], R5 ;  /* 0x000000050c007986 */ /* 0x0101e4000c101504 */
[----:B0-----:R-:W-:-:S04]  /*379c0*/  LEA R12, P0, R4, R2, 0x1 ;  /* 0x00000002040c7211 */ /* 0x001fc800078008ff */
[----:B------:R-:W-:Y:S02]  /*379d0*/  LEA.HI.X.SX32 R13, R4, R0, 0x1, P0 ;  /* 0x00000000040d7211 */ /* 0x000fe400000f0eff */
[----:B------:R-:W-:-:S03]  /*379e0*/  PRMT R21, R21, 0x7632, R21 ;  /* 0x0000763215157816 */ /* 0x000fc60000000015 */
[----:B------:R-:W-:Y:S04]  /*379f0*/  STL.64 [R1+0x1340], R12 ;  /* 0x0013400c01007387 */ /* 0x000fe80000100a00 */
[----:B------:R0:W-:Y:S01]  /*37a00*/  STL [R1+0x13a0], R13 ;  /* 0x0013a00d01007387 */ /* 0x0001e20000100800 */
[----:B------:R-:W-:-:S03]  /*37a10*/  LEA R3, R24, R4, 0x1 ;  /* 0x0000000418037211 */ /* 0x000fc600078e08ff */
[----:B---3--:R1:W-:Y:S04]  /*37a20*/  STG.E.U16 [R14.64], R21 ;  /* 0x000000150e007986 */ /* 0x0083e8000c101504 */
[----:B0-----:R-:W3:Y:S01]  /*37a30*/  LDL.LU.64 R12, [R1+0x2e0] ;  /* 0x0002e000010c7983 */ /* 0x001ee20000300a00 */
[----:B------:R-:W-:Y:S02]  /*37a40*/  PRMT R5, R6, 0x7632, R5 ;  /* 0x0000763206057816 */ /* 0x000fe40000000005 */
[----:B-1----:R-:W-:-:S04]  /*37a50*/  LEA R14, P0, R3, R2, 0x1 ;  /* 0x00000002030e7211 */ /* 0x002fc800078008ff */
[----:B------:R-:W-:Y:S01]  /*37a60*/  LEA.HI.X.SX32 R15, R3, R0, 0x1, P0 ;  /* 0x00000000030f7211 */ /* 0x000fe200000f0eff */
[----:B--2---:R0:W-:Y:S04]  /*37a70*/  STG.E.U16 [R8.64], R5 ;  /* 0x0000000508007986 */ /* 0x0041e8000c101504 */
[----:B0-----:R-:W2:Y:S04]  /*37a80*/  LDL.LU.64 R8, [R1+0x2f8] ;  /* 0x0002f80001087983 */ /* 0x001ea80000300a00 */
[----:B------:R-:W-:Y:S04]  /*37a90*/  STL [R1+0x1378], R14 ;  /* 0x0013780e01007387 */ /* 0x000fe80000100800 */
[----:B------:R-:W-:Y:S04]  /*37aa0*/  STL [R1+0x1368], R15 ;  /* 0x0013680f01007387 */ /* 0x000fe80000100800 */
[----:B------:R0:W-:Y:S04]  /*37ab0*/  STL.64 [R1+0x13d8], R14 ;  /* 0x0013d80e01007387 */ /* 0x0001e80000100a00 */
[----:B0-----:R-:W4:Y:S01]  /*37ac0*/  LDL.LU.64 R14, [R1+0x300] ;  /* 0x00030000010e7983 */ /* 0x001f220000300a00 */
[----:B------:R-:W-:-:S05]  /*37ad0*/  IMAD R4, R24, 0x2, R3 ;  /* 0x0000000218047824 */ /* 0x000fca00078e0203 */
[----:B------:R-:W-:Y:S02]  /*37ae0*/  LEA R20, P0, R4, R2, 0x1 ;  /* 0x0000000204147211 */ /* 0x000fe400078008ff */
[----:B------:R-:W-:Y:S02]  /*37af0*/  LEA R3, R24, R4, 0x1 ;  /* 0x0000000418037211 */ /* 0x000fe400078e08ff */
[----:B------:R-:W-:Y:S02]  /*37b00*/  LEA.HI.X.SX32 R21, R4, R0, 0x1, P0 ;  /* 0x0000000004157211 */ /* 0x000fe400000f0eff */
[----:B------:R-:W-:Y:S02]  /*37b10*/  LEA R6, P0, R3, R2, 0x1 ;  /* 0x0000000203067211 */ /* 0x000fe400078008ff */
[----:B------:R-:W-:Y:S01]  /*37b20*/  PRMT R5, R7, 0x7632, R5 ;  /* 0x0000763207057816 */ /* 0x000fe20000000005 */
[C---:B------:R-:W-:Y:S01]  /*37b30*/  IMAD R4, R24.reuse, 0x2, R3 ;  /* 0x0000000218047824 */ /* 0x040fe200078e0203 */
[----:B------:R-:W-:Y:S01]  /*37b40*/  LEA.HI.X.SX32 R7, R3, R0, 0x1, P0 ;  /* 0x0000000003077211 */ /* 0x000fe200000f0eff */
[----:B------:R-:W-:Y:S04]  /*37b50*/  STL.64 [R1+0x1370], R20 ;  /* 0x0013701401007387 */ /* 0x000fe80000100a00 */
[----:B---3--:R0:W-:Y:S01]  /*37b60*/  STG.E.U16 [R12.64], R5 ;  /* 0x000000050c007986 */ /* 0x0081e2000c101504 */
[----:B------:R-:W-:-:S03]  /*37b70*/  LEA R3, R24, R4, 0x1 ;  /* 0x0000000418037211 */ /* 0x000fc600078e08ff */
[----:B0-----:R-:W3:Y:S01]  /*37b80*/  LDL.LU.64 R12, [R1+0x318] ;  /* 0x00031800010c7983 */ /* 0x001ee20000300a00 */
[----:B------:R-:W-:-:S03]  /*37b90*/  PRMT R5, R16, 0x7632, R5 ;  /* 0x0000763210057816 */ /* 0x000fc60000000005 */
[----:B------:R0:W-:Y:S04]  /*37ba0*/  STL.64 [R1+0x30], R6 ;  /* 0x0000300601007387 */ /* 0x0001e80000100a00 */
[----:B------:R1:W-:Y:S01]  /*37bb0*/  STG.E.U16 [R10.64], R5 ;  /* 0x000000050a007986 */ /* 0x0003e2000c101504 */
[----:B0-----:R-:W-:-:S04]  /*37bc0*/  LEA R6, P0, R4, R2, 0x1 ;  /* 0x0000000204067211 */ /* 0x001fc800078008ff */
[----:B------:R-:W-:Y:S01]  /*37bd0*/  LEA.HI.X.SX32 R7, R4, R0, 0x1, P0 ;  /* 0x0000000004077211 */ /* 0x000fe200000f0eff */
[C---:B------:R-:W-:Y:S01]  /*37be0*/  IMAD R4, R24.reuse, 0x2, R3 ;  /* 0x0000000218047824 */ /* 0x040fe200078e0203 */
[----:B------:R-:W-:Y:S01]  /*37bf0*/  LEA R16, P0, R3, R2, 0x1 ;  /* 0x0000000203107211 */ /* 0x000fe200078008ff */
[----:B-1----:R-:W2:Y:S01]  /*37c00*/  LDL.LU.64 R10, [R1+0x310] ;  /* 0x00031000010a7983 */ /* 0x002ea20000300a00 */
[----:B------:R-:W-:Y:S02]  /*37c10*/  PRMT R5, R17, 0x7632, R5 ;  /* 0x0000763211057816 */ /* 0x000fe40000000005 */
[----:B------:R-:W-:Y:S01]  /*37c20*/  LEA.HI.X.SX32 R17, R3, R0, 0x1, P0 ;  /* 0x0000000003117211 */ /* 0x000fe200000f0eff */
[----:B------:R0:W-:Y:S01]  /*37c30*/  STL.64 [R1+0x40], R6 ;  /* 0x0000400601007387 */ /* 0x0001e20000100a00 */
[----:B------:R-:W-:-:S03]  /*37c40*/  LEA R3, R24, R4, 0x1 ;  /* 0x0000000418037211 */ /* 0x000fc600078e08ff */
[----:B------:R-:W-:Y:S01]  /*37c50*/  STL [R1+0x1388], R16 ;  /* 0x0013881001007387 */ /* 0x000fe20000100800 */
[----:B0-----:R-:W-:-:S03]  /*37c60*/  LEA R6, P0, R4, R2, 0x1 ;  /* 0x0000000204067211 */ /* 0x001fc600078008ff */
[----:B------:R-:W-:Y:S01]  /*37c70*/  STL [R1+0x1338], R17 ;  /* 0x0013381101007387 */ /* 0x000fe20000100800 */
[----:B------:R-:W-:-:S03]  /*37c80*/  LEA.HI.X.SX32 R7, R4, R0, 0x1, P0 ;  /* 0x0000000004077211 */ /* 0x000fc600000f0eff */
[----:B------:R-:W-:Y:S04]  /*37c90*/  STL.64 [R1+0x13e8], R16 ;  /* 0x0013e81001007387 */ /* 0x000fe80000100a00 */
[----:B----4-:R0:W-:Y:S02]  /*37ca0*/  STG.E.U16 [R14.64], R5 ;  /* 0x000000050e007986 */ /* 0x0101e4000c101504 */
[----:B0-----:R-:W-:Y:S02]  /*37cb0*/  PRMT R5, R29, 0x7632, R5 ;  /* 0x000076321d057816 */ /* 0x001fe40000000005 */
[----:B------:R-:W4:Y:S04]  /*37cc0*/  LDL.LU.64 R28, [R1+0x320] ;  /* 0x00032000011c7983 */ /* 0x000f280000300a00 */
[----:B------:R-:W4:Y:S04]  /*37cd0*/  LDL.LU R17, [R1+0x58] ;  /* 0x0000580001117983 */ /* 0x000f280000300800 */
[----:B------:R0:W-:Y:S02]  /*37ce0*/  STL.64 [R1+0xa0], R6 ;  /* 0x0000a00601007387 */ /* 0x0001e40000100a00 */
[----:B0-----:R-:W-:-:S04]  /*37cf0*/  LEA R6, P0, R3, R2, 0x1 ;  /* 0x0000000203067211 */ /* 0x001fc800078008ff */
[----:B------:R-:W-:-:S05]  /*37d00*/  LEA.HI.X.SX32 R7, R3, R0, 0x1, P0 ;  /* 0x0000000003077211 */ /* 0x000fca00000f0eff */
[----:B------:R0:W-:Y:S04]  /*37d10*/  STL.64 [R1+0xb0], R6 ;  /* 0x0000b00601007387 */ /* 0x0001e80000100a00 */
[----:B0-----:R-:W4:Y:S04]  /*37d20*/  LDL.LU.64 R6, [R1+0x308] ;  /* 0x0003080001067983 */ /* 0x001f280000300a00 */
[----:B------:R-:W4:Y:S01]  /*37d30*/  LDL.LU R20, [R1+0x68] ;  /* 0x0000680001147983 */ /* 0x000f220000300800 */
[----:B------:R-:W-:-:S03]  /*37d40*/  IMAD R4, R24, 0x2, R3 ;  /* 0x0000000218047824 */ /* 0x000fc600078e0203 */
[----:B--2---:R0:W-:Y:S02]  /*37d50*/  STG.E.U16 [R8.64], R5 ;  /* 0x0000000508007986 */ /* 0x0041e4000c101504 */
[----:B------:R-:W-:Y:S02]  /*37d60*/  LEA R3, R24, R4, 0x1 ;  /* 0x0000000418037211 */ /* 0x000fe400078e08ff */
[----:B------:R-:W2:Y:S01]  /*37d70*/  LDL.LU R15, [R1+0x78] ;  /* 0x00007800010f7983 */ /* 0x000ea20000300800 */
[----:B0-----:R-:W-:-:S04]  /*37d80*/  LEA R8, P0, R4, R2, 0x1 ;  /* 0x0000000204087211 */ /* 0x001fc800078008ff */
[----:B------:R-:W-:-:S05]  /*37d90*/  LEA.HI.X.SX32 R9, R4, R0, 0x1, P0 ;  /* 0x0000000004097211 */ /* 0x000fca00000f0eff */
[----:B------:R0:W-:Y:S01]  /*37da0*/  STL.64 [R1+0xc0], R8 ;  /* 0x0000c00801007387 */ /* 0x0001e20000100a00 */
[----:B------:R-:W-:Y:S01]  /*37db0*/  IMAD R4, R24, 0x2, R3 ;  /* 0x0000000218047824 */ /* 0x000fe200078e0203 */
[----:B0-----:R-:W-:-:S04]  /*37dc0*/  LEA R8, P0, R3, R2, 0x1 ;  /* 0x0000000203087211 */ /* 0x001fc800078008ff */
[----:B------:R-:W-:-:S05]  /*37dd0*/  LEA.HI.X.SX32 R9, R3, R0, 0x1, P0 ;  /* 0x0000000003097211 */ /* 0x000fca00000f0eff */
[----:B------:R0:W-:Y:S01]  /*37de0*/  STL.64 [R1+0xd0], R8 ;  /* 0x0000d00801007387 */ /* 0x0001e20000100a00 */
[----:B------:R-:W-:Y:S02]  /*37df0*/  LEA R3, R24, R4, 0x1 ;  /* 0x0000000418037211 */ /* 0x000fe400078e08ff */
[----:B------:R-:W-:Y:S02]  /*37e00*/  PRMT R5, R19, 0x7632, R5 ;  /* 0x0000763213057816 */ /* 0x000fe40000000005 */
[----:B------:R-:W2:Y:S01]  /*37e10*/  LDL.LU R19, [R1+0x98] ;  /* 0x0000980001137983 */ /* 0x000ea20000300800 */
        /* <DEDUP_REMOVED lines=9> */
[----:B------:R-:W2:Y:S04]  /*37eb0*/  LDL.LU R23, [R1+0xa8] ;  /* 0x0000a80001177983 */ /* 0x000ea80000300800 */
[----:B------:R0:W-:Y:S01]  /*37ec0*/  STL.64 [R1+0x300], R8 ;  /* 0x0003000801007387 */ /* 0x0001e20000100a00 */
[----:B------:R-:W-:-:S03]  /*37ed0*/  LEA R3, R24, R4, 0x1 ;  /* 0x0000000418037211 */ /* 0x000fc600078e08ff */
[----:B------:R1:W-:Y:S01]  /*37ee0*/  STG.E.U16 [R10.64], R5 ;  /* 0x000000050a007986 */ /* 0x0003e2000c101504 */
[----:B0-----:R-:W-:-:S04]  /*37ef0*/  LEA R8, P0, R4, R2, 0x1 ;  /* 0x0000000204087211 */ /* 0x001fc800078008ff */
[----:B------:R-:W-:Y:S01]  /*37f00*/  LEA.HI.X.SX32 R9, R4, R0, 0x1, P0 ;  /* 0x0000000004097211 */ /* 0x000fe200000f0eff */
[----:B-1----:R-:W2:Y:S01]  /*37f10*/  LDL.LU.64 R10, [R1+0x2b8] ;  /* 0x0002b800010a7983 */ /* 0x002ea20000300a00 */
[----:B------:R-:W-:-:S03]  /*37f20*/  PRMT R5, R5, 0x7632, R5 ;  /* 0x0000763205057816 */ /* 0x000fc60000000005 */
[----:B------:R-:W2:Y:S04]  /*37f30*/  LDL.LU R21, [R1+0x48] ;  /* 0x0000480001157983 */ /* 0x000ea80000300800 */
[----:B------:R0:W-:Y:S02]  /*37f40*/  STL.64 [R1+0x318], R8 ;  /* 0x0003180801007387 */ /* 0x0001e40000100a00 */
[----:B0-----:R-:W-:-:S04]  /*37f50*/  LEA R8, P0, R3, R2, 0x1 ;  /* 0x0000000203087211 */ /* 0x001fc800078008ff */
[----:B------:R-:W-:Y:S01]  /*37f60*/  LEA.HI.X.SX32 R9, R3, R0, 0x1, P0 ;  /* 0x0000000003097211 */ /* 0x000fe200000f0eff */
[----:B----4-:R-:W-:Y:S04]  /*37f70*/  STG.E.U16 [R28.64], R5 ;  /* 0x000000051c007986 */ /* 0x010fe8000c101504 */
[----:B------:R0:W-:Y:S04]  /*37f80*/  STG.E.U16 [R6.64], R17 ;  /* 0x0000001106007986 */ /* 0x0001e8000c101504 */
[----:B------:R-:W-:Y:S04]  /*37f90*/  STG.E.U16 [R26.64], R20 ;  /* 0x000000141a007986 */ /* 0x000fe8000c101504 */
[----:B0-----:R-:W4:Y:S04]  /*37fa0*/  LDL.LU.64 R6, [R1+0x2a8] ;  /* 0x0002a80001067983 */ /* 0x001f280000300a00 */
[----:B------:R0:W-:Y:S04]  /*37fb0*/  STL [R1+0x1410], R17 ;  /* 0x0014101101007387 */ /* 0x0001e80000100800 */
[----:B0-----:R-:W2:Y:S04]  /*37fc0*/  LDL.LU.64 R16, [R1+0x2e8] ;  /* 0x0002e80001107983 */ /* 0x001ea80000300a00 */
[----:B------:R0:W-:Y:S04]  /*37fd0*/  STL.64 [R1+0x330], R8 ;  /* 0x0003300801007387 */ /* 0x0001e80000100a00 */
[----:B------:R-:W3:Y:S04]  /*37fe0*/  LDL.LU R26, [R1+0x1438] ;  /* 0x00143800011a7983 */ /* 0x000ee80000300800 */
[----:B------:R-:W2:Y:S01]  /*37ff0*/  LDL.LU R29, [R1+0xd8] ;  /* 0x0000d800011d7983 */ /* 0x000ea20000300800 */
[----:B------:R-:W-:-:S05]  /*38000*/  IMAD R4, R24, 0x2, R3 ;  /* 0x0000000218047824 */ /* 0x000fca00078e0203 */
[----:B0-----:R-:W-:-:S04]  /*38010*/  LEA R8, P0, R4, R2, 0x1 ;  /* 0x0000000204087211 */ /* 0x001fc800078008ff */
[----:B------:R-:W-:Y:S01]  /*38020*/  LEA.HI.X.SX32 R9, R4, R0, 0x1, P0 ;  /* 0x0000000004097211 */ /* 0x000fe200000f0eff */
[----:B--2---:R0:W-:Y:S04]  /*38030*/  STL [R1+0x1428], R29 ;  /* 0x0014281d01007387 */ /* 0x0041e80000100800 */
[----:B------:R1:W-:Y:S04]  /*38040*/  STL.64 [R1+0x348], R8 ;  /* 0x0003480801007387 */ /* 0x0003e80000100a00 */
[----:B0-----:R-:W2:Y:S01]  /*38050*/  LDL.LU.64 R28, [R1+0x290] ;  /* 0x00029000011c7983 */ /* 0x001ea20000300a00 */
[----:B------:R-:W-:-:S04]  /*38060*/  LEA R3, R24, R4, 0x1 ;  /* 0x0000000418037211 */ /* 0x000fc800078e08ff */
[----:B-1----:R-:W-:Y:S01]  /*38070*/  LEA R8, P0, R3, R2, 0x1 ;  /* 0x0000000203087211 */ /* 0x002fe200078008ff */
[----:B------:R-:W-:-:S03]  /*38080*/  IMAD R4, R24, 0x2, R3 ;  /* 0x0000000218047824 */ /* 0x000fc600078e0203 */
[----:B------:R-:W-:Y:S01]  /*38090*/  LEA.HI.X.SX32 R9, R3, R0, 0x1, P0 ;  /* 0x0000000003097211 */ /* 0x000fe200000f0eff */
[----:B------:R-:W-:Y:S01]  /*380a0*/  STG.E.U16 [R16.64], R15 ;  /* 0x0000000f10007986 */ /* 0x000fe2000c101504 */
[----:B------:R-:W-:-:S03]  /*380b0*/  LEA R3, R24, R4, 0x1 ;  /* 0x0000000418037211 */ /* 0x000fc600078e08ff */
[----:B---3--:R-:W-:Y:S04]  /*380c0*/  STG.E.U16 [R12.64], R26 ;  /* 0x0000001a0c007986 */ /* 0x008fe8000c101504 */
[----:B--2---:R0:W-:Y:S04]  /*380d0*/  STL.64 [R1+0x1430], R28 ;  /* 0x0014301c01007387 */ /* 0x0041e80000100a00 */
[----:B0-----:R-:W2:Y:S04]  /*380e0*/  LDL.LU.64 R28, [R1+0x2a0] ;  /* 0x0002a000011c7983 */ /* 0x001ea80000300a00 */
[----:B------:R-:W-:Y:S04]  /*380f0*/  STL [R1+0x1408], R15 ;  /* 0x0014080f01007387 */ /* 0x000fe80000100800 */
[----:B------:R-:W3:Y:S04]  /*38100*/  LDL.LU R27, [R1+0xb8] ;  /* 0x0000b800011b7983 */ /* 0x000ee80000300800 */
[----:B------:R0:W-:Y:S04]  /*38110*/  STL.64 [R1+0x398], R8 ;  /* 0x0003980801007387 */ /* 0x0001e80000100a00 */
[----:B------:R-:W3:Y:S04]  /*38120*/  LDL.LU.64 R16, [R1+0x288] ;  /* 0x0002880001107983 */ /* 0x000ee80000300a00 */
[----:B------:R-:W3:Y:S01]  /*38130*/  LDL.LU R13, [R1+0x38] ;  /* 0x00003800010d7983 */ /* 0x000ee20000300800 */
[----:B0-----:R-:W-:-:S04]  /*38140*/  LEA R8, P0, R4, R2, 0x1 ;  /* 0x0000000204087211 */ /* 0x001fc800078008ff */
[----:B------:R-:W-:-:S05]  /*38150*/  LEA.HI.X.SX32 R9, R4, R0, 0x1, P0 ;  /* 0x0000000004097211 */ /* 0x000fca00000f0eff */
[----:B------:R0:W-:Y:S01]  /*38160*/  STL.64 [R1+0x390], R8 ;  /* 0x0003900801007387 */ /* 0x0001e20000100a00 */
[----:B------:R-:W-:-:S03]  /*38170*/  IMAD R4, R24, 0x2, R3 ;  /* 0x0000000218047824 */ /* 0x000fc600078e0203 */
[----:B------:R1:W-:Y:S01]  /*38180*/  STG.E.U16 [R10.64], R19 ;  /* 0x000000130a007986 */ /* 0x0003e2000c101504 */
[----:B0-----:R-:W-:-:S04]  /*38190*/  LEA R8, P0, R3, R2, 0x1 ;  /* 0x0000000203087211 */ /* 0x001fc800078008ff */
[----:B------:R-:W-:Y:S01]  /*381a0*/  LEA.HI.X.SX32 R9, R3, R0, 0x1, P0 ;  /* 0x0000000003097211 */ /* 0x000fe200000f0eff */
[----:B-1----:R-:W3:Y:S04]  /*381b0*/  LDL.LU R10, [R1+0xc8] ;  /* 0x0000c800010a7983 */ /* 0x002ee80000300800 */
[----:B------:R0:W-:Y:S04]  /*381c0*/  STL.64 [R1+0x388], R8 ;  /* 0x0003880801007387 */ /* 0x0001e80000100a00 */
[----:B----4-:R1:W-:Y:S01]  /*381d0*/  STG.E.U16 [R6.64], R23 ;  /* 0x0000001706007986 */ /* 0x0103e2000c101504 */
[----:B0-----:R-:W-:-:S04]  /*381e0*/  LEA R8, P0, R4, R2, 0x1 ;  /* 0x0000000204087211 */ /* 0x001fc800078008ff */
[----:B------:R-:W-:Y:S01]  /*381f0*/  LEA.HI.X.SX32 R9, R4, R0, 0x1, P0 ;  /* 0x0000000004097211 */ /* 0x000fe200000f0eff */
[----:B-1----:R-:W4:Y:S04]  /*38200*/  LDL.LU.64 R6, [R1+0x208] ;  /* 0x0002080001067983 */ /* 0x002f280000300a00 */
[----:B------:R-:W3:Y:S04]  /*38210*/  LDL.LU.64 R14, [R1+0x200] ;  /* 0x00020000010e7983 */ /* 0x000ee80000300a00 */
[----:B------:R-:W3:Y:S04]  /*38220*/  LDL.LU R11, [R1+0x88] ;  /* 0x00008800010b7983 */ /* 0x000ee80000300800 */
[----:B------:R-:W-:Y:S04]  /*38230*/  STL.64 [R1+0x380], R8 ;  /* 0x0003800801007387 */ /* 0x000fe80000100a00 */
[----:B--2---:R0:W-:Y:S04]  /*38240*/  STG.E.U16 [R28.64], R21 ;  /* 0x000000151c007986 */ /* 0x0041e8000c101504 */
[----:B0-----:R-:W2:Y:S01]  /*38250*/  LDL.LU.64 R28, [R1+0x1430] ;  /* 0x00143000011c7983 */ /* 0x001ea20000300a00 */
[----:B------:R-:W-:-:S04]  /*38260*/  LEA R3, R24, R4, 0x1 ;  /* 0x0000000418037211 */ /* 0x000fc800078e08ff */
[C---:B------:R-:W-:Y:S01]  /*38270*/  LEA R8, P0, R3.reuse, R2, 0x1 ;  /* 0x0000000203087211 */ /* 0x040fe200078008ff */
[----:B------:R-:W-:Y:S03]  /*38280*/  STL [R1+0x13f4], R21 ;  /* 0x0013f41501007387 */ /* 0x000fe60000100800 */
[----:B------:R-:W-:Y:S01]  /*38290*/  LEA.HI.X.SX32 R9, R3, R0, 0x1, P0 ;  /* 0x0000000003097211 */ /* 0x000fe200000f0eff */
[----:B------:R0:W-:Y:S04]  /*382a0*/  STL [R1+0x140c], R20 ;  /* 0x00140c1401007387 */ /* 0x0001e80000100800 */
[----:B0-----:R-:W3:Y:S04]  /*382b0*/  LDL.LU.64 R20, [R1+0x210] ;  /* 0x0002100001147983 */ /* 0x001ee80000300a00 */
[----:B------:R-:W3:Y:S04]  /*382c0*/  LDL.LU R12, [R1+0x18] ;  /* 0x00001800010c7983 */ /* 0x000ee80000300800 */
[----:B------:R-:W-:Y:S04]  /*382d0*/  STL.64 [R1+0x378], R8 ;  /* 0x0003780801007387 */ /* 0x000fe80000100a00 */
[----:B--2---:R0:W-:Y:S04]  /*382e0*/  STG.E.U16 [R28.64], R22 ;  /* 0x000000161c007986 */ /* 0x0041e8000c101504 */
[----:B0-----:R-:W3:Y:S01]  /*382f0*/  LDL.LU R29, [R1+0x1428] ;  /* 0x00142800011d7983 */ /* 0x001ee20000300800 */
[----:B------:R-:W-:-:S05]  /*38300*/  IMAD R4, R24, 0x2, R3 ;  /* 0x0000000218047824 */ /* 0x000fca00078e0203 */
[----:B------:R-:W-:Y:S01]  /*38310*/  LEA R8, P0, R4, R2, 0x1 ;  /* 0x0000000204087211 */ /* 0x000fe200078008ff */
[----:B------:R0:W-:Y:S01]  /*38320*/  STL.64 [R1+0x1400], R22 ;  /* 0x0014001601007387 */ /* 0x0001e20000100a00 */
[----:B------:R-:W-:Y:S02]  /*38330*/  LEA R3, R24, R4, 0x1 ;  /* 0x0000000418037211 */ /* 0x000fe400078e08ff */
[----:B------:R-:W-:Y:S01]  /*38340*/  LEA.HI.X.SX32 R9, R4, R0, 0x1, P0 ;  /* 0x0000000004097211 */ /* 0x000fe200000f0eff */
[----:B0-----:R-:W2:Y:S04]  /*38350*/  LDL.LU.64 R22, [R1+0xe8] ;  /* 0x0000e80001167983 */ /* 0x001ea80000300a00 */
[----:B------:R0:W-:Y:S01]  /*38360*/  STL.64 [R1+0x370], R8 ;  /* 0x0003700801007387 */ /* 0x0001e20000100a00 */
[----:B------:R-:W-:Y:S01]  /*38370*/  IMAD R4, R24, 0x2, R3 ;  /* 0x0000000218047824 */ /* 0x000fe200078e0203 */
[----:B0-----:R-:W-:-:S04]  /*38380*/  LEA R8, P0, R3, R2, 0x1 ;  /* 0x0000000203087211 */ /* 0x001fc800078008ff */
[----:B------:R-:W-:Y:S01]  /*38390*/  LEA.HI.X.SX32 R9, R3, R0, 0x1, P0 ;  /* 0x0000000003097211 */ /* 0x000fe200000f0eff */
[----:B---3--:R-:W-:Y:S04]  /*383a0*/  STG.E.U16 [R16.64], R29 ;  /* 0x0000001d10007986 */ /* 0x008fe8000c101504 */
[----:B------:R0:W-:Y:S04]  /*383b0*/  STL [R1+0x13f0], R29 ;  /* 0x0013f01d01007387 */ /* 0x0001e80000100800 */
[----:B0-----:R-:W3:Y:S04]  /*383c0*/  LDL.LU.64 R28, [R1+0x1f8] ;  /* 0x0001f800011c7983 */ /* 0x001ee80000300a00 */
[----:B------:R-:W2:Y:S04]  /*383d0*/  LDL.LU.64 R16, [R1+0xe0] ;  /* 0x0000e00001107983 */ /* 0x000ea80000300a00 */
[----:B------:R0:W-:Y:S04]  /*383e0*/  STL.64 [R1+0x368], R8 ;  /* 0x0003680801007387 */ /* 0x0001e80000100a00 */
[----:B------:R1:W-:Y:S01]  /*383f0*/  STG.E.U16 [R20.64], R27 ;  /* 0x0000001b14007986 */ /* 0x0003e2000c101504 */
[----:B0-----:R-:W-:-:S04]  /*38400*/  LEA R8, P0, R4, R2, 0x1 ;  /* 0x0000000204087211 */ /* 0x001fc800078008ff */
[----:B------:R-:W-:Y:S01]  /*38410*/  LEA.HI.X.SX32 R9, R4, R0, 0x1, P0 ;  /* 0x0000000004097211 */ /* 0x000fe200000f0eff */
[----:B-1----:R-:W2:Y:S04]  /*38420*/  LDL.LU.64 R20, [R1+0x28] ;  /* 0x0000280001147983 */ /* 0x002ea80000300a00 */
[----:B------:R-:W-:Y:S04]  /*38430*/  STL.64 [R1+0x360], R8 ;  /* 0x0003600801007387 */ /* 0x000fe80000100a00 */
[----:B----4-:R0:W-:Y:S04]  /*38440*/  STG.E.U16 [R6.64], R13 ;  /* 0x0000000d06007986 */ /* 0x0101e8000c101504 */
[----:B0-----:R-:W4:Y:S01]  /*38450*/  LDL.LU.64 R6, [R1+0x1420] ;  /* 0x0014200001067983 */ /* 0x001f220000300a00 */
[----:B------:R-:W-:-:S04]  /*38460*/  LEA R3, R24, R4, 0x1 ;  /* 0x0000000418037211 */ /* 0x000fc800078e08ff */
[----:B------:R-:W-:Y:S01]  /*38470*/  LEA R8, P0, R3, R2, 0x1 ;  /* 0x0000000203087211 */ /* 0x000fe200078008ff */
[----:B------:R-:W-:-:S03]  /*38480*/  IMAD R4, R24, 0x2, R3 ;  /* 0x0000000218047824 */ /* 0x000fc600078e0203 */
[----:B------:R-:W-:-:S05]  /*38490*/  LEA.HI.X.SX32 R9, R3, R0, 0x1, P0 ;  /* 0x0000000003097211 */ /* 0x000fca00000f0eff */
[----:B------:R0:W-:Y:S01]  /*384a0*/  STL.64 [R1+0x3b0], R8 ;  /* 0x0003b00801007387 */ /* 0x0001e20000100a00 */
[----:B------:R-:W-:-:S03]  /*384b0*/  LEA R3, R24, R4, 0x1 ;  /* 0x0000000418037211 */ /* 0x000fc600078e08ff */
[----:B------:R1:W-:Y:S01]  /*384c0*/  STG.E.U16 [R14.64], R18 ;  /* 0x000000120e007986 */ /* 0x0003e2000c101504 */
[----:B0-----:R-:W-:-:S04]  /*384d0*/  LEA R8, P0, R4, R2, 0x1 ;  /* 0x0000000204087211 */ /* 0x001fc800078008ff */
[----:B------:R-:W-:Y:S01]  /*384e0*/  LEA.HI.X.SX32 R9, R4, R0, 0x1, P0 ;  /* 0x0000000004097211 */ /* 0x000fe200000f0eff */
[----:B-1----:R-:W2:Y:S04]  /*384f0*/  LDL.LU.64 R14, [R1+0x100] ;  /* 0x00010000010e7983 */ /* 0x002ea80000300a00 */
[----:B------:R0:W-:Y:S02]  /*38500*/  STL.64 [R1+0x3a8], R8 ;  /* 0x0003a80801007387 */ /* 0x0001e40000100a00 */
[----:B0-----:R-:W-:-:S04]  /*38510*/  LEA R8, P0, R3, R2, 0x1 ;  /* 0x0000000203087211 */ /* 0x001fc800078008ff */
[----:B------:R-:W-:Y:S01]  /*38520*/  LEA.HI.X.SX32 R9, R3, R0, 0x1, P0 ;  /* 0x0000000003097211 */ /* 0x000fe200000f0eff */
[----:B---3--:R0:W-:Y:S04]  /*38530*/  STG.E.U16 [R28.64], R10 ;  /* 0x0000000a1c007986 */ /* 0x0081e8000c101504 */
[----:B0-----:R-:W3:Y:S04]  /*38540*/  LDL.LU.64 R28, [R1+0xf8] ;  /* 0x0000f800011c7983 */ /* 0x001ee80000300a00 */
[----:B------:R-:W-:Y:S04]  /*38550*/  STL.64 [R1+0x3c8], R8 ;  /* 0x0003c80801007387 */ /* 0x000fe80000100a00 */
[----:B----4-:R0:W-:Y:S04]  /*38560*/  STG.E.U16 [R6.64], R11 ;  /* 0x0000000b06007986 */ /* 0x0101e8000c101504 */
[----:B0-----:R-:W4:Y:S01]  /*38570*/  LDL.LU.64 R6, [R1+0x1418] ;  /* 0x0014180001067983 */ /* 0x001f220000300a00 */
[----:B------:R-:W-:-:S05]  /*38580*/  IMAD R4, R24, 0x2, R3 ;  /* 0x0000000218047824 */ /* 0x000fca00078e0203 */
[----:B------:R-:W-:Y:S02]  /*38590*/  LEA R8, P0, R4, R2, 0x1 ;  /* 0x0000000204087211 */ /* 0x000fe400078008ff */
        /* <DEDUP_REMOVED lines=8> */
[----:B----4-:R0:W-:Y:S04]  /*38620*/  STG.E.U16 [R16.64], R6 ;  /* 0x0000000610007986 */ /* 0x0101e8000c101504 */
[----:B0-----:R-:W4:Y:S01]  /*38630*/  LDL.LU R17, [R1+0x1410] ;  /* 0x0014100001117983 */ /* 0x001f220000300800 */
[----:B------:R-:W-:-:S05]  /*38640*/  IMAD R4, R24, 0x2, R3 ;  /* 0x0000000218047824 */ /* 0x000fca00078e0203 */
[----:B------:R-:W-:-:S04]  /*38650*/  LEA R8, P0, R4, R2, 0x1 ;  /* 0x0000000204087211 */ /* 0x000fc800078008ff */
[----:B------:R-:W-:Y:S02]  /*38660*/  LEA.HI.X.SX32 R9, R4, R0, 0x1, P0 ;  /* 0x0000000004097211 */ /* 0x000fe400000f0eff */
[C---:B------:R-:W-:Y:S02]  /*38670*/  LEA R3, R24.reuse, R4, 0x1 ;  /* 0x0000000418037211 */ /* 0x040fe400078e08ff */
[----:B----4-:R-:W-:Y:S02]  /*38680*/  PRMT R5, R17, 0x7632, R5 ;  /* 0x0000763211057816 */ /* 0x010fe40000000005 */
[----:B------:R-:W4:Y:S04]  /*38690*/  LDL.LU.64 R16, [R1+0x108] ;  /* 0x0001080001107983 */ /* 0x000f280000300a00 */
[----:B------:R-:W-:Y:S04]  /*386a0*/  STL.64 [R1+0xe8], R8 ;  /* 0x0000e80801007387 */ /* 0x000fe80000100a00 */
[----:B------:R0:W-:Y:S04]  /*386b0*/  STG.E.U16 [R20.64], R5 ;  /* 0x0000000514007986 */ /* 0x0001e8000c101504 */
[----:B0-----:R-:W2:Y:S01]  /*386c0*/  LDL.LU R20, [R1+0x140c] ;  /* 0x00140c0001147983 */ /* 0x001ea20000300800 */
[----:B------:R-:W-:Y:S01]  /*386d0*/  LEA R8, P0, R3, R2, 0x1 ;  /* 0x0000000203087211 */ /* 0x000fe200078008ff */
[----:B------:R-:W-:-:S03]  /*386e0*/  IMAD R4, R24, 0x2, R3 ;  /* 0x0000000218047824 */ /* 0x000fc600078e0203 */
[----:B------:R-:W-:-:S05]  /*386f0*/  LEA.HI.X.SX32 R9, R3, R0, 0x1, P0 ;  /* 0x0000000003097211 */ /* 0x000fca00000f0eff */
[----:B------:R0:W-:Y:S02]  /*38700*/  STL.64 [R1+0x3e0], R8 ;  /* 0x0003e00801007387 */ /* 0x0001e40000100a00 */
[----:B0-----:R-:W-:-:S04]  /*38710*/  LEA R8, P0, R4, R2, 0x1 ;  /* 0x0000000204087211 */ /* 0x001fc800078008ff */
[----:B------:R-:W-:Y:S02]  /*38720*/  LEA.HI.X.SX32 R9, R4, R0, 0x1, P0 ;  /* 0x0000000004097211 */ /* 0x000fe400000f0eff */
[----:B--2---:R-:W-:Y:S02]  /*38730*/  PRMT R5, R20, 0x7632, R5 ;  /* 0x0000763214057816 */ /* 0x004fe40000000005 */
[----:B------:R-:W2:Y:S04]  /*38740*/  LDL.LU.64 R20, [R1+0x120] ;  /* 0x0001200001147983 */ /* 0x000ea80000300a00 */
[----:B------:R-:W-:Y:S04]  /*38750*/  STL.64 [R1+0xe0], R8 ;  /* 0x0000e00801007387 */ /* 0x000fe80000100a00 */
[----:B------:R0:W-:Y:S04]  /*38760*/  STG.E.U16 [R14.64], R5 ;  /* 0x000000050e007986 */ /* 0x0001e8000c101504 */
[----:B0-----:R-:W2:Y:S01]  /*38770*/  LDL.LU R15, [R1+0x1408] ;  /* 0x00140800010f7983 */ /* 0x001ea20000300800 */
[----:B------:R-:W-:-:S04]  /*38780*/  LEA R3, R24, R4, 0x1 ;  /* 0x0000000418037211 */ /* 0x000fc800078e08ff */
[----:B------:R-:W-:Y:S01]  /*38790*/  LEA R8, P0, R3, R2, 0x1 ;  /* 0x0000000203087211 */ /* 0x000fe200078008ff */
[----:B------:R-:W-:-:S03]  /*387a0*/  IMAD R4, R24, 0x2, R3 ;  /* 0x0000000218047824 */ /* 0x000fc600078e0203 */
[----:B------:R-:W-:Y:S02]  /*387b0*/  LEA.HI.X.SX32 R9, R3, R0, 0x1, P0 ;  /* 0x0000000003097211 */ /* 0x000fe400000f0eff */
[----:B------:R-:W-:Y:S02]  /*387c0*/  LEA R3, R24, R4, 0x1 ;  /* 0x0000000418037211 */ /* 0x000fe400078e08ff */
[----:B------:R-:W-:Y:S02]  /*387d0*/  PRMT R26, R26, 0x7632, R26 ;  /* 0x000076321a1a7816 */ /* 0x000fe4000000001a */
[----:B--2---:R-:W-:Y:S02]  /*387e0*/  PRMT R5, R15, 0x7632, R5 ;  /* 0x000076320f057816 */ /* 0x004fe40000000005 */
[----:B------:R-:W2:Y:S04]  /*387f0*/  LDL.LU.64 R14, [R1+0x118] ;  /* 0x00011800010e7983 */ /* 0x000ea80000300a00 */
[----:B------:R0:W-:Y:S02]  /*38800*/  STL.64 [R1+0x400], R8 ;  /* 0x0004000801007387 */ /* 0x0001e40000100a00 */
[----:B0-----:R-:W-:-:S04]  /*38810*/  LEA R8, P0, R4, R2, 0x1 ;  /* 0x0000000204087211 */ /* 0x001fc800078008ff */
[----:B------:R-:W-:-:S05]  /*38820*/  LEA.HI.X.SX32 R9, R4, R0, 0x1, P0 ;  /* 0x0000000004097211 */ /* 0x000fca00000f0eff */
[----:B------:R0:W-:Y:S04]  /*38830*/  STL.64 [R1+0x3f8], R8 ;  /* 0x0003f80801007387 */ /* 0x0001e80000100a00 */
[----:B---3--:R1:W-:Y:S01]  /*38840*/  STG.E.U16 [R28.64], R5 ;  /* 0x000000051c007986 */ /* 0x0083e2000c101504 */
[----:B0-----:R-:W-:-:S04]  /*38850*/  LEA R8, P0, R3, R2, 0x1 ;  /* 0x0000000203087211 */ /* 0x001fc800078008ff */
[----:B------:R-:W-:Y:S01]  /*38860*/  LEA.HI.X.SX32 R9, R3, R0, 0x1, P0 ;  /* 0x0000000003097211 */ /* 0x000fe200000f0eff */
[----:B-1----:R-:W3:Y:S04]  /*38870*/  LDL.LU.64 R28, [R1+0x130] ;  /* 0x00013000011c7983 */ /* 0x002ee80000300a00 */
[----:B------:R-:W-:Y:S04]  /*38880*/  STL.64 [R1+0x410], R8 ;  /* 0x0004100801007387 */ /* 0x000fe80000100a00 */
[----:B------:R0:W-:Y:S04]  /*38890*/  STG.E.U16 [R22.64], R26 ;  /* 0x0000001a16007986 */ /* 0x0001e8000c101504 */
[----:B0-----:R-:W2:Y:S01]  /*388a0*/  LDL.LU.64 R22, [R1+0x1400] ;  /* 0x0014000001167983 */ /* 0x001ea20000300a00 */
[----:B------:R-:W-:-:S05]  /*388b0*/  IMAD R4, R24, 0x2, R3 ;  /* 0x0000000218047824 */ /* 0x000fca00078e0203 */
[----:B------:R-:W-:Y:S02]  /*388c0*/  LEA R8, P0, R4, R2, 0x1 ;  /* 0x0000000204087211 */ /* 0x000fe400078008ff */
[----:B------:R-:W-:Y:S02]  /*388d0*/  LEA R3, R24, R4, 0x1 ;  /* 0x0000000418037211 */ /* 0x000fe400078e08ff */
[----:B------:R-:W-:Y:S02]  /*388e0*/  LEA.HI.X.SX32 R9, R4, R0, 0x1, P0 ;  /* 0x0000000004097211 */ /* 0x000fe400000f0eff */
[----:B------:R-:W-:Y:S02]  /*388f0*/  PRMT R5, R19, 0x7632, R5 ;  /* 0x0000763213057816 */ /* 0x000fe40000000005 */
[----:B------:R-:W3:Y:S04]  /*38900*/  LDL.LU R19, [R1+0x13fc] ;  /* 0x0013fc0001137983 */ /* 0x000ee80000300800 */
[----:B------:R0:W-:Y:S01]  /*38910*/  STL.64 [R1+0x420], R8 ;  /* 0x0004200801007387 */ /* 0x0001e20000100a00 */
[----:B------:R-:W-:-:S03]  /*38920*/  IMAD R4, R24, 0x2, R3 ;  /* 0x0000000218047824 */ /* 0x000fc600078e0203 */
[----:B----4-:R1:W-:Y:S01]  /*38930*/  STG.E.U16 [R16.64], R5 ;  /* 0x0000000510007986 */ /* 0x0103e2000c101504 */
[----:B0-----:R-:W-:-:S04]  /*38940*/  LEA R8, P0, R3, R2, 0x1 ;  /* 0x0000000203087211 */ /* 0x001fc800078008ff */
[----:B------:R-:W-:Y:S01]  /*38950*/  LEA.HI.X.SX32 R9, R3, R0, 0x1, P0 ;  /* 0x0000000003097211 */ /* 0x000fe200000f0eff */
[----:B-1----:R-:W4:Y:S04]  /*38960*/  LDL.LU.64 R16, [R1+0x128] ;  /* 0x0001280001107983 */ /* 0x002f280000300a00 */
[----:B------:R0:W-:Y:S02]  /*38970*/  STL.64 [R1+0x430], R8 ;  /* 0x0004300801007387 */ /* 0x0001e40000100a00 */
[----:B0-----:R-:W-:-:S04]  /*38980*/  LEA R8, P0, R4, R2, 0x1 ;  /* 0x0000000204087211 */ /* 0x001fc800078008ff */
[----:B------:R-:W-:Y:S02]  /*38990*/  LEA.HI.X.SX32 R9, R4, R0, 0x1, P0 ;  /* 0x0000000004097211 */ /* 0x000fe400000f0eff */
[----:B--2---:R-:W-:Y:S02]  /*389a0*/  PRMT R5, R23, 0x7632, R5 ;  /* 0x0000763217057816 */ /* 0x004fe40000000005 */
[----:B------:R-:W2:Y:S04]  /*389b0*/  LDL.LU R23, [R1+0x13f8] ;  /* 0x0013f80001177983 */ /* 0x000ea80000300800 */
        /* <DEDUP_REMOVED lines=15> */
[----:B------:R1:W-:Y:S01]  /*38ab0*/  STG.E.U16 [R14.64], R5 ;  /* 0x000000050e007986 */ /* 0x0003e2000c101504 */
[----:B0-----:R-:W-:-:S04]  /*38ac0*/  LEA R8, P0, R3, R2, 0x1 ;  /* 0x0000000203087211 */ /* 0x001fc800078008ff */
[----:B------:R-:W-:Y:S01]  /*38ad0*/  LEA.HI.X.SX32 R9, R3, R0, 0x1, P0 ;  /* 0x0000000003097211 */ /* 0x000fe200000f0eff */
[----:B-1----:R-:W2:Y:S04]  /*38ae0*/  LDL.LU.64 R14, [R1+0x158] ;  /* 0x00015800010e7983 */ /* 0x002ea80000300a00 */
[----:B------:R-:W-:Y:S04]  /*38af0*/  STL.64 [R1+0x448], R8 ;  /* 0x0004480801007387 */ /* 0x000fe80000100a00 */
[----:B---3--:R0:W-:Y:S04]  /*38b00*/  STG.E.U16 [R28.64], R22 ;  /* 0x000000161c007986 */ /* 0x0081e8000c101504 */
[----:B0-----:R-:W3:Y:S04]  /*38b10*/  LDL.LU R29, [R1+0x13f0] ;  /* 0x0013f000011d7983 */ /* 0x001ee80000300800 */
[----:B------:R0:W-:Y:S04]  /*38b20*/  STL.64 [R1+0x13c0], R22 ;  /* 0x0013c01601007387 */ /* 0x0001e80000100a00 */
[----:B0-----:R-:W2:Y:S01]  /*38b30*/  LDL.LU.64 R22, [R1+0x140] ;  /* 0x0001400001167983 */ /* 0x001ea20000300a00 */
[----:B------:R-:W-:-:S05]  /*38b40*/  IMAD R4, R24, 0x2, R3 ;  /* 0x0000000218047824 */ /* 0x000fca00078e0203 */
[----:B------:R-:W-:Y:S02]  /*38b50*/  LEA R8, P0, R4, R2, 0x1 ;  /* 0x0000000204087211 */ /* 0x000fe400078008ff */
[----:B------:R-:W-:Y:S02]  /*38b60*/  LEA R3, R24, R4, 0x1 ;  /* 0x0000000418037211 */ /* 0x000fe400078e08ff */
[----:B------:R-:W-:-:S03]  /*38b70*/  LEA.HI.X.SX32 R9, R4, R0, 0x1, P0 ;  /* 0x0000000004097211 */ /* 0x000fc600000f0eff */
[----:B------:R-:W-:Y:S01]  /*38b80*/  IMAD R4, R24, 0x2, R3 ;  /* 0x0000000218047824 */ /* 0x000fe200078e0203 */
[----:B---3--:R-:W-:Y:S02]  /*38b90*/  PRMT R5, R29, 0x7632, R5 ;  /* 0x000076321d057816 */ /* 0x008fe40000000005 */
[----:B------:R-:W3:Y:S04]  /*38ba0*/  LDL.LU.64 R28, [R1+0x150] ;  /* 0x00015000011c7983 */ /* 0x000ee80000300a00 */
[----:B------:R0:W-:Y:S04]  /*38bb0*/  STL.64 [R1+0x440], R8 ;  /* 0x0004400801007387 */ /* 0x0001e80000100a00 */
[----:B----4-:R1:W-:Y:S01]  /*38bc0*/  STG.E.U16 [R16.64], R5 ;  /* 0x0000000510007986 */ /* 0x0103e2000c101504 */
[----:B0-----:R-:W-:-:S04]  /*38bd0*/  LEA R8, P0, R3, R2, 0x1 ;  /* 0x0000000203087211 */ /* 0x001fc800078008ff */
[----:B------:R-:W-:Y:S01]  /*38be0*/  LEA.HI.X.SX32 R9, R3, R0, 0x1, P0 ;  /* 0x0000000003097211 */ /* 0x000fe200000f0eff */
[----:B-1----:R-:W4:Y:S04]  /*38bf0*/  LDL.LU.64 R16, [R1+0x13e8] ;  /* 0x0013e80001107983 */ /* 0x002f280000300a00 */
[----:B------:R0:W-:Y:S01]  /*38c00*/  STL.64 [R1+0x438], R8 ;  /* 0x0004380801007387 */ /* 0x0001e20000100a00 */
[----:B------:R-:W-:Y:S02]  /*38c10*/  LEA R3, R24, R4, 0x1 ;  /* 0x0000000418037211 */ /* 0x000fe400078e08ff */
[----:B------:R-:W-:Y:S02]  /*38c20*/  PRMT R5, R27, 0x7632, R5 ;  /* 0x000076321b057816 */ /* 0x000fe40000000005 */
[----:B------:R-:W4:Y:S01]  /*38c30*/  LDL.LU R27, [R1+0x13e0] ;  /* 0x0013e000011b7983 */ /* 0x000f220000300800 */
[----:B0-----:R-:W-:-:S04]  /*38c40*/  LEA R8, P0, R4, R2, 0x1 ;  /* 0x0000000204087211 */ /* 0x001fc800078008ff */
[----:B------:R-:W-:-:S05]  /*38c50*/  LEA.HI.X.SX32 R9, R4, R0, 0x1, P0 ;  /* 0x0000000004097211 */ /* 0x000fca00000f0eff */
[----:B------:R0:W-:Y:S01]  /*38c60*/  STL.64 [R1+0x428], R8 ;  /* 0x0004280801007387 */ /* 0x0001e20000100a00 */
[----:B------:R-:W-:-:S03]  /*38c70*/  IMAD R4, R24, 0x2, R3 ;  /* 0x0000000218047824 */ /* 0x000fc600078e0203 */
[----:B--2---:R1:W-:Y:S01]  /*38c80*/  STG.E.U16 [R22.64], R5 ;  /* 0x0000000516007986 */ /* 0x0043e2000c101504 */
[----:B0-----:R-:W-:-:S04]  /*38c90*/  LEA R8, P0, R3, R2, 0x1 ;  /* 0x0000000203087211 */ /* 0x001fc800078008ff */
[----:B------:R-:W-:Y:S01]  /*38ca0*/  LEA.HI.X.SX32 R9, R3, R0, 0x1, P0 ;  /* 0x0000000003097211 */ /* 0x000fe200000f0eff */
[----:B-1----:R-:W2:Y:S01]  /*38cb0*/  LDL.LU.64 R22, [R1+0x178] ;  /* 0x0001780001167983 */ /* 0x002ea20000300a00 */
[----:B------:R-:W-:-:S03]  /*38cc0*/  PRMT R5, R13, 0x7632, R5 ;  /* 0x000076320d057816 */ /* 0x000fc60000000005 */
[----:B------:R0:W-:Y:S01]  /*38cd0*/  STL.64 [R1+0x418], R8 ;  /* 0x0004180801007387 */ /* 0x0001e20000100a00 */
[----:B------:R-:W-:-:S03]  /*38ce0*/  LEA R3, R24, R4, 0x1 ;  /* 0x0000000418037211 */ /* 0x000fc600078e08ff */
[----:B------:R1:W-:Y:S01]  /*38cf0*/  STG.E.U16 [R20.64], R5 ;  /* 0x0000000514007986 */ /* 0x0003e2000c101504 */
[----:B0-----:R-:W-:-:S04]  /*38d00*/  LEA R8, P0, R4, R2, 0x1 ;  /* 0x0000000204087211 */ /* 0x001fc800078008ff */
[----:B------:R-:W-:Y:S01]  /*38d10*/  LEA.HI.X.SX32 R9, R4, R0, 0x1, P0 ;  /* 0x0000000004097211 */ /* 0x000fe200000f0eff */
[----:B-1----:R-:W4:Y:S04]  /*38d20*/  LDL.LU.64 R20, [R1+0x170] ;  /* 0x0001700001147983 */ /* 0x002f280000300a00 */
[----:B------:R0:W-:Y:S01]  /*38d30*/  STL.64 [R1+0x408], R8 ;  /* 0x0004080801007387 */ /* 0x0001e20000100a00 */
[----:B------:R-:W-:Y:S01]  /*38d40*/  IMAD R4, R24, 0x2, R3 ;  /* 0x0000000218047824 */ /* 0x000fe200078e0203 */
[----:B------:R-:W-:Y:S02]  /*38d50*/  PRMT R18, R18, 0x7632, R18 ;  /* 0x0000763212127816 */ /* 0x000fe40000000012 */
[----:B0-----:R-:W-:-:S04]  /*38d60*/  LEA R8, P0, R3, R2, 0x1 ;  /* 0x0000000203087211 */ /* 0x001fc800078008ff */
[----:B------:R-:W-:-:S05]  /*38d70*/  LEA.HI.X.SX32 R9, R3, R0, 0x1, P0 ;  /* 0x0000000003097211 */ /* 0x000fca00000f0eff */
[----:B------:R0:W-:Y:S01]  /*38d80*/  STL.64 [R1+0x3f0], R8 ;  /* 0x0003f00801007387 */ /* 0x0001e20000100a00 */
[----:B------:R-:W-:-:S03]  /*38d90*/  PRMT R5, R10, 0x7632, R5 ;  /* 0x000076320a057816 */ /* 0x000fc60000000005 */
[----:B------:R1:W-:Y:S01]  /*38da0*/  STG.E.U16 [R14.64], R18 ;  /* 0x000000120e007986 */ /* 0x0003e2000c101504 */
[----:B0-----:R-:W-:-:S04]  /*38db0*/  LEA R8, P0, R4, R2, 0x1 ;  /* 0x0000000204087211 */ /* 0x001fc800078008ff */
[----:B------:R-:W-:Y:S01]  /*38dc0*/  LEA.HI.X.SX32 R9, R4, R0, 0x1, P0 ;  /* 0x0000000004097211 */ /* 0x000fe200000f0eff */
[----:B-1----:R-:W4:Y:S04]  /*38dd0*/  LDL.LU.64 R14, [R1+0x1f0] ;  /* 0x0001f000010e7983 */ /* 0x002f280000300a00 */
[----:B------:R-:W-:Y:S04]  /*38de0*/  STL.64 [R1+0x3e8], R8 ;  /* 0x0003e80801007387 */ /* 0x000fe80000100a00 */
[----:B---3--:R0:W-:Y:S04]  /*38df0*/  STG.E.U16 [R28.64], R5 ;  /* 0x000000051c007986 */ /* 0x0081e8000c101504 */
[----:B0-----:R-:W3:Y:S04]  /*38e00*/  LDL.LU.64 R28, [R1+0x1e8] ;  /* 0x0001e800011c7983 */ /* 0x001ee80000300a00 */
[----:B------:R-:W3:Y:S01]  /*38e10*/  LDL.LU R10, [R1+0x5c] ;  /* 0x00005c00010a7983 */ /* 0x000ee20000300800 */
[----:B------:R-:W-:-:S04]  /*38e20*/  LEA R3, R24, R4, 0x1 ;  /* 0x0000000418037211 */ /* 0x000fc800078e08ff */
[----:B------:R-:W-:Y:S01]  /*38e30*/  LEA R8, P0, R3, R2, 0x1 ;  /* 0x0000000203087211 */ /* 0x000fe200078008ff */
[----:B------:R-:W-:-:S03]  /*38e40*/  IMAD R4, R24, 0x2, R3 ;  /* 0x0000000218047824 */ /* 0x000fc600078e0203 */
        /* <DEDUP_REMOVED lines=8> */
[----:B------:R-:W-:Y:S01]  /*38ed0*/  IMAD R4, R24, 0x2, R3 ;  /* 0x0000000218047824 */ /* 0x000fe200078e0203 */
[C---:B0-----:R-:W-:Y:S02]  /*38ee0*/  LEA R8, P0, R3.reuse, R2, 0x1 ;  /* 0x0000000203087211 */ /* 0x041fe400078008ff */
[----:B--2---:R0:W-:Y:S02]  /*38ef0*/  STG.E.U16 [R22.64], R5 ;  /* 0x0000000516007986 */ /* 0x0041e4000c101504 */
[----:B------:R-:W-:Y:S02]  /*38f00*/  LEA.HI.X.SX32 R9, R3, R0, 0x1, P0 ;  /* 0x0000000003097211 */ /* 0x000fe400000f0eff */
[----:B0-----:R-:W-:Y:S02]  /*38f10*/  PRMT R5, R12, 0x7632, R5 ;  /* 0x000076320c057816 */ /* 0x001fe40000000005 */
[----:B------:R-:W2:Y:S04]  /*38f20*/  LDL.LU R12, [R1+0x7c] ;  /* 0x00007c00010c7983 */ /* 0x000ea80000300800 */
[----:B------:R0:W-:Y:S01]  /*38f30*/  STL.64 [R1+0x3b8], R8 ;  /* 0x0003b80801007387 */ /* 0x0001e20000100a00 */
[----:B------:R-:W-:-:S03]  /*38f40*/  LEA R3, R24, R4, 0x1 ;  /* 0x0000000418037211 */ /* 0x000fc600078e08ff */
[----:B----4-:R1:W-:Y:S01]  /*38f50*/  STG.E.U16 [R20.64], R5 ;  /* 0x0000000514007986 */ /* 0x0103e2000c101504 */
[----:B0-----:R-:W-:-:S04]  /*38f60*/  LEA R8, P0, R4, R2, 0x1 ;  /* 0x0000000204087211 */ /* 0x001fc800078008ff */
[----:B------:R-:W-:Y:S01]  /*38f70*/  LEA.HI.X.SX32 R9, R4, R0, 0x1, P0 ;  /* 0x0000000004097211 */ /* 0x000fe200000f0eff */
[----:B-1----:R-:W4:Y:S01]  /*38f80*/  LDL.LU.64 R20, [R1+0x1d8] ;  /* 0x0001d80001147983 */ /* 0x002f220000300a00 */
[----:B------:R-:W-:-:S03]  /*38f90*/  IMAD R4, R24, 0x2, R3 ;  /* 0x0000000218047824 */ /* 0x000fc600078e0203 */
[----:B------:R0:W-:Y:S01]  /*38fa0*/  STL.64 [R1+0x3a0], R8 ;  /* 0x0003a00801007387 */ /* 0x0001e20000100a00 */
[----:B------:R-:W-:Y:S02]  /*38fb0*/  PRMT R6, R6, 0x7632, R6 ;  /* 0x0000763206067816 */ /* 0x000fe40000000006 */
[----:B0-----:R-:W-:-:S04]  /*38fc0*/  LEA R8, P0, R3, R2, 0x1 ;  /* 0x0000000203087211 */ /* 0x001fc800078008ff */
[----:B------:R-:W-:Y:S02]  /*38fd0*/  LEA.HI.X.SX32 R9, R3, R0, 0x1, P0 ;  /* 0x0000000003097211 */ /* 0x000fe400000f0eff */
[----:B------:R-:W-:-:S03]  /*38fe0*/  LEA R22, P0, R4, R2, 0x1 ;  /* 0x0000000204167211 */ /* 0x000fc600078008ff */
[----:B------:R0:W-:Y:S01]  /*38ff0*/  STL.64 [R1+0x358], R8 ;  /* 0x0003580801007387 */ /* 0x0001e20000100a00 */
[----:B------:R-:W-:-:S03]  /*39000*/  LEA.HI.X.SX32 R23, R4, R0, 0x1, P0 ;  /* 0x0000000004177211 */ /* 0x000fc600000f0eff */
[----:B------:R1:W-:Y:S04]  /*39010*/  STG.E.U16 [R14.64], R6 ;  /* 0x000000060e007986 */ /* 0x0003e8000c101504 */
[----:B0-----:R-:W2:Y:S04]  /*39020*/  LDL.LU.64 R8, [R1+0x1d0] ;  /* 0x0001d00001087983 */ /* 0x001ea80000300a00 */
[----:B-1----:R-:W2:Y:S04]  /*39030*/  LDL.LU.64 R14, [R1+0x13d8] ;  /* 0x0013d800010e7983 */ /* 0x002ea80000300a00 */
[----:B------:R-:W2:Y:S04]  /*39040*/  LDL.LU R13, [R1+0x9c] ;  /* 0x00009c00010d7983 */ /* 0x000ea80000300800 */
[----:B------:R-:W-:Y:S04]  /*39050*/  STL.64 [R1+0x13b8], R6 ;  /* 0x0013b80601007387 */ /* 0x000fe80000100a00 */
[----:B------:R0:W-:Y:S04]  /*39060*/  STL.64 [R1+0x350], R22 ;  /* 0x0003501601007387 */ /* 0x0001e80000100a00 */
[----:B0-----:R-:W2:Y:S04]  /*39070*/  LDL.LU.64 R22, [R1+0x1c8] ;  /* 0x0001c80001167983 */ /* 0x001ea80000300a00 */
[----:B---3--:R0:W-:Y:S04]  /*39080*/  STG.E.U16 [R28.64], R10 ;  /* 0x0000000a1c007986 */ /* 0x0081e8000c101504 */
[----:B0-----:R-:W3:Y:S01]  /*39090*/  LDL.LU.64 R28, [R1+0x13d0] ;  /* 0x0013d000011c7983 */ /* 0x001ee20000300a00 */
[----:B------:R-:W-:-:S04]  /*390a0*/  LEA R3, R24, R4, 0x1 ;  /* 0x0000000418037211 */ /* 0x000fc800078e08ff */
[----:B------:R-:W-:-:S04]  /*390b0*/  LEA R6, P0, R3, R2, 0x1 ;  /* 0x0000000203067211 */ /* 0x000fc800078008ff */
[----:B------:R-:W-:Y:S02]  /*390c0*/  LEA.HI.X.SX32 R7, R3, R0, 0x1, P0 ;  /* 0x0000000003077211 */ /* 0x000fe400000f0eff */
[----:B------:R-:W-:Y:S02]  /*390d0*/  PRMT R16, R10, 0x7632, R16 ;  /* 0x000076320a107816 */ /* 0x000fe40000000010 */
[----:B------:R-:W2:Y:S04]  /*390e0*/  LDL.LU R10, [R1+0xac] ;  /* 0x0000ac00010a7983 */ /* 0x000ea80000300800 */
[----:B------:R-:W-:Y:S01]  /*390f0*/  STL.64 [R1+0x340], R6 ;  /* 0x0003400601007387 */ /* 0x000fe20000100a00 */
[----:B------:R-:W-:-:S03]  /*39100*/  IMAD R4, R24, 0x2, R3 ;  /* 0x0000000218047824 */ /* 0x000fc600078e0203 */
[----:B---3--:R0:W-:Y:S04]  /*39110*/  STG.E.U16 [R28.64], R11 ;  /* 0x0000000b1c007986 */ /* 0x0081e8000c101504 */
[----:B0-----:R-:W3:Y:S01]  /*39120*/  LDL.LU.64 R28, [R1+0x13c8] ;  /* 0x0013c800011c7983 */ /* 0x001ee20000300a00 */
[----:B------:R-:W-:Y:S02]  /*39130*/  LEA R6, P0, R4, R2, 0x1 ;  /* 0x0000000204067211 */ /* 0x000fe400078008ff */
[----:B------:R-:W-:Y:S02]  /*39140*/  LEA R3, R24, R4, 0x1 ;  /* 0x0000000418037211 */ /* 0x000fe400078e08ff */
[----:B------:R-:W-:Y:S02]  /*39150*/  LEA.HI.X.SX32 R7, R4, R0, 0x1, P0 ;  /* 0x0000000004077211 */ /* 0x000fe400000f0eff */
[----:B--2---:R-:W-:-:S02]  /*39160*/  PRMT R14, R11, 0x7632, R14 ;  /* 0x000076320b0e7816 */ /* 0x004fc4000000000e */
[----:B------:R-:W2:Y:S01]  /*39170*/  LDL.LU R11, [R1+0x4c] ;  /* 0x00004c00010b7983 */ /* 0x000ea20000300800 */
[----:B------:R-:W-:-:S03]  /*39180*/  PRMT R15, R12, 0x7632, R15 ;  /* 0x000076320c0f7816 */ /* 0x000fc6000000000f */
[----:B------:R0:W-:Y:S01]  /*39190*/  STL.64 [R1+0x338], R6 ;  /* 0x0003380601007387 */ /* 0x0001e20000100a00 */
[----:B------:R-:W-:-:S03]  /*391a0*/  IMAD R4, R24, 0x2, R3 ;  /* 0x0000000218047824 */ /* 0x000fc600078e0203 */
[----:B------:R1:W-:Y:S01]  /*391b0*/  STL.64 [R1+0x1390], R14 ;  /* 0x0013900e01007387 */ /* 0x0003e20000100a00 */
[----:B0-----:R-:W-:-:S03]  /*391c0*/  LEA R6, P0, R3, R2, 0x1 ;  /* 0x0000000203067211 */ /* 0x001fc600078008ff */
[----:B----4-:R0:W-:Y:S01]  /*391d0*/  STG.E.U16 [R20.64], R12 ;  /* 0x0000000c14007986 */ /* 0x0101e2000c101504 */
[----:B------:R-:W-:-:S03]  /*391e0*/  LEA.HI.X.SX32 R7, R3, R0, 0x1, P0 ;  /* 0x0000000003077211 */ /* 0x000fc600000f0eff */
[----:B-1----:R-:W4:Y:S04]  /*391f0*/  LDL.LU.64 R14, [R1+0x1c0] ;  /* 0x0001c000010e7983 */ /* 0x002f280000300a00 */
[----:B0-----:R-:W2:Y:S04]  /*39200*/  LDL.LU.64 R20, [R1+0x1b0] ;  /* 0x0001b00001147983 */ /* 0x001ea80000300a00 */
[----:B------:R0:W-:Y:S02]  /*39210*/  STL.64 [R1+0x328], R6 ;  /* 0x0003280601007387 */ /* 0x0001e40000100a00 */
[----:B0-----:R-:W-:-:S04]  /*39220*/  LEA R6, P0, R4, R2, 0x1 ;  /* 0x0000000204067211 */ /* 0x001fc800078008ff */
[----:B------:R-:W-:-:S05]  /*39230*/  LEA.HI.X.SX32 R7, R4, R0, 0x1, P0 ;  /* 0x0000000004077211 */ /* 0x000fca00000f0eff */
[----:B------:R0:W-:Y:S04]  /*39240*/  STL.64 [R1+0x320], R6 ;  /* 0x0003200601007387 */ /* 0x0001e80000100a00 */
[----:B0-----:R-:W2:Y:S04]  /*39250*/  LDL.LU.64 R6, [R1+0x1a8] ;  /* 0x0001a80001067983 */ /* 0x001ea80000300a00 */
[----:B------:R-:W2:Y:S04]  /*39260*/  LDL.LU R12, [R1+0xdc] ;  /* 0x0000dc00010c7983 */ /* 0x000ea80000300800 */
[----:B------:R-:W-:Y:S04]  /*39270*/  STG.E.U16 [R8.64], R27 ;  /* 0x0000001b08007986 */ /* 0x000fe8000c101504 */
[----:B------:R-:W-:Y:S01]  /*39280*/  STG.E.U16 [R22.64], R13 ;  /* 0x0000000d16007986 */ /* 0x000fe2000c101504 */
[----:B---3--:R-:W-:-:S02]  /*39290*/  PRMT R28, R27, 0x7632, R28 ;  /* 0x000076321b1c7816 */ /* 0x008fc4000000001c */
[----:B------:R-:W-:-:S05]  /*392a0*/  PRMT R29, R13, 0x7632, R29 ;  /* 0x000076320d1d7816 */ /* 0x000fca000000001d */
[----:B------:R0:W-:Y:S04]  /*392b0*/  STL.64 [R1+0x1380], R28 ;  /* 0x0013801c01007387 */ /* 0x0001e80000100a00 */
[----:B0-----:R-:W3:Y:S04]  /*392c0*/  LDL.LU.64 R28, [R1+0x1b8] ;  /* 0x0001b800011c7983 */ /* 0x001ee80000300a00 */
[----:B------:R-:W3:Y:S01]  /*392d0*/  LDL.LU.64 R22, [R1+0x13c0] ;  /* 0x0013c00001167983 */ /* 0x000ee20000300a00 */
[----:B------:R-:W-:-:S03]  /*392e0*/  LEA R3, R24, R4, 0x1 ;  /* 0x0000000418037211 */ /* 0x000fc600078e08ff */
[----:B------:R-:W3:Y:S01]  /*392f0*/  LDL.LU R13, [R1+0xbc] ;  /* 0x0000bc00010d7983 */ /* 0x000ee20000300800 */
[----:B------:R-:W-:Y:S01]  /*39300*/  LEA R8, P0, R3, R2, 0x1 ;  /* 0x0000000203087211 */ /* 0x000fe200078008ff */
[----:B------:R-:W-:-:S03]  /*39310*/  IMAD R4, R24, 0x2, R3 ;  /* 0x0000000218047824 */ /* 0x000fc600078e0203 */
[----:B------:R-:W-:-:S05]  /*39320*/  LEA.HI.X.SX32 R9, R3, R0, 0x1, P0 ;  /* 0x0000000003097211 */ /* 0x000fca00000f0eff */
[----:B------:R0:W-:Y:S01]  /*39330*/  STL.64 [R1+0x310], R8 ;  /* 0x0003100801007387 */ /* 0x0001e20000100a00 */
[----:B------:R-:W-:Y:S02]  /*39340*/  LEA R3, R24, R4, 0x1 ;  /* 0x0000000418037211 */ /* 0x000fe400078e08ff */
[----:B------:R-:W-:Y:S01]  /*39350*/  PRMT R27, R10, 0x7632, R27 ;  /* 0x000076320a1b7816 */ /* 0x000fe2000000001b */
[----:B----4-:R1:W-:Y:S01]  /*39360*/  STG.E.U16 [R14.64], R10 ;  /* 0x0000000a0e007986 */ /* 0x0103e2000c101504 */
[----:B0-----:R-:W-:-:S04]  /*39370*/  LEA R8, P0, R4, R2, 0x1 ;  /* 0x0000000204087211 */ /* 0x001fc800078008ff */
[----:B------:R-:W-:Y:S01]  /*39380*/  LEA.HI.X.SX32 R9, R4, R0, 0x1, P0 ;  /* 0x0000000004097211 */ /* 0x000fe200000f0eff */
[----:B-1----:R-:W4:Y:S01]  /*39390*/  LDL.LU.64 R14, [R1+0x198] ;  /* 0x00019800010e7983 */ /* 0x002f220000300a00 */
[----:B--2---:R-:W-:-:S03]  /*393a0*/  PRMT R26, R11, 0x7632, R26 ;  /* 0x000076320b1a7816 */ /* 0x004fc6000000001a */
[----:B------:R-:W4:Y:S04]  /*393b0*/  LDL.LU R10, [R1+0x3c] ;  /* 0x00003c00010a7983 */ /* 0x000f280000300800 */
[----:B------:R0:W-:Y:S01]  /*393c0*/  STL.64 [R1+0x308], R8 ;  /* 0x0003080801007387 */ /* 0x0001e20000100a00 */
[----:B------:R-:W-:-:S03]  /*393d0*/  IMAD R4, R24, 0x2, R3 ;  /* 0x0000000218047824 */ /* 0x000fc600078e0203 */
[----:B------:R1:W-:Y:S01]  /*393e0*/  STL.64 [R1+0x1398], R26 ;  /* 0x0013981a01007387 */ /* 0x0003e20000100a00 */
[----:B0-----:R-:W-:-:S04]  /*393f0*/  LEA R8, P0, R3, R2, 0x1 ;  /* 0x0000000203087211 */ /* 0x001fc800078008ff */
[----:B------:R-:W-:Y:S01]  /*39400*/  LEA.HI.X.SX32 R9, R3, R0, 0x1, P0 ;  /* 0x0000000003097211 */ /* 0x000fe200000f0eff */
[----:B-1----:R-:W2:Y:S04]  /*39410*/  LDL.LU.64 R26, [R1+0x1a0] ;  /* 0x0001a000011a7983 */ /* 0x002ea80000300a00 */
[----:B---3--:R0:W-:Y:S04]  /*39420*/  STG.E.U16 [R28.64], R11 ;  /* 0x0000000b1c007986 */ /* 0x0081e8000c101504 */
[----:B------:R1:W-:Y:S04]  /*39430*/  STG.E.U16 [R20.64], R23 ;  /* 0x0000001714007986 */ /* 0x0003e8000c101504 */
[----:B0-----:R-:W3:Y:S04]  /*39440*/  LDL.LU.64 R28, [R1+0x190] ;  /* 0x00019000011c7983 */ /* 0x001ee80000300a00 */
[----:B------:R0:W-:Y:S04]  /*39450*/  STL.64 [R1+0x2f8], R8 ;  /* 0x0002f80801007387 */ /* 0x0001e80000100a00 */
[----:B-1----:R-:W2:Y:S04]  /*39460*/  LDL.LU.64 R20, [R1+0x188] ;  /* 0x0001880001147983 */ /* 0x002ea80000300a00 */
[----:B------:R-:W2:Y:S01]  /*39470*/  LDL.LU R11, [R1+0xcc] ;  /* 0x0000cc00010b7983 */ /* 0x000ea20000300800 */
[----:B0-----:R-:W-:-:S04]  /*39480*/  LEA R8, P0, R4, R2, 0x1 ;  /* 0x0000000204087211 */ /* 0x001fc800078008ff */
[----:B------:R-:W-:Y:S01]  /*39490*/  LEA.HI.X.SX32 R9, R4, R0, 0x1, P0 ;  /* 0x0000000004097211 */ /* 0x000fe200000f0eff */
[----:B------:R0:W-:Y:S04]  /*394a0*/  STG.E.U16 [R6.64], R12 ;  /* 0x0000000c06007986 */ /* 0x0001e8000c101504 */
[----:B------:R1:W-:Y:S04]  /*394b0*/  STL.64 [R1+0x2f0], R8 ;  /* 0x0002f00801007387 */ /* 0x0003e80000100a00 */
[----:B0-----:R-:W2:Y:S01]  /*394c0*/  LDL.LU.64 R6, [R1+0x13b8] ;  /* 0x0013b80001067983 */ /* 0x001ea20000300a00 */
[----:B------:R-:W-:-:S04]  /*394d0*/  LEA R3, R24, R4, 0x1 ;  /* 0x0000000418037211 */ /* 0x000fc800078e08ff */
[----:B-1----:R-:W-:-:S04]  /*394e0*/  LEA R8, P0, R3, R2, 0x1 ;  /* 0x0000000203087211 */ /* 0x002fc800078008ff */
[----:B------:R-:W-:Y:S02]  /*394f0*/  LEA.HI.X.SX32 R9, R3, R0, 0x1, P0 ;  /* 0x0000000003097211 */ /* 0x000fe400000f0eff */
[----:B------:R-:W-:Y:S02]  /*39500*/  PRMT R18, R12, 0x7632, R18 ;  /* 0x000076320c127816 */ /* 0x000fe40000000012 */
[----:B------:R-:W3:Y:S04]  /*39510*/  LDL.LU R12, [R1+0x8c] ;  /* 0x00008c00010c7983 */ /* 0x000ee80000300800 */
[----:B------:R-:W-:Y:S01]  /*39520*/  STL.64 [R1+0x2e8], R8 ;  /* 0x0002e80801007387 */ /* 0x000fe20000100a00 */
[----:B--2---:R-:W-:-:S05]  /*39530*/  PRMT R6, R13, 0x7632, R6 ;  /* 0x000076320d067816 */ /* 0x004fca0000000006 */
[----:B------:R0:W-:Y:S04]  /*39540*/  STL.64 [R1+0x13a8], R6 ;  /* 0x0013a80601007387 */ /* 0x0001e80000100a00 */
[----:B0-----:R-:W2:Y:S01]  /*39550*/  LDL.LU.64 R6, [R1+0x168] ;  /* 0x0001680001067983 */ /* 0x001ea20000300a00 */
[----:B------:R-:W-:-:S05]  /*39560*/  IMAD R4, R24, 0x2, R3 ;  /* 0x0000000218047824 */ /* 0x000fca00078e0203 */
[----:B------:R-:W-:Y:S02]  /*39570*/  LEA R8, P0, R4, R2, 0x1 ;  /* 0x0000000204087211 */ /* 0x000fe400078008ff */
[----:B------:R-:W-:Y:S02]  /*39580*/  LEA R3, R24, R4, 0x1 ;  /* 0x0000000418037211 */ /* 0x000fe400078e08ff */
[----:B------:R-:W-:Y:S01]  /*39590*/  LEA.HI.X.SX32 R9, R4, R0, 0x1, P0 ;  /* 0x0000000004097211 */ /* 0x000fe200000f0eff */
[----:B------:R-:W-:Y:S02]  /*395a0*/  STG.E.U16 [R26.64], R13 ;  /* 0x0000000d1a007986 */ /* 0x000fe4000c101504 */
[----:B------:R-:W-:Y:S02]  /*395b0*/  IMAD R4, R24, 0x2, R3 ;  /* 0x0000000218047824 */ /* 0x000fe400078e0203 */
[----:B----4-:R-:W-:Y:S04]  /*395c0*/  STG.E.U16 [R14.64], R10 ;  /* 0x0000000a0e007986 */ /* 0x010fe8000c101504 */
[----:B--2---:R0:W-:Y:S04]  /*395d0*/  STL.64 [R1+0x13b0], R6 ;  /* 0x0013b00601007387 */ /* 0x0041e80000100a00 */
[----:B0-----:R-:W2:Y:S04]  /*395e0*/  LDL.LU.64 R6, [R1+0x180] ;  /* 0x0001800001067983 */ /* 0x001ea80000300a00 */
[----:B------:R0:W-:Y:S04]  /*395f0*/  STL.64 [R1+0x2d8], R8 ;  /* 0x0002d80801007387 */ /* 0x0001e80000100a00 */
[----:B------:R-:W4:Y:S04]  /*39600*/  LDL.LU.64 R26, [R1+0x160] ;  /* 0x00016000011a7983 */ /* 0x000f280000300a00 */
[----:B------:R-:W4:Y:S01]  /*39610*/  LDL.LU.64 R14, [R1+0x148] ;  /* 0x00014800010e7983 */ /* 0x000f220000300a00 */
[----:B0-----:R-:W-:-:S04]  /*39620*/  LEA R8, P0, R3, R2, 0x1 ;  /* 0x0000000203087211 */ /* 0x001fc800078008ff */
[----:B------:R-:W-:-:S05]  /*39630*/  LEA.HI.X.SX32 R9, R3, R0, 0x1, P0 ;  /* 0x0000000003097211 */ /* 0x000fca00000f0eff */
[----:B------:R0:W-:Y:S01]  /*39640*/  STL.64 [R1+0x2d0], R8 ;  /* 0x0002d00801007387 */ /* 0x0001e20000100a00 */
[----:B------:R-:W-:-:S03]  /*39650*/  LEA R3, R24, R4, 0x1 ;  /* 0x0000000418037211 */ /* 0x000fc600078e08ff */
[----:B---3--:R1:W-:Y:S01]  /*39660*/  STG.E.U16 [R28.64], R19 ;  /* 0x000000131c007986 */ /* 0x0083e2000c101504 */
[----:B0-----:R-:W-:-:S04]  /*39670*/  LEA R8, P0, R4, R2, 0x1 ;  /* 0x0000000204087211 */ /* 0x001fc800078008ff */
[----:B------:R-:W-:Y:S01]  /*39680*/  LEA.HI.X.SX32 R9, R4, R0, 0x1, P0 ;  /* 0x0000000004097211 */ /* 0x000fe200000f0eff */
[----:B-1----:R-:W3:Y:S01]  /*39690*/  LDL.LU.64 R28, [R1+0x70] ;  /* 0x00007000011c7983 */ /* 0x002ee20000300a00 */
[----:B------:R-:W-:-:S03]  /*396a0*/  IMAD R4, R24, 0x2, R3 ;  /* 0x0000000218047824 */ /* 0x000fc600078e0203 */
[----:B------:R0:W-:Y:S01]  /*396b0*/  STL.64 [R1+0x2c8], R8 ;  /* 0x0002c80801007387 */ /* 0x0001e20000100a00 */
[----:B------:R-:W-:Y:S02]  /*396c0*/  PRMT R5, R10, 0x7632, R5 ;  /* 0x000076320a057816 */ /* 0x000fe40000000005 */
[----:B------:R-:W-:Y:S01]  /*396d0*/  PRMT R22, R23, 0x7632, R22 ;  /* 0x0000763217167816 */ /* 0x000fe20000000016 */
[----:B------:R1:W-:Y:S01]  /*396e0*/  STG.E.U16 [R20.64], R11 ;  /* 0x0000000b14007986 */ /* 0x0003e2000c101504 */
[----:B------:R-:W-:Y:S02]  /*396f0*/  PRMT R23, R19, 0x7632, R23 ;  /* 0x0000763213177816 */ /* 0x000fe40000000017 */
[----:B0-----:R-:W-:-:S04]  /*39700*/  LEA R8, P0, R3, R2, 0x1 ;  /* 0x0000000203087211 */ /* 0x001fc800078008ff */
[----:B------:R-:W-:Y:S01]  /*39710*/  LEA.HI.X.SX32 R9, R3, R0, 0x1, P0 ;  /* 0x0000000003097211 */ /* 0x000fe200000f0eff */
[----:B-1----:R-:W3:Y:S01]  /*39720*/  LDL.LU.64 R20, [R1+0x60] ;  /* 0x0000600001147983 */ /* 0x002ee20000300a00 */
[C---:B------:R-:W-:Y:S02]  /*39730*/  LEA R10, P0, R4.reuse, R2, 0x1 ;  /* 0x00000002040a7211 */ /* 0x040fe400078008ff */
[----:B------:R-:W-:Y:S02]  /*39740*/  PRMT R19, R11, 0x7632, R19 ;  /* 0x000076320b137816 */ /* 0x000fe40000000013 */
[----:B------:R-:W-:Y:S01]  /*39750*/  LEA.HI.X.SX32 R11, R4, R0, 0x1, P0 ;  /* 0x00000000040b7211 */ /* 0x000fe200000f0eff */
[----:B------:R0:W-:Y:S04]  /*39760*/  STL.64 [R1+0x2c0], R8 ;  /* 0x0002c00801007387 */ /* 0x0001e80000100a00 */
[----:B0-----:R-:W3:Y:S04]  /*39770*/  LDL.LU.64 R8, [R1+0x50] ;  /* 0x0000500001087983 */ /* 0x001ee80000300a00 */
[----:B--2---:R0:W-:Y:S04]  /*39780*/  STG.E.U16 [R6.64], R12 ;  /* 0x0000000c06007986 */ /* 0x0041e8000c101504 */
[----:B0-----:R-:W2:Y:S04]  /*39790*/  LDL.LU.64 R6, [R1+0x13b0] ;  /* 0x0013b00001067983 */ /* 0x001ea80000300a00 */
[----:B------:R0:W-:Y:S04]  /*397a0*/  STL.64 [R1+0x2b8], R10 ;  /* 0x0002b80a01007387 */ /* 0x0001e80000100a00 */
[----:B0-----:R-:W2:Y:S04]  /*397b0*/  LDL.LU.64 R10, [R1+0x8] ;  /* 0x00000800010a7983 */ /* 0x001ea80000300a00 */
[----:B------:R-:W2:Y:S01]  /*397c0*/  LDL.LU R13, [R1+0x1c] ;  /* 0x00001c00010d7983 */ /* 0x000ea20000300800 */
[----:B------:R-:W-:-:S02]  /*397d0*/  LEA R3, R24, R4, 0x1 ;  /* 0x0000000418037211 */ /* 0x000fc400078e08ff */
[----:B------:R-:W-:Y:S02]  /*397e0*/  PRMT R17, R12, 0x7632, R17 ;  /* 0x000076320c117816 */ /* 0x000fe40000000011 */
[----:B------:R-:W-:Y:S01]  /*397f0*/  LEA R12, P0, R3, R2, 0x1 ;  /* 0x00000002030c7211 */ /* 0x000fe200078008ff */
[----:B------:R-:W-:Y:S01]  /*39800*/  IMAD R4, R24, 0x2, R3 ;  /* 0x0000000218047824 */ /* 0x000fe200078e0203 */
[----:B--2---:R-:W-:Y:S01]  /*39810*/  PRMT R25, R13, 0x7632, R25 ;  /* 0x000076320d197816 */ /* 0x004fe20000000019 */
[----:B------:R0:W-:Y:S04]  /*39820*/  STG.E.U16 [R6.64], R13 ;  /* 0x0000000d06007986 */ /* 0x0001e8000c101504 */
[----:B------:R1:W-:Y:S01]  /*39830*/  STL.S16 [R1+0x2c], R25 ;  /* 0x00002c1901007387 */ /* 0x0003e20000100600 */
[----:B0-----:R-:W-:-:S03]  /*39840*/  LEA.HI.X.SX32 R13, R3, R0, 0x1, P0 ;  /* 0x00000000030d7211 */ /* 0x001fc600000f0eff */
[----:B-1----:R-:W2:Y:S04]  /*39850*/  LDL.LU.64 R24, [R1] ;  /* 0x0000000001187983 */ /* 0x002ea80000300a00 */
[----:B------:R-:W4:Y:S04]  /*39860*/  LDL.LU.64 R6, [R1+0x13a8] ;  /* 0x0013a80001067983 */ /* 0x000f280000300a00 */
[----:B------:R0:W-:Y:S04]  /*39870*/  STL.64 [R1+0x2b0], R12 ;  /* 0x0002b00c01007387 */ /* 0x0001e80000100a00 */
[----:B0-----:R-:W2:Y:S01]  /*39880*/  LDL.LU R13, [R1+0x13a0] ;  /* 0x0013a000010d7983 */ /* 0x001ea20000300800 */
[----:B------:R-:W-:-:S03]  /*39890*/  LEA R12, P0, R4, R2, 0x1 ;  /* 0x00000002040c7211 */ /* 0x000fc600078008ff */
[----:B----4-:R0:W-:Y:S04]  /*398a0*/  STG.E.U16 [R26.64], R7 ;  /* 0x000000071a007986 */ /* 0x0101e8000c101504 */
[----:B------:R-:W-:Y:S04]  /*398b0*/  STG.E.U16 [R14.64], R16 ;  /* 0x000000100e007986 */ /* 0x000fe8000c101504 */
[----:B0-----:R-:W4:Y:S01]  /*398c0*/  LDL.LU.64 R26, [R1+0x1398] ;  /* 0x00139800011a7983 */ /* 0x001f220000300a00 */
[----:B--2---:R-:W-:-:S05]  /*398d0*/  PRMT R13, R7, 0x7632, R13 ;  /* 0x00007632070d7816 */ /* 0x004fca000000000d */
[----:B------:R0:W-:Y:S02]  /*398e0*/  STL.S16 [R1+0x38], R13 ;  /* 0x0000380d01007387 */ /* 0x0001e40000100600 */
[----:B0-----:R-:W-:-:S05]  /*398f0*/  LEA.HI.X.SX32 R13, R4, R0, 0x1, P0 ;  /* 0x00000000040d7211 */ /* 0x001fca00000f0eff */
[----:B------:R0:W-:Y:S04]  /*39900*/  STL.64 [R1+0x2a8], R12 ;  /* 0x0002a80c01007387 */ /* 0x0001e80000100a00 */
[----:B------:R-:W3:Y:S01]  /*39910*/  LDL.LU.64 R14, [R1+0x1390] ;  /* 0x00139000010e7983 */ /* 0x000ee20000300a00 */
[----:B------:R-:W-:-:S03]  /*39920*/  MOV R3, c[0x0][0x1c8] ;  /* 0x0000720000037a02 */ /* 0x000fc60000000f00 */
[----:B------:R-:W2:Y:S02]  /*39930*/  LDL.LU R16, [R1+0x1388] ;  /* 0x0013880001107983 */ /* 0x000ea40000300800 */
[----:B------:R-:W-:-:S05]  /*39940*/  IMAD R3, R3, 0x2, R4 ;  /* 0x0000000203037824 */ /* 0x000fca00078e0204 */
[----:B0-----:R-:W-:-:S04]  /*39950*/  LEA R12, P0, R3, R2, 0x1 ;  /* 0x00000002030c7211 */ /* 0x001fc800078008ff */
[----:B------:R-:W-:-:S05]  /*39960*/  LEA.HI.X.SX32 R13, R3, R0, 0x1, P0 ;  /* 0x00000000030d7211 */ /* 0x000fca00000f0eff */
[----:B------:R-:W-:Y:S01]  /*39970*/  STL.64 [R1+0x2a0], R12 ;  /* 0x0002a00c01007387 */ /* 0x000fe20000100a00 */
[----:B------:R-:W-:-:S05]  /*39980*/  MOV R7, c[0x0][0x1c8] ;  /* 0x0000720000077a02 */ /* 0x000fca0000000f00 */
[C---:B------:R-:W-:Y:S01]  /*39990*/  IMAD R4, R7.reuse, 0x2, R3 ;  /* 0x0000000207047824 */ /* 0x040fe200078e0203 */
[----:B---3--:R0:W-:Y:S04]  /*399a0*/  STG.E.U16 [R28.64], R14 ;  /* 0x0000000e1c007986 */ /* 0x0081e8000c101504 */
[----:B0-----:R-:W3:Y:S01]  /*399b0*/  LDL.LU.64 R28, [R1+0x1380] ;  /* 0x00138000011c7983 */ /* 0x001ee20000300a00 */
[C---:B------:R-:W-:Y:S02]  /*399c0*/  LEA R12, P0, R4.reuse, R2, 0x1 ;  /* 0x00000002040c7211 */ /* 0x040fe400078008ff */
[----:B------:R-:W-:Y:S01]  /*399d0*/  LEA R3, R7, R4, 0x1 ;  /* 0x0000000407037211 */ /* 0x000fe200078e08ff */
[----:B------:R-:W2:Y:S01]  /*399e0*/  LDL.LU R14, [R1+0x1378] ;  /* 0x00137800010e7983 */ /* 0x000ea20000300800 */
[----:B------:R-:W-:-:S05]  /*399f0*/  LEA.HI.X.SX32 R13, R4, R0, 0x1, P0 ;  /* 0x00000000040d7211 */ /* 0x000fca00000f0eff */
[----:B------:R0:W-:Y:S01]  /*39a00*/  STL.64 [R1+0x298], R12 ;  /* 0x0002980c01007387 */ /* 0x0001e20000100a00 */
[----:B------:R-:W-:-:S03]  /*39a10*/  IMAD R4, R7, 0x2, R3 ;  /* 0x0000000207047824 */ /* 0x000fc600078e0203 */
[----:B------:R1:W-:Y:S01]  /*39a20*/  STG.E.U16 [R20.64], R15 ;  /* 0x0000000f14007986 */ /* 0x0003e2000c101504 */
[----:B0-----:R-:W-:-:S04]  /*39a30*/  LEA R12, P0, R3, R2, 0x1 ;  /* 0x00000002030c7211 */ /* 0x001fc800078008ff */
[----:B------:R-:W-:Y:S01]  /*39a40*/  LEA.HI.X.SX32 R13, R3, R0, 0x1, P0 ;  /* 0x00000000030d7211 */ /* 0x000fe200000f0eff */
[----:B-1----:R-:W2:Y:S04]  /*39a50*/  LDL.LU.64 R20, [R1+0x1370] ;  /* 0x0013700001147983 */ /* 0x002ea80000300a00 */
[----:B------:R-:W2:Y:S04]  /*39a60*/  LDL.LU R15, [R1+0x1368] ;  /* 0x00136800010f7983 */ /* 0x000ea80000300800 */
[----:B------:R0:W-:Y:S01]  /*39a70*/  STL.64 [R1+0x290], R12 ;  /* 0x0002900c01007387 */ /* 0x0001e20000100a00 */
[----:B------:R-:W-:-:S02]  /*39a80*/  LEA R3, R7, R4, 0x1 ;  /* 0x0000000407037211 */ /* 0x000fc400078e08ff */
[----:B0-----:R-:W-:-:S04]  /*39a90*/  LEA R12, P0, R4, R2, 0x1 ;  /* 0x00000002040c7211 */ /* 0x001fc800078008ff */
[----:B------:R-:W-:Y:S01]  /*39aa0*/  LEA.HI.X.SX32 R13, R4, R0, 0x1, P0 ;  /* 0x00000000040d7211 */ /* 0x000fe200000f0eff */
[----:B------:R-:W-:Y:S01]  /*39ab0*/  IMAD R4, R7, 0x2, R3 ;  /* 0x0000000207047824 */ /* 0x000fe200078e0203 */
[----:B---3--:R0:W-:Y:S04]  /*39ac0*/  STG.E.U16 [R8.64], R28 ;  /* 0x0000001c08007986 */ /* 0x0081e8000c101504 */
[----:B0-----:R-:W3:Y:S04]  /*39ad0*/  LDL.LU.64 R8, [R1+0x1360] ;  /* 0x0013600001087983 */ /* 0x001ee80000300a00 */
[----:B------:R-:W2:Y:S04]  /*39ae0*/  LDL.LU R28, [R1+0x1358] ;  /* 0x00135800011c7983 */ /* 0x000ea80000300800 */
        /* <DEDUP_REMOVED lines=8> */
[----:B------:R-:W-:-:S02]  /*39b70*/  LEA R12, P0, R4, R2, 0x1 ;  /* 0x00000002040c7211 */ /* 0x000fc400078008ff */
[----:B------:R-:W-:Y:S02]  /*39b80*/  LEA R3, R7, R4, 0x1 ;  /* 0x0000000407037211 */ /* 0x000fe400078e08ff */
[----:B------:R-:W-:-:S05]  /*39b90*/  LEA.HI.X.SX32 R13, R4, R0, 0x1, P0 ;  /* 0x00000000040d7211 */ /* 0x000fca00000f0eff */
[----:B------:R0:W-:Y:S02]  /*39ba0*/  STL.64 [R1+0x278], R12 ;  /* 0x0002780c01007387 */ /* 0x0001e40000100a00 */
[----:B0-----:R-:W-:-:S04]  /*39bb0*/  LEA R12, P0, R3, R2, 0x1 ;  /* 0x00000002030c7211 */ /* 0x001fc800078008ff */
[----:B------:R-:W-:-:S05]  /*39bc0*/  LEA.HI.X.SX32 R13, R3, R0, 0x1, P0 ;  /* 0x00000000030d7211 */ /* 0x000fca00000f0eff */
[----:B------:R0:W-:Y:S04]  /*39bd0*/  STL.64 [R1+0x270], R12 ;  /* 0x0002700c01007387 */ /* 0x0001e80000100a00 */
[----:B0-----:R-:W2:Y:S01]  /*39be0*/  LDL.LU.64 R12, [R1+0x1340] ;  /* 0x00134000010c7983 */ /* 0x001ea20000300a00 */
[----:B------:R-:W-:-:S05]  /*39bf0*/  IMAD R4, R7, 0x2, R3 ;  /* 0x0000000207047824 */ /* 0x000fca00078e0203 */
[----:B------:R-:W-:Y:S01]  /*39c00*/  LEA R3, R7, R4, 0x1 ;  /* 0x0000000407037211 */ /* 0x000fe200078e08ff */
[----:B----4-:R0:W-:Y:S04]  /*39c10*/  STG.E.U16 [R24.64], R26 ;  /* 0x0000001a18007986 */ /* 0x0101e8000c101504 */
[----:B0-----:R-:W4:Y:S01]  /*39c20*/  LDL.LU.64 R26, [R1+0x30] ;  /* 0x00003000011a7983 */ /* 0x001f220000300a00 */
[----:B------:R-:W-:-:S04]  /*39c30*/  LEA R24, P0, R4, R2, 0x1 ;  /* 0x0000000204187211 */ /* 0x000fc800078008ff */
[----:B------:R-:W-:-:S05]  /*39c40*/  LEA.HI.X.SX32 R25, R4, R0, 0x1, P0 ;  /* 0x0000000004197211 */ /* 0x000fca00000f0eff */
[----:B------:R0:W-:Y:S02]  /*39c50*/  STL.64 [R1+0x268], R24 ;  /* 0x0002681801007387 */ /* 0x0001e40000100a00 */
[----:B0-----:R-:W-:-:S04]  /*39c60*/  LEA R24, P0, R3, R2, 0x1 ;  /* 0x0000000203187211 */ /* 0x001fc800078008ff */
[----:B------:R-:W-:-:S05]  /*39c70*/  LEA.HI.X.SX32 R25, R3, R0, 0x1, P0 ;  /* 0x0000000003197211 */ /* 0x000fca00000f0eff */
[----:B------:R0:W-:Y:S04]  /*39c80*/  STL.64 [R1+0x260], R24 ;  /* 0x0002601801007387 */ /* 0x0001e80000100a00 */
[----:B0-----:R-:W0:Y:S04]  /*39c90*/  S2R R24, SR_TID.X ;  /* 0x0000000000187919 */ /* 0x001e280000002100 */
[----:B--2---:R1:W-:Y:S04]  /*39ca0*/  STG.E.U16 [R10.64], R22 ;  /* 0x000000160a007986 */ /* 0x0043e8000c101504 */
[----:B---3--:R2:W-:Y:S01]  /*39cb0*/  STG.E.U16 [R8.64], R18 ;  /* 0x0000001208007986 */ /* 0x0085e2000c101504 */
[----:B0-----:R-:W-:-:S02]  /*39cc0*/  SHF.L.U32 R29, R24, 0xc, RZ ;  /* 0x0000000c181d7819 */ /* 0x001fc400000006ff */
[----:B------:R-:W-:Y:S02]  /*39cd0*/  LOP3.LUT R25, R24, 0x7f, RZ, 0xc0, !PT ;  /* 0x0000007f18197812 */ /* 0x000fe400078ec0ff */
[----:B------:R-:W-:Y:S01]  /*39ce0*/  LOP3.LUT R29, R29, 0x6000, RZ, 0xc0, !PT ;  /* 0x000060001d1d7812 */ /* 0x000fe200078ec0ff */
[----:B------:R0:W-:Y:S04]  /*39cf0*/  STG.E.U16 [R12.64], R6 ;  /* 0x000000060c007986 */ /* 0x0001e8000c101504 */
[----:B------:R-:W-:Y:S01]  /*39d00*/  IMAD R29, R25, 0x10, R29 ;  /* 0x00000010191d7824 */ /* 0x000fe200078e021d */
[----:B------:R-:W-:Y:S04]  /*39d10*/  STG.E.U16 [R14.64], R5 ;  /* 0x000000050e007986 */ /* 0x000fe8000c101504 */
[----:B------:R-:W-:Y:S01]  /*39d20*/  LOP3.LUT R29, R29, 0x20, RZ, 0x3c, !PT ;  /* 0x000000201d1d7812 */ /* 0x000fe200078e3cff */
[----:B------:R-:W3:Y:S04]  /*39d30*/  LDS.128 R12, [R28] ;  /* 0x000000001c0c7984 */ /* 0x000ee80000000c00 */
[----:B------:R-:W-:Y:S04]  /*39d40*/  STG.E.U16 [R20.64], R23 ;  /* 0x0000001714007986 */ /* 0x000fe8000c101504 */
[----:B------:R-:W3:Y:S01]  /*39d50*/  LDS.128 R20, [R29] ;  /* 0x000000001d147984 */ /* 0x000ee20000000c00 */
[----:B-1----:R-:W-:-:S05]  /*39d60*/  IMAD.MOV.U32 R11, RZ, RZ, c[0x0][0x1c8] ;  /* 0x00007200ff0b7624 */ /* 0x002fca00078e00ff */
[----:B------:R-:W-:-:S04]  /*39d70*/  LEA R4, R11, R3, 0x1 ;  /* 0x000000030b047211 */ /* 0x000fc800078e08ff */
[----:B--2---:R-:W-:Y:S01]  /*39d80*/  LEA R8, P0, R4, R2, 0x1 ;  /* 0x0000000204087211 */ /* 0x004fe200078008ff */
[----:B------:R-:W-:-:S03]  /*39d90*/  IMAD R3, R11, 0x2, R4 ;  /* 0x000000020b037824 */ /* 0x000fc600078e0204 */
[----:B------:R-:W-:Y:S02]  /*39da0*/  LEA.HI.X.SX32 R9, R4, R0, 0x1, P0 ;  /* 0x0000000004097211 */ /* 0x000fe400000f0eff */
[----:B0-----:R-:W-:Y:S01]  /*39db0*/  LEA R6, P0, R3, R2, 0x1 ;  /* 0x0000000203067211 */ /* 0x001fe200078008ff */
[----:B------:R-:W-:Y:S01]  /*39dc0*/  IMAD.SHL.U32 R18, R24, 0x1000, RZ ;  /* 0x0000100018127824 */ /* 0x000fe200078e00ff */
[----:B------:R-:W-:Y:S02]  /*39dd0*/  LEA R4, R11, R3, 0x1 ;  /* 0x000000030b047211 */ /* 0x000fe400078e08ff */
[----:B------:R-:W-:Y:S01]  /*39de0*/  LEA.HI.X.SX32 R7, R3, R0, 0x1, P0 ;  /* 0x0000000003077211 */ /* 0x000fe200000f0eff */
[----:B------:R-:W-:Y:S01]  /*39df0*/  STL.64 [R1+0x258], R8 ;  /* 0x0002580801007387 */ /* 0x000fe20000100a00 */
[----:B------:R-:W-:-:S03]  /*39e00*/  LOP3.LUT R18, R18, 0x6000, RZ, 0xc0, !PT ;  /* 0x0000600012127812 */ /* 0x000fc600078ec0ff */
[----:B------:R0:W-:Y:S01]  /*39e10*/  STL.64 [R1+0x250], R6 ;  /* 0x0002500601007387 */ /* 0x0001e20000100a00 */
[----:B------:R-:W-:Y:S02]  /*39e20*/  LEA R18, R25, R18, 0x4 ;  /* 0x0000001219127211 */ /* 0x000fe400078e20ff */
[C---:B0-----:R-:W-:Y:S01]  /*39e30*/  LEA R6, P0, R4.reuse, R2, 0x1 ;  /* 0x0000000204067211 */ /* 0x041fe200078008ff */
[----:B---3--:R-:W-:Y:S03]  /*39e40*/  STL.64 [R1+0x90], R12 ;  /* 0x0000900c01007387 */ /* 0x008fe60000100a00 */
[----:B------:R-:W-:Y:S01]  /*39e50*/  LEA.HI.X.SX32 R7, R4, R0, 0x1, P0 ;  /* 0x0000000004077211 */ /* 0x000fe200000f0eff */
[----:B------:R-:W-:Y:S01]  /*39e60*/  STL.64 [R1+0x98], R14 ;  /* 0x0000980e01007387 */ /* 0x000fe20000100a00 */
[----:B------:R-:W-:-:S03]  /*39e70*/  LOP3.LUT R18, R18, 0x40, RZ, 0x3c, !PT ;  /* 0x0000004012127812 */ /* 0x000fc600078e3cff */
[----:B------:R0:W-:Y:S01]  /*39e80*/  STL.64 [R1+0x248], R6 ;  /* 0x0002480601007387 */ /* 0x0001e20000100a00 */
[----:B------:R-:W-:-:S03]  /*39e90*/  IMAD.MOV.U32 R10, RZ, RZ, R20 ;  /* 0x000000ffff0a7224 */ /* 0x000fc600078e0014 */
[----:B0-----:R-:W2:Y:S04]  /*39ea0*/  LDL.LU.64 R6, [R1+0x40] ;  /* 0x0000400001067983 */ /* 0x001ea80000300a00 */
[----:B------:R-:W-:Y:S04]  /*39eb0*/  STL.64 [R1+0x50], R20 ;  /* 0x0000501401007387 */ /* 0x000fe80000100a00 */
[----:B------:R-:W-:Y:S04]  /*39ec0*/  STL.64 [R1+0x58], R22 ;  /* 0x0000581601007387 */ /* 0x000fe80000100a00 */
[----:B------:R-:W0:Y:S01]  /*39ed0*/  LDS.128 R20, [R18] ;  /* 0x0000000012147984 */ /* 0x000e220000000c00 */
[----:B------:R-:W-:-:S05]  /*39ee0*/  IMAD R3, R11, 0x2, R4 ;  /* 0x000000020b037824 */ /* 0x000fca00078e0204 */
[----:B------:R-:W-:Y:S02]  /*39ef0*/  LEA R8, P0, R3, R2, 0x1 ;  /* 0x0000000203087211 */ /* 0x000fe400078008ff */
[----:B------:R-:W-:Y:S02]  /*39f00*/  LEA R4, R11, R3, 0x1 ;  /* 0x000000030b047211 */ /* 0x000fe400078e08ff */
[----:B------:R-:W-:-:S05]  /*39f10*/  LEA.HI.X.SX32 R9, R3, R0, 0x1, P0 ;  /* 0x0000000003097211 */ /* 0x000fca00000f0eff */
[----:B------:R1:W-:Y:S01]  /*39f20*/  STL.64 [R1+0x240], R8 ;  /* 0x0002400801007387 */ /* 0x0003e20000100a00 */
[----:B------:R-:W-:Y:S02]  /*39f30*/  LEA R3, R11, R4, 0x1 ;  /* 0x000000040b037211 */ /* 0x000fe400078e08ff */
[----:B-1----:R-:W-:-:S04]  /*39f40*/  LEA R8, P0, R4, R2, 0x1 ;  /* 0x0000000204087211 */ /* 0x002fc800078008ff */
[----:B------:R-:W-:Y:S02]  /*39f50*/  LEA.HI.X.SX32 R9, R4, R0, 0x1, P0 ;  /* 0x0000000004097211 */ /* 0x000fe400000f0eff */
[----:B------:R-:W-:-:S04]  /*39f60*/  LEA R14, P0, R3, R2, 0x1 ;  /* 0x00000002030e7211 */ /* 0x000fc800078008ff */
[----:B------:R-:W-:Y:S01]  /*39f70*/  LEA.HI.X.SX32 R15, R3, R0, 0x1, P0 ;  /* 0x00000000030f7211 */ /* 0x000fe200000f0eff */
[----:B----4-:R1:W-:Y:S04]  /*39f80*/  STG.E.U16 [R26.64], R19 ;  /* 0x000000131a007986 */ /* 0x0103e8000c101504 */
[----:B-1----:R-:W3:Y:S04]  /*39f90*/  LDL.LU.S16 R27, [R1+0x2c] ;  /* 0x00002c00011b7983 */ /* 0x002ee80000300600 */
[----:B------:R-:W-:Y:S04]  /*39fa0*/  STL.64 [R1+0x238], R8 ;  /* 0x0002380801007387 */ /* 0x000fe80000100a00 */
[----:B0-----:R-:W-:Y:S04]  /*39fb0*/  STL.64 [R1+0x10], R20 ;  /* 0x0000101401007387 */ /* 0x001fe80000100a00 */
[----:B------:R0:W-:Y:S04]  /*39fc0*/  STL.64 [R1+0x18], R22 ;  /* 0x0000181601007387 */ /* 0x0001e80000100a00 */
[----:B------:R-:W4:Y:S01]  /*39fd0*/  LDL.LU.S16 R13, [R1+0x38] ;  /* 0x00003800010d7983 */ /* 0x000f220000300600 */
[----:B0-----:R-:W-:-:S03]  /*39fe0*/  IMAD.SHL.U32 R22, R24, 0x1000, RZ ;  /* 0x0000100018167824 */ /* 0x001fc600078e00ff */
[----:B------:R-:W-:Y:S02]  /*39ff0*/  STL.64 [R1+0x230], R14 ;  /* 0x0002300e01007387 */ /* 0x000fe40000100a00 */
[----:B------:R-:W-:-:S04]  /*3a000*/  LOP3.LUT R22, R22, 0x6000, RZ, 0xc0, !PT ;  /* 0x0000600016167812 */ /* 0x000fc800078ec0ff */
[----:B------:R-:W-:Y:S02]  /*3a010*/  LEA R22, R25, R22, 0x4 ;  /* 0x0000001619167211 */ /* 0x000fe400078e20ff */
[----:B------:R-:W3:Y:S02]  /*3a020*/  LDL.LU.64 R24, [R1+0xb0] ;  /* 0x0000b00001187983 */ /* 0x000ee40000300a00 */
[----:B------:R-:W-:Y:S02]  /*3a030*/  LOP3.LUT R22, R22, 0x60, RZ, 0x3c, !PT ;  /* 0x0000006016167812 */ /* 0x000fe400078e3cff */
[----:B------:R-:W-:Y:S01]  /*3a040*/  MOV R9, R20 ;  /* 0x0000001400097202 */ /* 0x000fe20000000f00 */
[----:B--2---:R0:W-:Y:S04]  /*3a050*/  STG.E.U16 [R6.64], R17 ;  /* 0x0000001106007986 */ /* 0x0041e8000c101504 */
[----:B------:R-:W1:Y:S04]  /*3a060*/  LDS.128 R4, [R22] ;  /* 0x0000000016047984 */ /* 0x000e680000000c00 */
[----:B---3--:R-:W-:Y:S04]  /*3a070*/  STL.64 [R1+0x1330], R24 ;  /* 0x0013301801007387 */ /* 0x008fe80000100a00 */
[----:B0-----:R-:W2:Y:S04]  /*3a080*/  LDL.LU R17, [R1+0x1338] ;  /* 0x0013380001117983 */ /* 0x001ea80000300800 */
[----:B-1----:R-:W-:Y:S04]  /*3a090*/  STL [R1+0x12c4], R5 ;  /* 0x0012c40501007387 */ /* 0x002fe80000100800 */
[----:B------:R-:W-:Y:S04]  /*3a0a0*/  STL [R1+0x1150], R7 ;  /* 0x0011500701007387 */ /* 0x000fe80000100800 */
[----:B------:R-:W3:Y:S04]  /*3a0b0*/  LDL.LU.64 R20, [R1+0xd0] ;  /* 0x0000d00001147983 */ /* 0x000ee80000300a00 */
[----:B------:R0:W-:Y:S04]  /*3a0c0*/  STL [R1+0x1320], R22 ;  /* 0x0013201601007387 */ /* 0x0001e80000100800 */
[----:B0-----:R-:W2:Y:S01]  /*3a0d0*/  LDL.LU.64 R22, [R1+0xc0] ;  /* 0x0000c00001167983 */ /* 0x001ea20000300a00 */
[----:B------:R-:W-:-:S05]  /*3a0e0*/  IMAD R8, R11, 0x2, R3 ;  /* 0x000000020b087824 */ /* 0x000fca00078e0203 */
[----:B------:R-:W-:-:S04]  /*3a0f0*/  LEA R14, P0, R8, R2, 0x1 ;  /* 0x00000002080e7211 */ /* 0x000fc800078008ff */
[----:B------:R-:W-:-:S05]  /*3a100*/  LEA.HI.X.SX32 R15, R8, R0, 0x1, P0 ;  /* 0x00000000080f7211 */ /* 0x000fca00000f0eff */
[----:B------:R0:W-:Y:S01]  /*3a110*/  STL.64 [R1+0x228], R14 ;  /* 0x0002280e01007387 */ /* 0x0001e20000100a00 */
[----:B------:R-:W-:-:S05]  /*3a120*/  IMAD R3, R11, 0x2, R8 ;  /* 0x000000020b037824 */ /* 0x000fca00078e0208 */
[----:B0-----:R-:W-:-:S04]  /*3a130*/  LEA R14, P0, R3, R2, 0x1 ;  /* 0x00000002030e7211 */ /* 0x001fc800078008ff */
[----:B------:R-:W-:Y:S01]  /*3a140*/  LEA.HI.X.SX32 R15, R3, R0, 0x1, P0 ;  /* 0x00000000030f7211 */ /* 0x000fe200000f0eff */
[----:B---3--:R0:W-:Y:S04]  /*3a150*/  STL.64 [R1+0x1318], R20 ;  /* 0x0013181401007387 */ /* 0x0081e80000100a00 */
[----:B0-----:R-:W4:Y:S04]  /*3a160*/  LDL.LU.64 R20, [R1+0xa0] ;  /* 0x0000a00001147983 */ /* 0x001f280000300a00 */
[----:B--2---:R-:W-:Y:S04]  /*3a170*/  STG.E.U16 [R16.64], R27 ;  /* 0x0000001b10007986 */ /* 0x004fe8000c101504 */
[----:B------:R-:W0:Y:S04]  /*3a180*/  LDS.128 R24, [R28+0x800] ;  /* 0x000800001c187984 */ /* 0x000e280000000c00 */
[----:B------:R-:W-:Y:S04]  /*3a190*/  STL.64 [R1+0x1328], R22 ;  /* 0x0013281601007387 */ /* 0x000fe80000100a00 */
[----:B------:R-:W-:Y:S04]  /*3a1a0*/  STL.64 [R1+0x220], R14 ;  /* 0x0002200e01007387 */ /* 0x000fe80000100a00 */
[----:B0-----:R0:W-:Y:S01]  /*3a1b0*/  STL.64 [R1+0x80], R24 ;  /* 0x0000801801007387 */ /* 0x0011e20000100a00 */
[----:B------:R-:W-:-:S03]  /*3a1c0*/  MOV R5, R24 ;  /* 0x0000001800057202 */ /* 0x000fc60000000f00 */
[----:B------:R1:W-:Y:S04]  /*3a1d0*/  STL.64 [R1+0x88], R26 ;  /* 0x0000881a01007387 */ /* 0x0003e80000100a00 */
[----:B0-----:R-:W2:Y:S01]  /*3a1e0*/  LDL.LU.64 R24, [R1+0x1330] ;  /* 0x0013300001187983 */ /* 0x001ea20000300a00 */
[----:B------:R-:W-:-:S03]  /*3a1f0*/  LEA R8, R11, R3, 0x1 ;  /* 0x000000030b087211 */ /* 0x000fc600078e08ff */
[----:B-1----:R-:W3:Y:S01]  /*3a200*/  LDL.LU.64 R26, [R1+0x2e0] ;  /* 0x0002e000011a7983 */ /* 0x002ee20000300a00 */
[----:B------:R-:W-:Y:S01]  /*3a210*/  LEA R14, P0, R8, R2, 0x1 ;  /* 0x00000002080e7211 */ /* 0x000fe200078008ff */
[----:B------:R-:W-:-:S03]  /*3a220*/  IMAD R3, R11, 0x2, R8 ;  /* 0x000000020b037824 */ /* 0x000fc600078e0208 */
[----:B------:R-:W-:-:S05]  /*3a230*/  LEA.HI.X.SX32 R15, R8, R0, 0x1, P0 ;  /* 0x00000000080f7211 */ /* 0x000fca00000f0eff */
[----:B------:R0:W-:Y:S02]  /*3a240*/  STL.64 [R1+0x218], R14 ;  /* 0x0002180e01007387 */ /* 0x0001e40000100a00 */
[----:B0-----:R-:W-:-:S04]  /*3a250*/  LEA R14, P0, R3, R2, 0x1 ;  /* 0x00000002030e7211 */ /* 0x001fc800078008ff */
[----:B------:R-:W-:-:S05]  /*3a260*/  LEA.HI.X.SX32 R15, R3, R0, 0x1, P0 ;  /* 0x00000000030f7211 */ /* 0x000fca00000f0eff */
[----:B------:R-:W-:Y:S04]  /*3a270*/  STL.64 [R1+0x210], R14 ;  /* 0x0002100e01007387 */ /* 0x000fe80000100a00 */
[----:B----4-:R-:W-:Y:S04]  /*3a280*/  STG.E.U16 [R20.64], R13 ;  /* 0x0000000d14007986 */ /* 0x010fe8000c101504 */
[----:B------:R-:W0:Y:S04]  /*3a290*/  LDS.128 R20, [R29+0x800] ;  /* 0x000800001d147984 */ /* 0x000e280000000c00 */
[----:B0-----:R-:W-:Y:S04]  /*3a2a0*/  STL.64 [R1+0x40], R20 ;  /* 0x0000401401007387 */ /* 0x001fe80000100a00 */
[----:B------:R0:W-:Y:S04]  /*3a2b0*/  STL.64 [R1+0x48], R22 ;  /* 0x0000481601007387 */ /* 0x0001e80000100a00 */
[----:B0-----:R-:W4:Y:S04]  /*3a2c0*/  LDL.LU.64 R22, [R1+0x1328] ;  /* 0x0013280001167983 */ /* 0x001f280000300a00 */
[----:B--2---:R0:W-:Y:S04]  /*3a2d0*/  STG.E.U16 [R24.64], R12 ;  /* 0x0000000c18007986 */ /* 0x0041e8000c101504 */
[----:B0-----:R-:W2:Y:S01]  /*3a2e0*/  LDL.LU.64 R24, [R1+0x300] ;  /* 0x0003000001187983 */ /* 0x001ea20000300a00 */
[----:B------:R-:W-:-:S02]  /*3a2f0*/  IMAD.MOV.U32 R13, RZ, RZ, R20 ;  /* 0x000000ffff0d7224 */ /* 0x000fc400078e0014 */
[----:B------:R-:W-:-:S05]  /*3a300*/  IMAD R8, R11, 0x2, R3 ;  /* 0x000000020b087824 */ /* 0x000fca00078e0203 */
[C---:B------:R-:W-:Y:S02]  /*3a310*/  LEA R14, P0, R8.reuse, R2, 0x1 ;  /* 0x00000002080e7211 */ /* 0x040fe400078008ff */
[----:B------:R-:W-:Y:S02]  /*3a320*/  LEA R3, R11, R8, 0x1 ;  /* 0x000000080b037211 */ /* 0x000fe400078e08ff */
[----:B------:R-:W-:Y:S01]  /*3a330*/  LEA.HI.X.SX32 R15, R8, R0, 0x1, P0 ;  /* 0x00000000080f7211 */ /* 0x000fe200000f0eff */
[----:B----4-:R-:W-:Y:S04]  /*3a340*/  STG.E.U16 [R22.64], R10 ;  /* 0x0000000a16007986 */ /* 0x010fe8000c101504 */
[----:B------:R-:W0:Y:S04]  /*3a350*/  LDS.128 R20, [R18+0x800] ;  /* 0x0008000012147984 */ /* 0x000e280000000c00 */
[----:B--2---:R-:W-:Y:S04]  /*3a360*/  STL.64 [R1+0x1310], R24 ;  /* 0x0013101801007387 */ /* 0x004fe80000100a00 */
[----:B------:R1:W-:Y:S02]  /*3a370*/  STL.64 [R1+0x208], R14 ;  /* 0x0002080e01007387 */ /* 0x0003e40000100a00 */
[----:B-1----:R-:W-:-:S04]  /*3a380*/  LEA R14, P0, R3, R2, 0x1 ;  /* 0x00000002030e7211 */ /* 0x002fc800078008ff */
[----:B------:R-:W-:-:S05]  /*3a390*/  LEA.HI.X.SX32 R15, R3, R0, 0x1, P0 ;  /* 0x00000000030f7211 */ /* 0x000fca00000f0eff */
[----:B------:R-:W-:Y:S04]  /*3a3a0*/  STL.64 [R1+0x200], R14 ;  /* 0x0002000e01007387 */ /* 0x000fe80000100a00 */
[----:B0-----:R-:W-:Y:S04]  /*3a3b0*/  STL.64 [R1], R20 ;  /* 0x0000001401007387 */ /* 0x001fe80000100a00 */
[----:B------:R0:W-:Y:S04]  /*3a3c0*/  STL.64 [R1+0x8], R22 ;  /* 0x0000081601007387 */ /* 0x0001e80000100a00 */
[----:B0-----:R-:W2:Y:S04]  /*3a3d0*/  LDL.LU R22, [R1+0x1320] ;  /* 0x0013200001167983 */ /* 0x001ea80000300800 */
[----:B------:R-:W4:Y:S01]  /*3a3e0*/  LDL.LU.64 R20, [R1+0x1318] ;  /* 0x0013180001147983 */ /* 0x000f220000300a00 */
[----:B------:R-:W-:-:S04]  /*3a3f0*/  LEA R8, R11, R3, 0x1 ;  /* 0x000000030b087211 */ /* 0x000fc800078e08ff */
[----:B------:R-:W-:Y:S01]  /*3a400*/  LEA R14, P0, R8, R2, 0x1 ;  /* 0x00000002080e7211 */ /* 0x000fe200078008ff */
[----:B------:R-:W-:-:S03]  /*3a410*/  IMAD R3, R11, 0x2, R8 ;  /* 0x000000020b037824 */ /* 0x000fc600078e0208 */
[----:B------:R-:W-:Y:S02]  /*3a420*/  LEA.HI.X.SX32 R15, R8, R0, 0x1, P0 ;  /* 0x00000000080f7211 */ /* 0x000fe400000f0eff */
[----:B------:R-:W-:-:S03]  /*3a430*/  LEA R12, R11, R3, 0x1 ;  /* 0x000000030b0c7211 */ /* 0x000fc600078e08ff */
[----:B------:R0:W-:Y:S02]  /*3a440*/  STL.64 [R1+0x1f8], R14 ;  /* 0x0001f80e01007387 */ /* 0x0001e40000100a00 */
[----:B0-----:R-:W-:-:S04]  /*3a450*/  LEA R14, P0, R3, R2, 0x1 ;  /* 0x00000002030e7211 */ /* 0x001fc800078008ff */
[----:B------:R-:W-:Y:S01]  /*3a460*/  LEA.HI.X.SX32 R15, R3, R0, 0x1, P0 ;  /* 0x00000000030f7211 */ /* 0x000fe200000f0eff */
[----:B------:R-:W-:Y:S01]  /*3a470*/  IMAD R3, R11, 0x2, R12 ;  /* 0x000000020b037824 */ /* 0x000fe200078e020c */
[----:B------:R-:W-:-:S03]  /*3a480*/  LEA R16, P0, R12, R2, 0x1 ;  /* 0x000000020c107211 */ /* 0x000fc600078008ff */
[----:B------:R0:W-:Y:S01]  /*3a490*/  STL.64 [R1+0x1f0], R14 ;  /* 0x0001f00e01007387 */ /* 0x0001e20000100a00 */
[----:B------:R-:W-:-:S03]  /*3a4a0*/  LEA.HI.X.SX32 R17, R12, R0, 0x1, P0 ;  /* 0x000000000c117211 */ /* 0x000fc600000f0eff */
[----:B0-----:R-:W3:Y:S04]  /*3a4b0*/  LDL.LU.64 R14, [R1+0x318] ;  /* 0x00031800010e7983 */ /* 0x001ee80000300a00 */
[----:B----4-:R-:W-:Y:S04]  /*3a4c0*/  STG.E.U16 [R20.64], R9 ;  /* 0x0000000914007986 */ /* 0x010fe8000c101504 */
[----:B--2---:R-:W0:Y:S04]  /*3a4d0*/  LDS.128 R8, [R22+0x800] ;  /* 0x0008000016087984 */ /* 0x004e280000000c00 */
[----:B---3--:R-:W-:Y:S04]  /*3a4e0*/  STG.E.U16 [R26.64], R4 ;  /* 0x000000041a007986 */ /* 0x008fe8000c101504 */
[----:B------:R-:W1:Y:S04]  /*3a4f0*/  LDS.128 R24, [R28+0x1000] ;  /* 0x001000001c187984 */ /* 0x000e680000000c00 */
[----:B0-----:R1:W-:Y:S04]  /*3a500*/  STL [R1+0x12d0], R9 ;  /* 0x0012d00901007387 */ /* 0x0013e80000100800 */
[----:B------:R-:W-:Y:S04]  /*3a510*/  STL [R1+0x1218], R10 ;  /* 0x0012180a01007387 */ /* 0x000fe80000100800 */
[----:B------:R-:W-:Y:S01]  /*3a520*/  STL [R1+0x11a0], R11 ;  /* 0x0011a00b01007387 */ /* 0x000fe20000100800 */
[----:B-1----:R-:W-:-:S03]  /*3a530*/  MOV R9, R24 ;  /* 0x0000001800097202 */ /* 0x002fc60000000f00 */
[----:B------:R-:W-:Y:S04]  /*3a540*/  STL.64 [R1+0x1e8], R16 ;  /* 0x0001e81001007387 */ /* 0x000fe80000100a00 */
[----:B------:R0:W-:Y:S04]  /*3a550*/  STL [R1+0x74], R25 ;  /* 0x0000741901007387 */ /* 0x0001e80000100800 */
[----:B------:R-:W-:Y:S04]  /*3a560*/  STL.64 [R1+0x78], R26 ;  /* 0x0000781a01007387 */ /* 0x000fe80000100a00 */
[----:B0-----:R-:W2:Y:S01]  /*3a570*/  LDL.LU.64 R24, [R1+0x1310] ;  /* 0x0013100001187983 */ /* 0x001ea20000300a00 */
[----:B------:R-:W-:-:S02]  /*3a580*/  LEA R16, P0, R3, R2, 0x1 ;  /* 0x0000000203107211 */ /* 0x000fc400078008ff */
[----:B------:R-:W-:Y:S02]  /*3a590*/  MOV R11, c[0x0][0x1c8] ;  /* 0x00007200000b7a02 */ /* 0x000fe40000000f00 */
[----:B------:R-:W-:-:S03]  /*3a5a0*/  LEA.HI.X.SX32 R17, R3, R0, 0x1, P0 ;  /* 0x0000000003117211 */ /* 0x000fc600000f0eff */
[C---:B------:R-:W-:Y:S02]  /*3a5b0*/  IMAD R12, R11.reuse, 0x2, R3 ;  /* 0x000000020b0c7824 */ /* 0x040fe400078e0203 */
[----:B------:R0:W-:Y:S02]  /*3a5c0*/  STL.64 [R1+0x1e0], R16 ;  /* 0x0001e01001007387 */ /* 0x0001e40000100a00 */
[----:B------:R-:W-:Y:S01]  /*3a5d0*/  IMAD R3, R11, 0x2, R12 ;  /* 0x000000020b037824 */ /* 0x000fe200078e020c */
[----:B0-----:R-:W-:-:S04]  /*3a5e0*/  LEA R16, P0, R12, R2, 0x1 ;  /* 0x000000020c107211 */ /* 0x001fc800078008ff */
[----:B------:R-:W-:Y:S01]  /*3a5f0*/  LEA.HI.X.SX32 R17, R12, R0, 0x1, P0 ;  /* 0x000000000c117211 */ /* 0x000fe200000f0eff */
[----:B--2---:R-:W-:Y:S04]  /*3a600*/  STG.E.U16 [R24.64], R5 ;  /* 0x0000000518007986 */ /* 0x004fe8000c101504 */
[----:B------:R-:W0:Y:S04]  /*3a610*/  LDS.128 R24, [R29+0x1000] ;  /* 0x001000001d187984 */ /* 0x000e280000000c00 */
[----:B------:R-:W-:Y:S04]  /*3a620*/  STG.E.U16 [R14.64], R13 ;  /* 0x0000000d0e007986 */ /* 0x000fe8000c101504 */
[----:B------:R-:W-:Y:S04]  /*3a630*/  LDS.128 R12, [R22+0x1000] ;  /* 0x00100000160c7984 */ /* 0x000fe80000000c00 */
[----:B0-----:R-:W-:Y:S01]  /*3a640*/  STL [R1+0x34], R25 ;  /* 0x0000341901007387 */ /* 0x001fe20000100800 */
[----:B------:R-:W-:-:S03]  /*3a650*/  MOV R5, R24 ;  /* 0x0000001800057202 */ /* 0x000fc60000000f00 */
[----:B------:R-:W-:Y:S04]  /*3a660*/  STL.64 [R1+0x38], R26 ;  /* 0x0000381a01007387 */ /* 0x000fe80000100a00 */
[----:B------:R-:W0:Y:S04]  /*3a670*/  LDS.128 R24, [R18+0x1000] ;  /* 0x0010000012187984 */ /* 0x000e280000000c00 */
[----:B------:R1:W-:Y:S04]  /*3a680*/  STL [R1+0x1308], R6 ;  /* 0x0013080601007387 */ /* 0x0003e80000100800 */
[----:B-1----:R-:W2:Y:S04]  /*3a690*/  LDL.LU.64 R6, [R1+0x330] ;  /* 0x0003300001067983 */ /* 0x002ea80000300a00 */
[----:B------:R1:W-:Y:S04]  /*3a6a0*/  STL.64 [R1+0x1300], R4 ;  /* 0x0013000401007387 */ /* 0x0003e80000100a00 */
[----:B------:R3:W-:Y:S01]  /*3a6b0*/  STL.64 [R1+0x1d8], R16 ;  /* 0x0001d81001007387 */ /* 0x0007e20000100a00 */
[----:B-1----:R-:W-:-:S04]  /*3a6c0*/  LEA R4, P0, R3, R2, 0x1 ;  /* 0x0000000203047211 */ /* 0x002fc800078008ff */
[----:B------:R-:W-:Y:S01]  /*3a6d0*/  LEA.HI.X.SX32 R5, R3, R0, 0x1, P0 ;  /* 0x0000000003057211 */ /* 0x000fe200000f0eff */
[----:B0-----:R-:W-:Y:S04]  /*3a6e0*/  STL.64 [R1+0x12f8], R24 ;  /* 0x0012f81801007387 */ /* 0x001fe80000100a00 */
[----:B------:R-:W-:Y:S04]  /*3a6f0*/  STL [R1+0x121c], R26 ;  /* 0x00121c1a01007387 */ /* 0x000fe80000100800 */
[----:B------:R-:W-:Y:S04]  /*3a700*/  STL [R1+0x11b0], R27 ;  /* 0x0011b01b01007387 */ /* 0x000fe80000100800 */
[----:B------:R0:W-:Y:S04]  /*3a710*/  STL.64 [R1+0x1d0], R4 ;  /* 0x0001d00401007387 */ /* 0x0001e80000100a00 */
[----:B------:R-:W-:Y:S04]  /*3a720*/  STL.64 [R1+0x12f0], R12 ;  /* 0x0012f00c01007387 */ /* 0x000fe80000100a00 */
[----:B------:R-:W-:Y:S04]  /*3a730*/  STL [R1+0x1128], R15 ;  /* 0x0011280f01007387 */ /* 0x000fe80000100800 */
[----:B------:R-:W-:Y:S04]  /*3a740*/  STL [R1+0x130c], R14 ;  /* 0x00130c0e01007387 */ /* 0x000fe80000100800 */
[----:B------:R-:W1:Y:S01]  /*3a750*/  LDS.128 R12, [R28+0x1800] ;  /* 0x001800001c0c7984 */ /* 0x000e620000000c00 */
[----:B---3--:R-:W-:-:S03]  /*3a760*/  IMAD R16, R11, 0x2, R3 ;  /* 0x000000020b107824 */ /* 0x008fc600078e0203 */
[----:B------:R-:W3:Y:S02]  /*3a770*/  LDL.LU.64 R20, [R1+0x348] ;  /* 0x0003480001147983 */ /* 0x000ee40000300a00 */
[----:B0-----:R-:W-:-:S04]  /*3a780*/  LEA R4, P0, R16, R2, 0x1 ;  /* 0x0000000210047211 */ /* 0x001fc800078008ff */
[----:B------:R-:W-:-:S05]  /*3a790*/  LEA.HI.X.SX32 R5, R16, R0, 0x1, P0 ;  /* 0x0000000010057211 */ /* 0x000fca00000f0eff */
[----:B------:R-:W-:Y:S04]  /*3a7a0*/  STL.64 [R1+0x1c8], R4 ;  /* 0x0001c80401007387 */ /* 0x000fe80000100a00 */
[----:B-1----:R0:W-:Y:S02]  /*3a7b0*/  STL [R1+0x6c], R15 ;  /* 0x00006c0f01007387 */ /* 0x0021e40000100800 */
[----:B0-----:R-:W-:Y:S02]  /*3a7c0*/  MOV R15, R14 ;  /* 0x0000000e000f7202 */ /* 0x001fe40000000f00 */
[----:B------:R-:W4:Y:S01]  /*3a7d0*/  LDL.LU R14, [R1+0x130c] ;  /* 0x00130c00010e7983 */ /* 0x000f220000300800 */
[----:B------:R-:W-:-:S05]  /*3a7e0*/  IMAD.MOV.U32 R26, RZ, RZ, R13 ;  /* 0x000000ffff1a7224 */ /* 0x000fca00078e000d */
[----:B------:R-:W-:Y:S01]  /*3a7f0*/  STL [R1+0x12b8], R26 ;  /* 0x0012b81a01007387 */ /* 0x000fe20000100800 */
[----:B------:R-:W-:-:S03]  /*3a800*/  LEA R3, R11, R16, 0x1 ;  /* 0x000000100b037211 */ /* 0x000fc600078e08ff */
[----:B----4-:R0:W-:Y:S04]  /*3a810*/  STL.64 [R1+0x11f8], R14 ;  /* 0x0011f80e01007387 */ /* 0x0101e80000100a00 */
[----:B0-----:R-:W2:Y:S01]  /*3a820*/  LDL.LU R15, [R1] ;  /* 0x00000000010f7983 */ /* 0x001ea20000300800 */
[----:B------:R-:W-:-:S03]  /*3a830*/  LEA R4, P0, R3, R2, 0x1 ;  /* 0x0000000203047211 */ /* 0x000fc600078008ff */
[----:B------:R-:W4:Y:S01]  /*3a840*/  LDL.LU.64 R26, [R1+0x398] ;  /* 0x00039800011a7983 */ /* 0x000f220000300a00 */
[----:B------:R-:W-:-:S05]  /*3a850*/  LEA.HI.X.SX32 R5, R3, R0, 0x1, P0 ;  /* 0x0000000003057211 */ /* 0x000fca00000f0eff */
[----:B------:R-:W-:Y:S04]  /*3a860*/  STL.64 [R1+0x1c0], R4 ;  /* 0x0001c00401007387 */ /* 0x000fe80000100a00 */
[----:B------:R-:W3:Y:S04]  /*3a870*/  LDL.LU.64 R24, [R1+0x390] ;  /* 0x0003900001187983 */ /* 0x000ee80000300a00 */
[----:B--2---:R-:W-:Y:S04]  /*3a880*/  STG.E.U16 [R6.64], R15 ;  /* 0x0000000f06007986 */ /* 0x004fe8000c101504 */
[----:B------:R-:W0:Y:S04]  /*3a890*/  LDS.128 R4, [R29+0x1800] ;  /* 0x001800001d047984 */ /* 0x000e280000000c00 */
[----:B------:R-:W-:Y:S04]  /*3a8a0*/  STL [R1+0x12d4], R15 ;  /* 0x0012d40f01007387 */ /* 0x000fe80000100800 */
[----:B0-----:R-:W-:Y:S04]  /*3a8b0*/  STL [R1+0x20], R4 ;  /* 0x0000200401007387 */ /* 0x001fe80000100800 */
[----:B------:R0:W-:Y:S02]  /*3a8c0*/  STL [R1+0x2c], R7 ;  /* 0x00002c0701007387 */ /* 0x0001e40000100800 */
[----:B0-----:R-:W-:-:S02]  /*3a8d0*/  IMAD.MOV.U32 R7, RZ, RZ, R6 ;  /* 0x000000ffff077224 */ /* 0x001fc400078e0006 */
[----:B------:R-:W2:Y:S01]  /*3a8e0*/  LDL.LU R6, [R1+0x1308] ;  /* 0x0013080001067983 */ /* 0x000ea20000300800 */
[----:B------:R-:W-:-:S03]  /*3a8f0*/  MOV R10, R5 ;  /* 0x00000005000a7202 */ /* 0x000fc60000000f00 */
[----:B------:R-:W2:Y:S01]  /*3a900*/  LDL.LU.64 R4, [R1+0x1300] ;  /* 0x0013000001047983 */ /* 0x000ea20000300a00 */
[----:B------:R-:W-:Y:S01]  /*3a910*/  IMAD R16, R11, 0x2, R3 ;  /* 0x000000020b107824 */ /* 0x000fe200078e0203 */
[----:B------:R-:W-:-:S04]  /*3a920*/  MOV R28, R12 ;  /* 0x0000000c001c7202 */ /* 0x000fc80000000f00 */
[----:B------:R-:W-:Y:S01]  /*3a930*/  LEA R12, P0, R16, R2, 0x1 ;  /* 0x00000002100c7211 */ /* 0x000fe200078008ff */
[----:B------:R-:W-:-:S03]  /*3a940*/  IMAD R3, R11, 0x2, R16 ;  /* 0x000000020b037824 */ /* 0x000fc600078e0210 */
[----:B------:R-:W-:Y:S02]  /*3a950*/  LEA.HI.X.SX32 R13, R16, R0, 0x1, P0 ;  /* 0x00000000100d7211 */ /* 0x000fe400000f0eff */
[----:B------:R-:W0:Y:S04]  /*3a960*/  LDS.128 R16, [R18+0x1800] ;  /* 0x0018000012107984 */ /* 0x000e280000000c00 */
[----:B---3--:R-:W-:Y:S04]  /*3a970*/  STG.E.U16 [R20.64], R8 ;  /* 0x0000000814007986 */ /* 0x008fe8000c101504 */
[----:B------:R-:W1:Y:S01]  /*3a980*/  LDS.128 R20, [R22+0x1800] ;  /* 0x0018000016147984 */ /* 0x000e620000000c00 */
[----:B------:R-:W-:-:S03]  /*3a990*/  LEA R29, R11, R3, 0x1 ;  /* 0x000000030b1d7211 */ /* 0x000fc600078e08ff */
[----:B----4-:R-:W-:Y:S04]  /*3a9a0*/  STG.E.U16 [R26.64], R9 ;  /* 0x000000091a007986 */ /* 0x010fe8000c101504 */
[----:B--2---:R2:W-:Y:S04]  /*3a9b0*/  STL.64 [R1+0x1208], R6 ;  /* 0x0012080601007387 */ /* 0x0045e80000100a00 */
[----:B------:R3:W-:Y:S01]  /*3a9c0*/  STL.64 [R1+0x1b8], R12 ;  /* 0x0001b80c01007387 */ /* 0x0007e20000100a00 */
[----:B--2---:R-:W-:-:S03]  /*3a9d0*/  LEA R6, P0, R3, R2, 0x1 ;  /* 0x0000000203067211 */ /* 0x004fc600078008ff */
[----:B0-----:R-:W-:Y:S01]  /*3a9e0*/  STL [R1+0x1138], R19 ;  /* 0x0011381301007387 */ /* 0x001fe20000100800 */
[----:B------:R-:W-:-:S03]  /*3a9f0*/  LEA.HI.X.SX32 R7, R3, R0, 0x1, P0 ;  /* 0x0000000003077211 */ /* 0x000fc600000f0eff */
[----:B------:R0:W-:Y:S01]  /*3aa00*/  STL [R1+0x1234], R18 ;  /* 0x0012341201007387 */ /* 0x0001e20000100800 */
[----:B---3--:R-:W-:Y:S01]  /*3aa10*/  LEA R12, P0, R29, R2, 0x1 ;  /* 0x000000021d0c7211 */ /* 0x008fe200078008ff */
[----:B------:R-:W-:-:S03]  /*3aa20*/  IMAD R3, R11, 0x2, R29 ;  /* 0x000000020b037824 */ /* 0x000fc600078e021d */
[----:B------:R-:W-:Y:S01]  /*3aa30*/  LEA.HI.X.SX32 R13, R29, R0, 0x1, P0 ;  /* 0x000000001d0d7211 */ /* 0x000fe200000f0eff */
[----:B0-----:R-:W2:Y:S04]  /*3aa40*/  LDL.LU.64 R18, [R1+0x388] ;  /* 0x0003880001127983 */ /* 0x001ea80000300a00 */
[----:B------:R-:W3:Y:S04]  /*3aa50*/  LDL.LU.64 R14, [R1+0x380] ;  /* 0x00038000010e7983 */ /* 0x000ee80000300a00 */
[----:B------:R0:W-:Y:S04]  /*3aa60*/  STL.64 [R1+0x1b0], R6 ;  /* 0x0001b00601007387 */ /* 0x0001e80000100a00 */
[----:B0-----:R-:W4:Y:S04]  /*3aa70*/  LDL.LU R7, [R1+0x20] ;  /* 0x0000200001077983 */ /* 0x001f280000300800 */
[----:B-1----:R-:W-:Y:S04]  /*3aa80*/  STL [R1+0x1248], R21 ;  /* 0x0012481501007387 */ /* 0x002fe80000100800 */
[----:B------:R-:W-:Y:S04]  /*3aa90*/  STL [R1+0x11dc], R22 ;  /* 0x0011dc1601007387 */ /* 0x000fe80000100800 */
[----:B------:R0:W-:Y:S01]  /*3aaa0*/  STL [R1+0x11c8], R23 ;  /* 0x0011c81701007387 */ /* 0x0001e20000100800 */
[----:B------:R-:W-:-:S03]  /*3aab0*/  LEA R29, R11, R3, 0x1 ;  /* 0x000000030b1d7211 */ /* 0x000fc600078e08ff */
[----:B0-----:R-:W4:Y:S04]  /*3aac0*/  LDL.LU.64 R22, [R1+0x370] ;  /* 0x0003700001167983 */ /* 0x001f280000300a00 */
[----:B------:R0:W-:Y:S04]  /*3aad0*/  STL.64 [R1+0x1a8], R12 ;  /* 0x0001a80c01007387 */ /* 0x0001e80000100a00 */
[----:B------:R1:W-:Y:S01]  /*3aae0*/  STL.64 [R1+0x12e0], R8 ;  /* 0x0012e00801007387 */ /* 0x0003e20000100a00 */
[----:B0-----:R-:W-:-:S04]  /*3aaf0*/  LEA R12, P0, R3, R2, 0x1 ;  /* 0x00000002030c7211 */ /* 0x001fc800078008ff */
[----:B------:R-:W-:Y:S01]  /*3ab00*/  LEA.HI.X.SX32 R13, R3, R0, 0x1, P0 ;  /* 0x00000000030d7211 */ /* 0x000fe200000f0eff */
[----:B-1----:R-:W2:Y:S04]  /*3ab10*/  LDL.LU.64 R8, [R1+0x378] ;  /* 0x0003780001087983 */ /* 0x002ea80000300a00 */
[----:B------:R-:W2:Y:S04]  /*3ab20*/  LDL.LU.64 R26, [R1+0x368] ;  /* 0x00036800011a7983 */ /* 0x000ea80000300a00 */
[----:B------:R0:W-:Y:S04]  /*3ab30*/  STL.64 [R1+0x1a0], R12 ;  /* 0x0001a00c01007387 */ /* 0x0001e80000100a00 */
[----:B------:R1:W-:Y:S01]  /*3ab40*/  STG.E.U16 [R24.64], R5 ;  /* 0x0000000518007986 */ /* 0x0003e2000c101504 */
[----:B0-----:R-:W-:-:S03]  /*3ab50*/  LEA R12, P0, R29, R2, 0x1 ;  /* 0x000000021d0c7211 */ /* 0x001fc600078008ff */
[----:B-1----:R-:W2:Y:S01]  /*3ab60*/  LDL.LU.64 R24, [R1+0x12f8] ;  /* 0x0012f80001187983 */ /* 0x002ea20000300a00 */
[----:B------:R-:W-:-:S03]  /*3ab70*/  LEA.HI.X.SX32 R13, R29, R0, 0x1, P0 ;  /* 0x000000001d0d7211 */ /* 0x000fc600000f0eff */
[----:B------:R-:W-:Y:S04]  /*3ab80*/  STL.64 [R1+0x12e8], R4 ;  /* 0x0012e80401007387 */ /* 0x000fe80000100a00 */
[----:B------:R0:W-:Y:S04]  /*3ab90*/  STL.64 [R1+0x198], R12 ;  /* 0x0001980c01007387 */ /* 0x0001e80000100a00 */
[----:B0-----:R-:W3:Y:S01]  /*3aba0*/  LDL.LU.64 R12, [R1+0x12f0] ;  /* 0x0012f000010c7983 */ /* 0x001ee20000300a00 */
[----:B------:R-:W-:-:S05]  /*3abb0*/  IMAD R3, R11, 0x2, R29 ;  /* 0x000000020b037824 */ /* 0x000fca00078e021d */
[----:B------:R-:W-:Y:S02]  /*3abc0*/  LEA R4, P0, R3, R2, 0x1 ;  /* 0x0000000203047211 */ /* 0x000fe400078008ff */
[----:B------:R-:W-:Y:S02]  /*3abd0*/  LEA R29, R11, R3, 0x1 ;  /* 0x000000030b1d7211 */ /* 0x000fe400078e08ff */
[----:B------:R-:W-:-:S03]  /*3abe0*/  LEA.HI.X.SX32 R5, R3, R0, 0x1, P0 ;  /* 0x0000000003057211 */ /* 0x000fc600000f0eff */
[----:B------:R-:W-:Y:S01]  /*3abf0*/  IMAD R3, R11, 0x2, R29 ;  /* 0x000000020b037824 */ /* 0x000fe200078e021d */
[----:B--2---:R-:W-:Y:S04]  /*3ac00*/  STG.E.U16 [R18.64], R24 ;  /* 0x0000001812007986 */ /* 0x004fe8000c101504 */
[----:B------:R0:W-:Y:S04]  /*3ac10*/  STL.64 [R1+0x12c8], R24 ;  /* 0x0012c81801007387 */ /* 0x0001e80000100a00 */
[----:B0-----:R-:W2:Y:S04]  /*3ac20*/  LDL.LU.64 R24, [R1+0x360] ;  /* 0x0003600001187983 */ /* 0x001ea80000300a00 */
[----:B------:R-:W2:Y:S04]  /*3ac30*/  LDL.LU R19, [R1+0x90] ;  /* 0x0000900001137983 */ /* 0x000ea80000300800 */
[----:B------:R0:W-:Y:S04]  /*3ac40*/  STL.64 [R1+0x190], R4 ;  /* 0x0001900401007387 */ /* 0x0001e80000100a00 */
[----:B---3--:R-:W-:Y:S01]  /*3ac50*/  STG.E.U16 [R14.64], R12 ;  /* 0x0000000c0e007986 */ /* 0x008fe2000c101504 */
[----:B0-----:R-:W-:-:S03]  /*3ac60*/  LEA R4, P0, R29, R2, 0x1 ;  /* 0x000000021d047211 */ /* 0x001fc600078008ff */
[----:B------:R0:W-:Y:S01]  /*3ac70*/  STL.64 [R1+0x12d8], R12 ;  /* 0x0012d80c01007387 */ /* 0x0001e20000100a00 */
[----:B------:R-:W-:-:S03]  /*3ac80*/  LEA.HI.X.SX32 R5, R29, R0, 0x1, P0 ;  /* 0x000000001d057211 */ /* 0x000fc600000f0eff */
[----:B0-----:R-:W3:Y:S04]  /*3ac90*/  LDL.LU.64 R12, [R1+0x3b0] ;  /* 0x0003b000010c7983 */ /* 0x001ee80000300a00 */
[----:B------:R-:W3:Y:S04]  /*3aca0*/  LDL.LU R15, [R1+0x50] ;  /* 0x00005000010f7983 */ /* 0x000ee80000300800 */
[----:B------:R0:W-:Y:S01]  /*3acb0*/  STL.64 [R1+0x188], R4 ;  /* 0x0001880401007387 */ /* 0x0001e20000100a00 */
[----:B------:R-:W-:-:S03]  /*3acc0*/  LEA R29, R11, R3, 0x1 ;  /* 0x000000030b1d7211 */ /* 0x000fc600078e08ff */
[----:B------:R1:W-:Y:S01]  /*3acd0*/  STG.E.U16 [R8.64], R28 ;  /* 0x0000001c08007986 */ /* 0x0003e2000c101504 */
[----:B0-----:R-:W-:-:S04]  /*3ace0*/  LEA R4, P0, R3, R2, 0x1 ;  /* 0x0000000203047211 */ /* 0x001fc800078008ff */
[----:B------:R-:W-:Y:S01]  /*3acf0*/  LEA.HI.X.SX32 R5, R3, R0, 0x1, P0 ;  /* 0x0000000003057211 */ /* 0x000fe200000f0eff */
[----:B-1----:R-:W3:Y:S04]  /*3ad00*/  LDL.LU.64 R8, [R1+0x3a8] ;  /* 0x0003a80001087983 */ /* 0x002ee80000300a00 */
[----:B------:R0:W-:Y:S04]  /*3ad10*/  STL.64 [R1+0x180], R4 ;  /* 0x0001800401007387 */ /* 0x0001e80000100a00 */
[----:B----4-:R1:W-:Y:S01]  /*3ad20*/  STG.E.U16 [R22.64], R7 ;  /* 0x0000000716007986 */ /* 0x0103e2000c101504 */
[----:B0-----:R-:W-:-:S04]  /*3ad30*/  LEA R4, P0, R29, R2, 0x1 ;  /* 0x000000021d047211 */ /* 0x001fc800078008ff */
[----:B------:R-:W-:Y:S01]  /*3ad40*/  LEA.HI.X.SX32 R5, R29, R0, 0x1, P0 ;  /* 0x000000001d057211 */ /* 0x000fe200000f0eff */
[----:B-1----:R-:W4:Y:S04]  /*3ad50*/  LDL.LU R22, [R1+0x10] ;  /* 0x0000100001167983 */ /* 0x002f280000300800 */
[----:B------:R-:W-:Y:S04]  /*3ad60*/  STL [R1+0x12c0], R7 ;  /* 0x0012c00701007387 */ /* 0x000fe80000100800 */
[----:B------:R0:W-:Y:S04]  /*3ad70*/  STL.64 [R1+0x178], R4 ;  /* 0x0001780401007387 */ /* 0x0001e80000100a00 */
[----:B0-----:R-:W3:Y:S01]  /*3ad80*/  LDL.LU.64 R4, [R1+0x12e8] ;  /* 0x0012e80001047983 */ /* 0x001ee20000300a00 */
[----:B------:R-:W-:-:S05]  /*3ad90*/  IMAD R3, R11, 0x2, R29 ;  /* 0x000000020b037824 */ /* 0x000fca00078e021d */
[----:B------:R-:W-:Y:S01]  /*3ada0*/  LEA R6, P0, R3, R2, 0x1 ;  /* 0x0000000203067211 */ /* 0x000fe200078008ff */
[----:B------:R0:W-:Y:S01]  /*3adb0*/  STG.E.U16 [R26.64], R16 ;  /* 0x000000101a007986 */ /* 0x0001e2000c101504 */
[----:B------:R-:W-:Y:S02]  /*3adc0*/  LEA R29, R11, R3, 0x1 ;  /* 0x000000030b1d7211 */ /* 0x000fe400078e08ff */
[----:B------:R-:W-:Y:S01]  /*3add0*/  LEA.HI.X.SX32 R7, R3, R0, 0x1, P0 ;  /* 0x0000000003077211 */ /* 0x000fe200000f0eff */
[----:B0-----:R-:W4:Y:S04]  /*3ade0*/  LDL.LU.64 R26, [R1+0x3c8] ;  /* 0x0003c800011a7983 */ /* 0x001f280000300a00 */
[----:B------:R0:W-:Y:S01]  /*3adf0*/  STL.64 [R1+0x170], R6 ;  /* 0x0001700601007387 */ /* 0x0001e20000100a00 */
[----:B------:R-:W-:Y:S01]  /*3ae00*/  IMAD R3, R11, 0x2, R29 ;  /* 0x000000020b037824 */ /* 0x000fe200078e021d */
[----:B0-----:R-:W-:-:S04]  /*3ae10*/  LEA R6, P0, R29, R2, 0x1 ;  /* 0x000000021d067211 */ /* 0x001fc800078008ff */
[----:B------:R-:W-:Y:S02]  /*3ae20*/  LEA.HI.X.SX32 R7, R29, R0, 0x1, P0 ;  /* 0x000000001d077211 */ /* 0x000fe400000f0eff */
[----:B------:R-:W-:-:S05]  /*3ae30*/  LEA R14, R11, R3, 0x1 ;  /* 0x000000030b0e7211 */ /* 0x000fca00078e08ff */
[----:B------:R-:W-:Y:S01]  /*3ae40*/  IMAD R29, R11, 0x2, R14 ;  /* 0x000000020b1d7824 */ /* 0x000fe200078e020e */
[----:B--2---:R0:W-:Y:S04]  /*3ae50*/  STG.E.U16 [R24.64], R20 ;  /* 0x0000001418007986 */ /* 0x0041e8000c101504 */
[----:B0-----:R-:W2:Y:S04]  /*3ae60*/  LDL.LU.64 R24, [R1+0x3c0] ;  /* 0x0003c00001187983 */ /* 0x001ea80000300a00 */
[----:B------:R0:W-:Y:S04]  /*3ae70*/  STL.64 [R1+0x168], R6 ;  /* 0x0001680601007387 */ /* 0x0001e80000100a00 */
[----:B------:R-:W2:Y:S01]  /*3ae80*/  LDL.LU R18, [R1+0x80] ;  /* 0x0000800001127983 */ /* 0x000ea20000300800 */
[----:B0-----:R-:W-:-:S04]  /*3ae90*/  LEA R6, P0, R3, R2, 0x1 ;  /* 0x0000000203067211 */ /* 0x001fc800078008ff */
[----:B------:R-:W-:-:S05]  /*3aea0*/  LEA.HI.X.SX32 R7, R3, R0, 0x1, P0 ;  /* 0x0000000003077211 */ /* 0x000fca00000f0eff */
[----:B------:R0:W-:Y:S02]  /*3aeb0*/  STL.64 [R1+0x160], R6 ;  /* 0x0001600601007387 */ /* 0x0001e40000100a00 */
[----:B0-----:R-:W-:-:S04]  /*3aec0*/  LEA R6, P0, R14, R2, 0x1 ;  /* 0x000000020e067211 */ /* 0x001fc800078008ff */
[----:B------:R-:W-:Y:S02]  /*3aed0*/  LEA.HI.X.SX32 R7, R14, R0, 0x1, P0 ;  /* 0x000000000e077211 */ /* 0x000fe400000f0eff */
[----:B---3--:R-:W-:-:S05]  /*3aee0*/  PRMT R4, R19, 0x7632, R4 ;  /* 0x0000763213047816 */ /* 0x008fca0000000004 */
[----:B------:R0:W-:Y:S02]  /*3aef0*/  STG.E.U16 [R12.64], R4 ;  /* 0x000000040c007986 */ /* 0x0001e4000c101504 */
[----:B0-----:R-:W-:Y:S02]  /*3af00*/  PRMT R4, R15, 0x7632, R4 ;  /* 0x000076320f047816 */ /* 0x001fe40000000004 */
[----:B------:R-:W3:Y:S04]  /*3af10*/  LDL.LU.64 R12, [R1+0xf0] ;  /* 0x0000f000010c7983 */ /* 0x000ee80000300a00 */
[----:B------:R-:W3:Y:S04]  /*3af20*/  LDL.LU R19, [R1+0x40] ;  /* 0x0000400001137983 */ /* 0x000ee80000300800 */
[----:B------:R-:W3:Y:S04]  /*3af30*/  LDL.LU.64 R14, [R1+0xe8] ;  /* 0x0000e800010e7983 */ /* 0x000ee80000300a00 */
[----:B------:R-:W-:Y:S04]  /*3af40*/  STL.64 [R1+0x158], R6 ;  /* 0x0001580601007387 */ /* 0x000fe80000100a00 */
[----:B------:R0:W-:Y:S04]  /*3af50*/  STG.E.U16 [R8.64], R4 ;  /* 0x0000000408007986 */ /* 0x0001e8000c101504 */
[----:B0-----:R-:W3:Y:S01]  /*3af60*/  LDL.LU.64 R8, [R1+0x12e0] ;  /* 0x0012e00001087983 */ /* 0x001ee20000300a00 */
[----:B------:R-:W-:-:S02]  /*3af70*/  LEA R6, P0, R29, R2, 0x1 ;  /* 0x000000021d067211 */ /* 0x000fc400078008ff */
[----:B------:R-:W-:Y:S02]  /*3af80*/  LEA R3, R11, R29, 0x1 ;  /* 0x0000001d0b037211 */ /* 0x000fe400078e08ff */
[----:B------:R-:W-:-:S05]  /*3af90*/  LEA.HI.X.SX32 R7, R29, R0, 0x1, P0 ;  /* 0x000000001d077211 */ /* 0x000fca00000f0eff */
[----:B------:R0:W-:Y:S01]  /*3afa0*/  STL.64 [R1+0x150], R6 ;  /* 0x0001500601007387 */ /* 0x0001e20000100a00 */
[----:B------:R-:W-:Y:S01]  /*3afb0*/  IMAD R21, R11, 0x2, R3 ;  /* 0x000000020b157824 */ /* 0x000fe200078e0203 */
[----:B----4-:R-:W-:Y:S02]  /*3afc0*/  PRMT R4, R22, 0x7632, R4 ;  /* 0x0000763216047816 */ /* 0x010fe40000000004 */
[----:B------:R-:W4:Y:S01]  /*3afd0*/  LDL.LU.64 R22, [R1+0x3e0] ;  /* 0x0003e00001167983 */ /* 0x000f220000300a00 */
        /* <DEDUP_REMOVED lines=10> */
[----:B0-----:R-:W-:-:S04]  /*3b080*/  LEA R6, P0, R29, R2, 0x1 ;  /* 0x000000021d067211 */ /* 0x001fc800078008ff */
[----:B------:R-:W-:Y:S02]  /*3b090*/  LEA.HI.X.SX32 R7, R29, R0, 0x1, P0 ;  /* 0x000000001d077211 */ /* 0x000fe400000f0eff */
[----:B------:R-:W-:-:S03]  /*3b0a0*/  PRMT R4, R4, 0x7632, R4 ;  /* 0x0000763204047816 */ /* 0x000fc60000000004 */
[----:B------:R0:W-:Y:S01]  /*3b0b0*/  STL.64 [R1+0x138], R6 ;  /* 0x0001380601007387 */ /* 0x0001e20000100a00 */
[----:B------:R-:W-:Y:S02]  /*3b0c0*/  LEA R29, R11, R3, 0x1 ;  /* 0x000000030b1d7211 */ /* 0x000fe400078e08ff */
[----:B0-----:R-:W-:-:S04]  /*3b0d0*/  LEA R6, P0, R3, R2, 0x1 ;  /* 0x0000000203067211 */ /* 0x001fc800078008ff */
[----:B------:R-:W-:Y:S01]  /*3b0e0*/  LEA.HI.X.SX32 R7, R3, R0, 0x1, P0 ;  /* 0x0000000003077211 */ /* 0x000fe200000f0eff */
[----:B--2---:R0:W-:Y:S04]  /*3b0f0*/  STG.E.U16 [R24.64], R4 ;  /* 0x0000000418007986 */ /* 0x0041e8000c101504 */
[----:B0-----:R-:W2:Y:S04]  /*3b100*/  LDL.LU.64 R24, [R1+0x400] ;  /* 0x0004000001187983 */ /* 0x001ea80000300a00 */
[----:B------:R0:W-:Y:S02]  /*3b110*/  STL.64 [R1+0x130], R6 ;  /* 0x0001300601007387 */ /* 0x0001e40000100a00 */
[----:B0-----:R-:W-:-:S04]  /*3b120*/  LEA R6, P0, R29, R2, 0x1 ;  /* 0x000000021d067211 */ /* 0x001fc800078008ff */
[----:B------:R-:W-:Y:S02]  /*3b130*/  LEA.HI.X.SX32 R7, R29, R0, 0x1, P0 ;  /* 0x000000001d077211 */ /* 0x000fe400000f0eff */
[----:B---3--:R-:W-:-:S05]  /*3b140*/  PRMT R8, R18, 0x7632, R8 ;  /* 0x0000763212087816 */ /* 0x008fca0000000008 */
[----:B------:R0:W-:Y:S02]  /*3b150*/  STG.E.U16 [R12.64], R8 ;  /* 0x000000080c007986 */ /* 0x0001e4000c101504 */
[----:B0-----:R-:W-:Y:S02]  /*3b160*/  PRMT R8, R19, 0x7632, R8 ;  /* 0x0000763213087816 */ /* 0x001fe40000000008 */
[----:B------:R-:W3:Y:S04]  /*3b170*/  LDL.LU.64 R12, [R1+0x12d8] ;  /* 0x0012d800010c7983 */ /* 0x000ee80000300a00 */
[----:B------:R-:W2:Y:S04]  /*3b180*/  LDL.LU.64 R18, [R1+0x3f8] ;  /* 0x0003f80001127983 */ /* 0x000ea80000300a00 */
[----:B------:R-:W-:Y:S04]  /*3b190*/  STL.64 [R1+0x128], R6 ;  /* 0x0001280601007387 */ /* 0x000fe80000100a00 */
[----:B------:R0:W-:Y:S04]  /*3b1a0*/  STG.E.U16 [R14.64], R8 ;  /* 0x000000080e007986 */ /* 0x0001e8000c101504 */
[----:B0-----:R-:W2:Y:S01]  /*3b1b0*/  LDL.LU R15, [R1+0x12d4] ;  /* 0x0012d400010f7983 */ /* 0x001ea20000300800 */
[----:B------:R-:W-:-:S05]  /*3b1c0*/  IMAD R4, R11, 0x2, R29 ;  /* 0x000000020b047824 */ /* 0x000fca00078e021d */
[C---:B------:R-:W-:Y:S02]  /*3b1d0*/  LEA R6, P0, R4.reuse, R2, 0x1 ;  /* 0x0000000204067211 */ /* 0x040fe400078008ff */
[----:B------:R-:W-:Y:S02]  /*3b1e0*/  LEA R3, R11, R4, 0x1 ;  /* 0x000000040b037211 */ /* 0x000fe400078e08ff */
[----:B------:R-:W-:-:S03]  /*3b1f0*/  LEA.HI.X.SX32 R7, R4, R0, 0x1, P0 ;  /* 0x0000000004077211 */ /* 0x000fc600000f0eff */
[----:B------:R-:W-:Y:S02]  /*3b200*/  IMAD R29, R11, 0x2, R3 ;  /* 0x000000020b1d7824 */ /* 0x000fe400078e0203 */
[----:B------:R0:W-:Y:S02]  /*3b210*/  STL.64 [R1+0x120], R6 ;  /* 0x0001200601007387 */ /* 0x0001e40000100a00 */
[----:B0-----:R-:W-:-:S04]  /*3b220*/  LEA R6, P0, R3, R2, 0x1 ;  /* 0x0000000203067211 */ /* 0x001fc800078008ff */
[----:B------:R-:W-:Y:S02]  /*3b230*/  LEA.HI.X.SX32 R7, R3, R0, 0x1, P0 ;  /* 0x0000000003077211 */ /* 0x000fe400000f0eff */
[----:B------:R-:W-:Y:S02]  /*3b240*/  LEA R14, P0, R29, R2, 0x1 ;  /* 0x000000021d0e7211 */ /* 0x000fe400078008ff */
[C---:B------:R-:W-:Y:S01]  /*3b250*/  LEA R4, R11.reuse, R29, 0x1 ;  /* 0x0000001d0b047211 */ /* 0x040fe200078e08ff */
[----:B------:R0:W-:Y:S04]  /*3b260*/  STL.64 [R1+0x118], R6 ;  /* 0x0001180601007387 */ /* 0x0001e80000100a00 */
[----:B------:R-:W-:Y:S01]  /*3b270*/  IMAD R3, R11, 0x2, R4 ;  /* 0x000000020b037824 */ /* 0x000fe200078e0204 */
[----:B0-----:R-:W4:Y:S01]  /*3b280*/  LDL.LU.64 R6, [R1+0x410] ;  /* 0x0004100001067983 */ /* 0x001f220000300a00 */
[----:B---3--:R-:W-:-:S02]  /*3b290*/  PRMT R12, R9, 0x7632, R12 ;  /* 0x00007632090c7816 */ /* 0x008fc4000000000c */
[----:B--2---:R-:W-:Y:S02]  /*3b2a0*/  PRMT R8, R15, 0x7632, R8 ;  /* 0x000076320f087816 */ /* 0x004fe40000000008 */
[----:B------:R-:W-:-:S03]  /*3b2b0*/  LEA.HI.X.SX32 R15, R29, R0, 0x1, P0 ;  /* 0x000000001d0f7211 */ /* 0x000fc600000f0eff */
[----:B----4-:R0:W-:Y:S04]  /*3b2c0*/  STG.E.U16 [R22.64], R8 ;  /* 0x0000000816007986 */ /* 0x0101e8000c101504 */
[----:B0-----:R-:W2:Y:S04]  /*3b2d0*/  LDL.LU.64 R22, [R1+0x420] ;  /* 0x0004200001167983 */ /* 0x001ea80000300a00 */
[----:B------:R0:W-:Y:S02]  /*3b2e0*/  STL.64 [R1+0x110], R14 ;  /* 0x0001100e01007387 */ /* 0x0001e40000100a00 */
[----:B0-----:R-:W-:-:S04]  /*3b2f0*/  LEA R14, P0, R4, R2, 0x1 ;  /* 0x00000002040e7211 */ /* 0x001fc800078008ff */
[----:B------:R-:W-:Y:S02]  /*3b300*/  LEA.HI.X.SX32 R15, R4, R0, 0x1, P0 ;  /* 0x00000000040f7211 */ /* 0x000fe400000f0eff */
[----:B------:R-:W-:-:S03]  /*3b310*/  PRMT R8, R8, 0x7632, R8 ;  /* 0x0000763208087816 */ /* 0x000fc60000000008 */
[----:B------:R0:W-:Y:S04]  /*3b320*/  STL.64 [R1+0x108], R14 ;  /* 0x0001080e01007387 */ /* 0x0001e80000100a00 */
[----:B------:R1:W-:Y:S04]  /*3b330*/  STG.E.U16 [R26.64], R8 ;  /* 0x000000081a007986 */ /* 0x0003e8000c101504 */
[----:B------:R-:W3:Y:S01]  /*3b340*/  LDL.LU R9, [R1+0x12d0] ;  /* 0x0012d00001097983 */ /* 0x000ee20000300800 */
[----:B0-----:R-:W-:-:S04]  /*3b350*/  LEA R14, P0, R3, R2, 0x1 ;  /* 0x00000002030e7211 */ /* 0x001fc800078008ff */
[----:B------:R-:W-:Y:S01]  /*3b360*/  LEA.HI.X.SX32 R15, R3, R0, 0x1, P0 ;  /* 0x00000000030f7211 */ /* 0x000fe200000f0eff */
[----:B-1----:R-:W4:Y:S04]  /*3b370*/  LDL.LU.64 R26, [R1+0x430] ;  /* 0x00043000011a7983 */ /* 0x002f280000300a00 */
[----:B------:R-:W-:Y:S04]  /*3b380*/  STL.64 [R1+0x100], R14 ;  /* 0x0001000e01007387 */ /* 0x000fe80000100a00 */
[----:B------:R0:W-:Y:S04]  /*3b390*/  STG.E.U16 [R24.64], R12 ;  /* 0x0000000c18007986 */ /* 0x0001e8000c101504 */
[----:B0-----:R-:W2:Y:S01]  /*3b3a0*/  LDL.LU.64 R24, [R1+0x12c8] ;  /* 0x0012c80001187983 */ /* 0x001ea20000300a00 */
[----:B------:R-:W-:-:S04]  /*3b3b0*/  LEA R8, R11, R3, 0x1 ;  /* 0x000000030b087211 */ /* 0x000fc800078e08ff */
[----:B------:R-:W-:Y:S01]  /*3b3c0*/  LEA R14, P0, R8, R2, 0x1 ;  /* 0x00000002080e7211 */ /* 0x000fe200078008ff */
[----:B------:R-:W-:-:S03]  /*3b3d0*/  IMAD R4, R11, 0x2, R8 ;  /* 0x000000020b047824 */ /* 0x000fc600078e0208 */
[----:B------:R-:W-:Y:S02]  /*3b3e0*/  LEA.HI.X.SX32 R15, R8, R0, 0x1, P0 ;  /* 0x00000000080f7211 */ /* 0x000fe400000f0eff */
[----:B------:R-:W-:Y:S02]  /*3b3f0*/  PRMT R12, R5, 0x7632, R12 ;  /* 0x00007632050c7816 */ /* 0x000fe4000000000c */
[----:B------:R-:W3:Y:S04]  /*3b400*/  LDL.LU R5, [R1+0x12c4] ;  /* 0x0012c40001057983 */ /* 0x000ee80000300800 */
[----:B------:R0:W-:Y:S02]  /*3b410*/  STL.64 [R1+0xf8], R14 ;  /* 0x0000f80e01007387 */ /* 0x0001e40000100a00 */
[----:B0-----:R-:W-:-:S04]  /*3b420*/  LEA R14, P0, R4, R2, 0x1 ;  /* 0x00000002040e7211 */ /* 0x001fc800078008ff */
[----:B------:R-:W-:-:S05]  /*3b430*/  LEA.HI.X.SX32 R15, R4, R0, 0x1, P0 ;  /* 0x00000000040f7211 */ /* 0x000fca00000f0eff */
[----:B------:R0:W-:Y:S04]  /*3b440*/  STL.64 [R1+0xf0], R14 ;  /* 0x0000f00e01007387 */ /* 0x0001e80000100a00 */
[----:B0-----:R-:W3:Y:S01]  /*3b450*/  LDL.LU R15, [R1+0x758] ;  /* 0x00075800010f7983 */ /* 0x001ee20000300800 */
[----:B------:R-:W-:-:S03]  /*3b460*/  LEA R3, R11, R4, 0x1 ;  /* 0x000000040b037211 */ /* 0x000fc600078e08ff */
[----:B------:R0:W-:Y:S02]  /*3b470*/  STG.E.U16 [R18.64], R12 ;  /* 0x0000000c12007986 */ /* 0x0001e4000c101504 */
[----:B------:R-:W-:Y:S01]  /*3b480*/  IMAD R4, R11, 0x2, R3 ;  /* 0x000000020b047824 */ /* 0x000fe200078e0203 */
[C---:B0-----:R-:W-:Y:S02]  /*3b490*/  LEA R18, P0, R3.reuse, R2, 0x1 ;  /* 0x0000000203127211 */ /* 0x041fe400078008ff */
[----:B------:R-:W-:Y:S02]  /*3b4a0*/  PRMT R12, R12, 0x7632, R12 ;  /* 0x000076320c0c7816 */ /* 0x000fe4000000000c */
[----:B------:R-:W-:-:S05]  /*3b4b0*/  LEA.HI.X.SX32 R19, R3, R0, 0x1, P0 ;  /* 0x0000000003137211 */ /* 0x000fca00000f0eff */
[----:B------:R0:W-:Y:S01]  /*3b4c0*/  STL.64 [R1+0xe8], R18 ;  /* 0x0000e81201007387 */ /* 0x0001e20000100a00 */
[----:B------:R-:W-:Y:S02]  /*3b4d0*/  LEA R3, R11, R4, 0x1 ;  /* 0x000000040b037211 */ /* 0x000fe400078e08ff */
[----:B0-----:R-:W-:-:S04]  /*3b4e0*/  LEA R18, P0, R4, R2, 0x1 ;  /* 0x0000000204127211 */ /* 0x001fc800078008ff */
[----:B------:R-:W-:Y:S01]  /*3b4f0*/  LEA.HI.X.SX32 R19, R4, R0, 0x1, P0 ;  /* 0x0000000004137211 */ /* 0x000fe200000f0eff */
[----:B------:R-:W-:-:S05]  /*3b500*/  IMAD R4, R11, 0x2, R3 ;  /* 0x000000020b047824 */ /* 0x000fca00078e0203 */
[----:B------:R-:W-:Y:S02]  /*3b510*/  LEA R8, R11, R4, 0x1 ;  /* 0x000000040b087211 */ /* 0x000fe400078e08ff */
[----:B--2---:R-:W-:-:S05]  /*3b520*/  PRMT R24, R24, 0x7632, R24 ;  /* 0x0000763218187816 */ /* 0x004fca0000000018 */
[----:B------:R0:W-:Y:S04]  /*3b530*/  STG.E.U16 [R6.64], R24 ;  /* 0x0000001806007986 */ /* 0x0001e8000c101504 */
[----:B------:R1:W-:Y:S04]  /*3b540*/  STG.E.U16 [R22.64], R12 ;  /* 0x0000000c16007986 */ /* 0x0003e8000c101504 */
[----:B0-----:R-:W2:Y:S01]  /*3b550*/  LDL.LU R7, [R1+0x12c0] ;  /* 0x0012c00001077983 */ /* 0x001ea20000300800 */
[----:B-1----:R-:W-:-:S03]  /*3b560*/  PRMT R12, R28, 0x7632, R12 ;  /* 0x000076321c0c7816 */ /* 0x002fc6000000000c */
[----:B------:R0:W-:Y:S04]  /*3b570*/  STL.64 [R1+0xe0], R18 ;  /* 0x0000e01201007387 */ /* 0x0001e80000100a00 */
[----:B----4-:R1:W-:Y:S01]  /*3b580*/  STG.E.U16 [R26.64], R12 ;  /* 0x0000000c1a007986 */ /* 0x0103e2000c101504 */
[----:B0-----:R-:W-:-:S03]  /*3b590*/  LEA R18, P0, R3, R2, 0x1 ;  /* 0x0000000203127211 */ /* 0x001fc600078008ff */
[----:B-1----:R-:W0:Y:S01]  /*3b5a0*/  S2R R27, SR_TID.X ;  /* 0x00000000001b7919 */ /* 0x002e220000002100 */
[----:B------:R-:W-:-:S05]  /*3b5b0*/  LEA.HI.X.SX32 R19, R3, R0, 0x1, P0 ;  /* 0x0000000003137211 */ /* 0x000fca00000f0eff */
[----:B------:R1:W-:Y:S01]  /*3b5c0*/  STL.64 [R1+0xd8], R18 ;  /* 0x0000d81201007387 */ /* 0x0003e20000100a00 */
[----:B------:R-:W-:-:S03]  /*3b5d0*/  IMAD R3, R11, 0x2, R8 ;  /* 0x000000020b037824 */ /* 0x000fc600078e0208 */
[----:B------:R-:W4:Y:S01]  /*3b5e0*/  LDL.LU R28, [R1+0x12bc] ;  /* 0x0012bc00011c7983 */ /* 0x000f220000300800 */
[----:B-1----:R-:W-:-:S04]  /*3b5f0*/  LEA R18, P0, R4, R2, 0x1 ;  /* 0x0000000204127211 */ /* 0x002fc800078008ff */
[----:B------:R-:W-:Y:S02]  /*3b600*/  LEA.HI.X.SX32 R19, R4, R0, 0x1, P0 ;  /* 0x0000000004137211 */ /* 0x000fe400000f0eff */
[----:B------:R-:W-:Y:S01]  /*3b610*/  LEA R22, P0, R8, R2, 0x1 ;  /* 0x0000000208167211 */ /* 0x000fe200078008ff */
[----:B0-----:R-:W-:-:S03]  /*3b620*/  IMAD.SHL.U32 R14, R27, 0x4, RZ ;  /* 0x000000041b0e7824 */ /* 0x001fc600078e00ff */
[----:B------:R-:W-:Y:S01]  /*3b630*/  LEA.HI.X.SX32 R23, R8, R0, 0x1, P0 ;  /* 0x0000000008177211 */ /* 0x000fe200000f0eff */
[----:B------:R-:W-:Y:S01]  /*3b640*/  STL.64 [R1+0xd0], R18 ;  /* 0x0000d01201007387 */ /* 0x000fe20000100a00 */
[----:B------:R-:W-:-:S03]  /*3b650*/  LEA R4, R11, R3, 0x1 ;  /* 0x000000030b047211 */ /* 0x000fc600078e08ff */
[----:B------:R-:W2:Y:S01]  /*3b660*/  LDL.LU R26, [R1+0x12b8] ;  /* 0x0012b800011a7983 */ /* 0x000ea20000300800 */
[----:B------:R-:W-:-:S03]  /*3b670*/  LOP3.LUT R12, R14, 0x80, RZ, 0xc0, !PT ;  /* 0x000000800e0c7812 */ /* 0x000fc600078ec0ff */
[----:B------:R0:W-:Y:S01]  /*3b680*/  STL.64 [R1+0xc8], R22 ;  /* 0x0000c81601007387 */ /* 0x0001e20000100a00 */
[----:B---3--:R-:W-:Y:S02]  /*3b690*/  FSEL R6, R15, -INF , P1 ;  /* 0xff8000000f067808 */ /* 0x008fe40000800000 */
[-C--:B------:R-:W-:Y:S02]  /*3b6a0*/  LEA R14, P1, R4, R2.reuse, 0x1 ;  /* 0x00000002040e7211 */ /* 0x080fe400078208ff */
[----:B0-----:R-:W-:-:S04]  /*3b6b0*/  LEA R22, P0, R3, R2, 0x1 ;  /* 0x0000000203167211 */ /* 0x001fc800078008ff */
[-C--:B------:R-:W-:Y:S01]  /*3b6c0*/  LEA.HI.X.SX32 R23, R3, R0.reuse, 0x1, P0 ;  /* 0x0000000003177211 */ /* 0x080fe200000f0eff */
[----:B------:R-:W-:Y:S01]  /*3b6d0*/  IMAD R3, R11, 0x2, R4 ;  /* 0x000000020b037824 */ /* 0x000fe200078e0204 */
[----:B------:R-:W-:-:S03]  /*3b6e0*/  LEA.HI.X.SX32 R15, R4, R0, 0x1, P1 ;  /* 0x00000000040f7211 */ /* 0x000fc600008f0eff */
[----:B------:R-:W-:Y:S04]  /*3b6f0*/  STL.64 [R1+0xc0], R22 ;  /* 0x0000c01601007387 */ /* 0x000fe80000100a00 */
[----:B------:R-:W-:Y:S04]  /*3b700*/  STL [R1], R6 ;  /* 0x0000000601007387 */ /* 0x000fe80000100800 */
[----:B------:R-:W3:Y:S04]  /*3b710*/  LDL.LU R19, [R1+0x760] ;  /* 0x0007600001137983 */ /* 0x000ee80000300800 */
[----:B------:R0:W-:Y:S01]  /*3b720*/  STL.64 [R1+0xb8], R14 ;  /* 0x0000b80e01007387 */ /* 0x0001e20000100a00 */
[----:B------:R-:W-:-:S03]  /*3b730*/  LOP3.LUT R27, R27, 0x7f, RZ, 0xc0, !PT ;  /* 0x0000007f1b1b7812 */ /* 0x000fc600078ec0ff */
[----:B------:R-:W2:Y:S01]  /*3b740*/  LDL.LU R21, [R1+0x94] ;  /* 0x0000940001157983 */ /* 0x000ea20000300800 */
[----:B0-----:R-:W-:-:S03]  /*3b750*/  LEA R14, P1, R3, R2, 0x1 ;  /* 0x00000002030e7211 */ /* 0x001fc600078208ff */
[----:B------:R-:W2:Y:S01]  /*3b760*/  LDL.LU R6, [R1+0x73c] ;  /* 0x00073c0001067983 */ /* 0x000ea20000300800 */
[----:B------:R-:W-:Y:S02]  /*3b770*/  LEA.HI.X.SX32 R15, R3, R0, 0x1, P1 ;  /* 0x00000000030f7211 */ /* 0x000fe400008f0eff */
[----:B------:R-:W-:-:S03]  /*3b780*/  ISETP.GE.U32.AND P0, PT, R27, 0x40, PT ;  /* 0x000000401b00780c */ /* 0x000fc60003f06070 */
[----:B------:R0:W-:Y:S04]  /*3b790*/  STL.64 [R1+0xb0], R14 ;  /* 0x0000b00e01007387 */ /* 0x0001e80000100a00 */
[----:B0-----:R-:W2:Y:S04]  /*3b7a0*/  LDL.LU R14, [R1+0x84] ;  /* 0x00008400010e7983 */ /* 0x001ea80000300800 */
[----:B------:R-:W2:Y:S01]  /*3b7b0*/  LDL.LU R27, [R1+0x44] ;  /* 0x00004400011b7983 */ /* 0x000ea20000300800 */
[----:B------:R-:W-:-:S04]  /*3b7c0*/  LEA R8, R11, R3, 0x1 ;  /* 0x000000030b087211 */ /* 0x000fc800078e08ff */
[----:B------:R-:W-:-:S05]  /*3b7d0*/  LEA R4, R11, R8, 0x1 ;  /* 0x000000080b047211 */ /* 0x000fca00078e08ff */
[----:B------:R-:W-:Y:S01]  /*3b7e0*/  IMAD R3, R11, 0x2, R4 ;  /* 0x000000020b037824 */ /* 0x000fe200078e0204 */
[----:B--2---:R-:W-:Y:S04]  /*3b7f0*/  STL.64 [R1+0x1280], R26 ;  /* 0x0012801a01007387 */ /* 0x004fe80000100a00 */
[----:B------:R-:W2:Y:S01]  /*3b800*/  LDL.LU R11, [R1+0x4] ;  /* 0x00000400010b7983 */ /* 0x000ea20000300800 */
[----:B------:R-:W-:-:S03]  /*3b810*/  LEA R22, P1, R8, R2, 0x1 ;  /* 0x0000000208167211 */ /* 0x000fc600078208ff */
[----:B--2---:R-:W-:Y:S04]  /*3b820*/  STL.64 [R1+0x1288], R10 ;  /* 0x0012880a01007387 */ /* 0x004fe80000100a00 */
[----:B------:R-:W2:Y:S01]  /*3b830*/  LDL.LU R15, [R1+0x74] ;  /* 0x00007400010f7983 */ /* 0x000ea20000300800 */
[----:B------:R-:W-:-:S03]  /*3b840*/  LEA.HI.X.SX32 R23, R8, R0, 0x1, P1 ;  /* 0x0000000008177211 */ /* 0x000fc600008f0eff */
[----:B------:R-:W0:Y:S04]  /*3b850*/  S2R R18, SR_TID.X ;  /* 0x0000000000127919 */ /* 0x000e280000002100 */
[----:B--2---:R-:W-:Y:S04]  /*3b860*/  STL.64 [R1+0x1290], R14 ;  /* 0x0012900e01007387 */ /* 0x004fe80000100a00 */
[----:B------:R1:W-:Y:S04]  /*3b870*/  STL [R1+0x1238], R8 ;  /* 0x0012380801007387 */ /* 0x0003e80000100800 */
[----:B-1----:R-:W2:Y:S01]  /*3b880*/  LDL.LU R8, [R1+0x14] ;  /* 0x0000140001087983 */ /* 0x002ea20000300800 */
[----:B0-----:R-:W-:-:S04]  /*3b890*/  SHF.L.U32 R24, R18, 0x4, RZ ;  /* 0x0000000412187819 */ /* 0x001fc800000006ff */
[----:B------:R-:W-:Y:S02]  /*3b8a0*/  LOP3.LUT R24, R24, 0x70, RZ, 0xc0, !PT ;  /* 0x0000007018187812 */ /* 0x000fe400078ec0ff */
[----:B------:R-:W-:-:S03]  /*3b8b0*/  LOP3.LUT R18, R18, 0x18, RZ, 0xc0, !PT ;  /* 0x0000001812127812 */ /* 0x000fc600078ec0ff */
[----:B------:R-:W-:-:S05]  /*3b8c0*/  IMAD.IADD R12, R24, 0x1, R12 ;  /* 0x00000001180c7824 */ /* 0x000fca00078e020c */
[----:B------:R-:W-:Y:S01]  /*3b8d0*/  LEA.HI R29, R18, R12, RZ, 0x1f ;  /* 0x0000000c121d7211 */ /* 0x000fe200078ff8ff */
[----:B--2---:R0:W-:Y:S02]  /*3b8e0*/  STL.64 [R1+0x1298], R8 ;  /* 0x0012980801007387 */ /* 0x0041e40000100a00 */
[----:B0-----:R-:W-:-:S04]  /*3b8f0*/  LEA R8, P1, R3, R2, 0x1 ;  /* 0x0000000203087211 */ /* 0x001fc800078208ff */
[----:B------:R-:W-:Y:S02]  /*3b900*/  LEA.HI.X.SX32 R9, R3, R0, 0x1, P1 ;  /* 0x0000000003097211 */ /* 0x000fe400008f0eff */
[C---:B------:R-:W-:Y:S01]  /*3b910*/  LEA R2, P1, R4.reuse, R2, 0x1 ;  /* 0x0000000204027211 */ /* 0x040fe200078208ff */
[----:B------:R-:W-:Y:S03]  /*3b920*/  STL.64 [R1+0xa8], R22 ;  /* 0x0000a81601007387 */ /* 0x000fe60000100a00 */
[----:B------:R-:W-:Y:S01]  /*3b930*/  LEA.HI.X.SX32 R3, R4, R0, 0x1, P1 ;  /* 0x0000000004037211 */ /* 0x000fe200008f0eff */
[----:B------:R-:W-:Y:S04]  /*3b940*/  STL.64 [R1+0x1260], R12 ;  /* 0x0012600c01007387 */ /* 0x000fe80000100a00 */
[----:B------:R-:W-:Y:S04]  /*3b950*/  STL.64 [R1+0xa0], R8 ;  /* 0x0000a00801007387 */ /* 0x000fe80000100a00 */
[----:B------:R-:W-:Y:S04]  /*3b960*/  STL [R1+0x1160], R29 ;  /* 0x0011601d01007387 */ /* 0x000fe80000100800 */
[----:B------:R0:W-:Y:S04]  /*3b970*/  STL.64 [R1+0x12a0], R4 ;  /* 0x0012a00401007387 */ /* 0x0001e80000100a00 */
[----:B------:R-:W-:Y:S04]  /*3b980*/  STL.64 [R1+0x1098], R2 ;  /* 0x0010980201007387 */ /* 0x000fe80000100a00 */
[----:B0-----:R-:W2:Y:S04]  /*3b990*/  LDL.LU.64 R4, [R1+0x448] ;  /* 0x0004480001047983 */ /* 0x001ea80000300a00 */
[----:B--2---:R0:W-:Y:S04]  /*3b9a0*/  STL.64 [R1+0x12a8], R4 ;  /* 0x0012a80401007387 */ /* 0x0041e80000100a00 */
[----:B0-----:R-:W2:Y:S01]  /*3b9b0*/  LDL.LU.64 R4, [R1+0x450] ;  /* 0x0004500001047983 */ /* 0x001ea20000300a00 */
[----:B---3--:R-:W-:-:S02]  /*3b9c0*/  FSEL R24, R19, -INF , P2 ;  /* 0xff80000013187808 */ /* 0x008fc40001000000 */
[C---:B----4-:R-:W-:Y:S02]  /*3b9d0*/  LOP3.LUT P5, RZ, R28.reuse, 0x20, RZ, 0xc0, !PT ;  /* 0x000000201cff7812 */ /* 0x050fe400078ac0ff */
[C---:B------:R-:W-:Y:S02]  /*3b9e0*/  LOP3.LUT P4, RZ, R28.reuse, 0x40, RZ, 0xc0, !PT ;  /* 0x000000401cff7812 */ /* 0x040fe4000788c0ff */
[C---:B------:R-:W-:Y:S02]  /*3b9f0*/  LOP3.LUT P3, RZ, R28.reuse, 0x80, RZ, 0xc0, !PT ;  /* 0x000000801cff7812 */ /* 0x040fe4000786c0ff */
[----:B------:R-:W-:Y:S02]  /*3ba00*/  LOP3.LUT P2, RZ, R28, 0x100, RZ, 0xc0, !PT ;  /* 0x000001001cff7812 */ /* 0x000fe4000784c0ff */
[----:B------:R-:W-:Y:S02]  /*3ba10*/  FSETP.NEU.AND P1, PT, R6, RZ, PT ;  /* 0x000000ff0600720b */ /* 0x000fe40003f2d000 */
[----:B------:R-:W-:Y:S01]  /*3ba20*/  PRMT R0, R7, 0x7632, R0 ;  /* 0x0000763207007816 */ /* 0x000fe20000000000 */
[----:B--2---:R0:W-:Y:S04]  /*3ba30*/  STL.64 [R1+0x12b0], R4 ;  /* 0x0012b00401007387 */ /* 0x0041e80000100a00 */
[----:B0-----:R-:W2:Y:S04]  /*3ba40*/  LDL.LU.64 R4, [R1+0x458] ;  /* 0x0004580001047983 */ /* 0x001ea80000300a00 */
[----:B------:R-:W3:Y:S04]  /*3ba50*/  LDL.LU.64 R8, [R1+0x440] ;  /* 0x0004400001087983 */ /* 0x000ee80000300a00 */
[----:B------:R-:W3:Y:S04]  /*3ba60*/  LDL R3, [R1+0x54] ;  /* 0x0000540001037983 */ /* 0x000ee80000100800 */
[----:B------:R0:W-:Y:S04]  /*3ba70*/  STL.64 [R1+0x1268], R24 ;  /* 0x0012681801007387 */ /* 0x0001e80000100a00 */
[----:B------:R-:W4:Y:S04]  /*3ba80*/  LDL.LU.64 R28, [R1+0x460] ;  /* 0x00046000011c7983 */ /* 0x000f280000300a00 */
[----:B------:R-:W2:Y:S04]  /*3ba90*/  LDL.LU.64 R14, [R1+0x438] ;  /* 0x00043800010e7983 */ /* 0x000ea80000300a00 */
[----:B------:R-:W2:Y:S04]  /*3baa0*/  LDL.LU.64 R10, [R1+0x428] ;  /* 0x00042800010a7983 */ /* 0x000ea80000300a00 */
[----:B------:R-:W2:Y:S04]  /*3bab0*/  LDL.LU.64 R26, [R1+0x418] ;  /* 0x00041800011a7983 */ /* 0x000ea80000300a00 */
[----:B------:R-:W2:Y:S04]  /*3bac0*/  LDL.LU.64 R22, [R1+0x408] ;  /* 0x0004080001167983 */ /* 0x000ea80000300a00 */
[----:B------:R-:W2:Y:S04]  /*3bad0*/  LDL.LU.64 R6, [R1+0x3f0] ;  /* 0x0003f00001067983 */ /* 0x000ea80000300a00 */
[----:B0-----:R-:W2:Y:S04]  /*3bae0*/  LDL.LU.64 R24, [R1+0x3d0] ;  /* 0x0003d00001187983 */ /* 0x001ea80000300a00 */
[----:B--2---:R0:W-:Y:S04]  /*3baf0*/  STL.64 [R1+0x1270], R24 ;  /* 0x0012701801007387 */ /* 0x0041e80000100a00 */
[----:B0-----:R-:W2:Y:S04]  /*3bb00*/  LDL.LU.64 R24, [R1+0x3d8] ;  /* 0x0003d80001187983 */ /* 0x001ea80000300a00 */
[----:B----4-:R-:W-:Y:S04]  /*3bb10*/  STG.E.U16 [R28.64], R0 ;  /* 0x000000001c007986 */ /* 0x010fe8000c101504 */
[----:B--2---:R0:W-:Y:S04]  /*3bb20*/  STL.64 [R1+0x1278], R24 ;  /* 0x0012781801007387 */ /* 0x0041e80000100a00 */
[----:B0-----:R-:W2:Y:S04]  /*3bb30*/  LDL.LU.64 R24, [R1+0x3e8] ;  /* 0x0003e80001187983 */ /* 0x001ea80000300a00 */
[----:B------:R-:W4:Y:S04]  /*3bb40*/  LDL.LU.64 R12, [R1+0x3b8] ;  /* 0x0003b800010c7983 */ /* 0x000f280000300a00 */
[----:B------:R-:W2:Y:S04]  /*3bb50*/  LDL.LU.64 R18, [R1+0x3a0] ;  /* 0x0003a00001127983 */ /* 0x000ea80000300a00 */
[----:B------:R-:W2:Y:S01]  /*3bb60*/  LDL.LU.64 R28, [R1+0x340] ;  /* 0x00034000011c7983 */ /* 0x000ea20000300a00 */
[----:B------:R-:W-:-:S03]  /*3bb70*/  PRMT R16, R16, 0x7632, R16 ;  /* 0x0000763210107816 */ /* 0x000fc60000000010 */
[----:B--2---:R0:W-:Y:S04]  /*3bb80*/  STL.64 [R1+0x1250], R28 ;  /* 0x0012501c01007387 */ /* 0x0041e80000100a00 */
[----:B0-----:R-:W2:Y:S04]  /*3bb90*/  LDL.LU.64 R28, [R1+0x350] ;  /* 0x00035000011c7983 */ /* 0x001ea80000300a00 */
[----:B------:R-:W-:Y:S04]  /*3bba0*/  STG.E.U16 [R4.64], R16 ;  /* 0x0000001004007986 */ /* 0x000fe8000c101504 */
[----:B--2---:R0:W-:Y:S04]  /*3bbb0*/  STL.64 [R1+0x1258], R28 ;  /* 0x0012581c01007387 */ /* 0x0041e80000100a00 */
[----:B0-----:R-:W2:Y:S04]  /*3bbc0*/  LDL.LU.64 R28, [R1+0x358] ;  /* 0x00035800011c7983 */ /* 0x001ea80000300a00 */
[----:B------:R-:W2:Y:S01]  /*3bbd0*/  LDL.LU.64 R4, [R1+0x12b0] ;  /* 0x0012b00001047983 */ /* 0x000ea20000300a00 */
[----:B------:R-:W-:-:S05]  /*3bbe0*/  PRMT R20, R20, 0x7632, R20 ;  /* 0x0000763214147816 */ /* 0x000fca0000000014 */
[----:B--2---:R0:W-:Y:S04]  /*3bbf0*/  STG.E.U16 [R4.64], R20 ;  /* 0x0000001404007986 */ /* 0x0041e8000c101504 */
[----:B0-----:R-:W2:Y:S04]  /*3bc00*/  LDL.LU.64 R4, [R1+0x12a8] ;  /* 0x0012a80001047983 */ /* 0x001ea80000300a00 */
[----:B------:R0:W-:Y:S04]  /*3bc10*/  STL [R1+0x1230], R20 ;  /* 0x0012301401007387 */ /* 0x0001e80000100800 */
[----:B0-----:R-:W4:Y:S04]  /*3bc20*/  LDL.LU R20, [R1+0x34] ;  /* 0x0000340001147983 */ /* 0x001f280000300800 */
[----:B--2---:R0:W-:Y:S04]  /*3bc30*/  STG.E.U16 [R4.64], R21 ;  /* 0x0000001504007986 */ /* 0x0041e8000c101504 */
[----:B---3--:R1:W-:Y:S04]  /*3bc40*/  STG.E.U16 [R8.64], R3 ;  /* 0x0000000308007986 */ /* 0x0083e8000c101504 */
[----:B0-----:R-:W2:Y:S04]  /*3bc50*/  LDL.LU.64 R4, [R1+0x12a0] ;  /* 0x0012a00001047983 */ /* 0x001ea80000300a00 */
[----:B-1----:R-:W3:Y:S04]  /*3bc60*/  LDL.LU.64 R8, [R1+0x1298] ;  /* 0x0012980001087983 */ /* 0x002ee80000300a00 */
[----:B------:R-:W2:Y:S04]  /*3bc70*/  LDL.LU.64 R2, [R1+0x310] ;  /* 0x0003100001027983 */ /* 0x000ea80000300a00 */
[----:B--2---:R0:W-:Y:S04]  /*3bc80*/  STL [R1+0x123c], R3 ;  /* 0x00123c0301007387 */ /* 0x0041e80000100800 */
[----:B0-----:R-:W2:Y:S04]  /*3bc90*/  LDL.LU R3, [R1+0x54] ;  /* 0x0000540001037983 */ /* 0x001ea80000300800 */
[----:B---3--:R-:W-:Y:S04]  /*3bca0*/  STG.E.U16 [R14.64], R8 ;  /* 0x000000080e007986 */ /* 0x008fe8000c101504 */
[----:B--2---:R0:W-:Y:S04]  /*3bcb0*/  STL.64 [R1+0x1240], R2 ;  /* 0x0012400201007387 */ /* 0x0041e80000100a00 */
[----:B0-----:R-:W2:Y:S04]  /*3bcc0*/  LDL.LU.64 R2, [R1+0x338] ;  /* 0x0003380001027983 */ /* 0x001ea80000300a00 */
[----:B------:R-:W3:Y:S04]  /*3bcd0*/  LDL.LU.64 R14, [R1+0x1290] ;  /* 0x00129000010e7983 */ /* 0x000ee80000300a00 */
[----:B------:R0:W-:Y:S04]  /*3bce0*/  STG.E.U16 [R10.64], R5 ;  /* 0x000000050a007986 */ /* 0x0001e8000c101504 */
[----:B0-----:R-:W2:Y:S04]  /*3bcf0*/  LDL.LU.64 R10, [R1+0x1288] ;  /* 0x00128800010a7983 */ /* 0x001ea80000300a00 */
[----:B---3--:R0:W-:Y:S04]  /*3bd00*/  STG.E.U16 [R26.64], R14 ;  /* 0x0000000e1a007986 */ /* 0x0081e8000c101504 */
[----:B0-----:R-:W3:Y:S04]  /*3bd10*/  LDL.LU.64 R26, [R1+0x1280] ;  /* 0x00128000011a7983 */ /* 0x001ee80000300a00 */
[----:B---3--:R0:W-:Y:S04]  /*3bd20*/  STG.E.U16 [R22.64], R27 ;  /* 0x0000001b16007986 */ /* 0x0081e8000c101504 */
[----:B--2---:R1:W-:Y:S04]  /*3bd30*/  STG.E.U16 [R6.64], R11 ;  /* 0x0000000b06007986 */ /* 0x0043e8000c101504 */
[----:B------:R2:W-:Y:S04]  /*3bd40*/  STG.E.U16 [R24.64], R9 ;  /* 0x0000000918007986 */ /* 0x0005e8000c101504 */
[----:B0-----:R-:W3:Y:S04]  /*3bd50*/  LDL.LU.64 R22, [R1+0x2f8] ;  /* 0x0002f80001167983 */ /* 0x001ee80000300a00 */
[----:B-1----:R-:W3:Y:S04]  /*3bd60*/  LDL.LU.64 R6, [R1+0x2f0] ;  /* 0x0002f00001067983 */ /* 0x002ee80000300a00 */
[----:B--2---:R-:W2:Y:S04]  /*3bd70*/  LDL.LU.64 R24, [R1+0x1278] ;  /* 0x0012780001187983 */ /* 0x004ea80000300a00 */
[----:B--2---:R0:W-:Y:S04]  /*3bd80*/  STG.E.U16 [R24.64], R15 ;  /* 0x0000000f18007986 */ /* 0x0041e8000c101504 */
[----:B0-----:R-:W4:Y:S04]  /*3bd90*/  LDL.LU.64 R24, [R1+0x1270] ;  /* 0x0012700001187983 */ /* 0x001f280000300a00 */
[----:B----4-:R0:W-:Y:S04]  /*3bda0*/  STG.E.U16 [R24.64], R20 ;  /* 0x0000001418007986 */ /* 0x0101e8000c101504 */
[----:B0-----:R-:W2:Y:S04]  /*3bdb0*/  LDL.LU.64 R24, [R1+0x1268] ;  /* 0x0012680001187983 */ /* 0x001ea80000300a00 */
[----:B--2---:R0:W-:Y:S04]  /*3bdc0*/  STG.E.U16 [R12.64], R25 ;  /* 0x000000190c007986 */ /* 0x0041e8000c101504 */
[----:B0-----:R-:W2:Y:S04]  /*3bdd0*/  LDL.LU.64 R12, [R1+0x1260] ;  /* 0x00126000010c7983 */ /* 0x001ea80000300a00 */
[----:B------:R0:W-:Y:S04]  /*3bde0*/  STL.64 [R1+0x1228], R24 ;  /* 0x0012281801007387 */ /* 0x0001e80000100a00 */
[----:B0-----:R-:W4:Y:S04]  /*3bdf0*/  LDL.LU.64 R24, [R1+0x320] ;  /* 0x0003200001187983 */ /* 0x001f280000300a00 */
[----:B--2---:R0:W-:Y:S04]  /*3be00*/  STG.E.U16 [R18.64], R13 ;  /* 0x0000000d12007986 */ /* 0x0041e8000c101504 */
[----:B------:R-:W-:Y:S04]  /*3be10*/  STG.E.U16 [R28.64], R26 ;  /* 0x0000001a1c007986 */ /* 0x000fe8000c101504 */
[----:B0-----:R-:W2:Y:S04]  /*3be20*/  LDL.LU.64 R18, [R1+0x2e8] ;  /* 0x0002e80001127983 */ /* 0x001ea80000300a00 */
[----:B------:R0:W-:Y:S04]  /*3be30*/  STL.64 [R1+0x1220], R12 ;  /* 0x0012200c01007387 */ /* 0x0001e80000100a00 */
[----:B0-----:R-:W2:Y:S04]  /*3be40*/  LDL.LU.64 R12, [R1+0x328] ;  /* 0x00032800010c7983 */ /* 0x001ea80000300a00 */
[----:B------:R-:W2:Y:S04]  /*3be50*/  LDL.LU.64 R28, [R1+0x1258] ;  /* 0x00125800011c7983 */ /* 0x000ea80000300a00 */
[----:B--2---:R0:W-:Y:S04]  /*3be60*/  STG.E.U16 [R28.64], R10 ;  /* 0x0000000a1c007986 */ /* 0x0041e8000c101504 */
[----:B0-----:R-:W2:Y:S01]  /*3be70*/  LDL.LU.64 R28, [R1+0x1250] ;  /* 0x00125000011c7983 */ /* 0x001ea20000300a00 */
[----:B------:R-:W-:-:S03]  /*3be80*/  PRMT R0, R21, 0x7632, R0 ;  /* 0x0000763215007816 */ /* 0x000fc60000000000 */
[----:B--2---:R0:W-:Y:S04]  /*3be90*/  STG.E.U16 [R28.64], R17 ;  /* 0x000000111c007986 */ /* 0x0041e8000c101504 */
[----:B0-----:R-:W2:Y:S04]  /*3bea0*/  LDL.LU.64 R28, [R1+0x2d8] ;  /* 0x0002d800011c7983 */ /* 0x001ea80000300a00 */
[----:B------:R0:W-:Y:S04]  /*3beb0*/  STL.64 [R1+0x1210], R16 ;  /* 0x0012101001007387 */ /* 0x0001e80000100a00 */
[----:B0-----:R-:W2:Y:S04]  /*3bec0*/  LDL.LU.64 R16, [R1+0x308] ;  /* 0x0003080001107983 */ /* 0x001ea80000300a00 */
[----:B------:R-:W2:Y:S04]  /*3bed0*/  LDL.LU R21, [R1+0x1248] ;  /* 0x0012480001157983 */ /* 0x000ea80000300800 */
[----:B--2---:R0:W-:Y:S04]  /*3bee0*/  STG.E.U16 [R2.64], R21 ;  /* 0x0000001502007986 */ /* 0x0041e8000c101504 */
[----:B0-----:R-:W2:Y:S04]  /*3bef0*/  LDL.LU.64 R2, [R1+0x1240] ;  /* 0x0012400001027983 */ /* 0x001ea80000300a00 */
[----:B------:R0:W-:Y:S01]  /*3bf00*/  STG.E.U16 [R12.64], R0 ;  /* 0x000000000c007986 */ /* 0x0001e2000c101504 */
[----:B--2---:R-:W-:-:S03]  /*3bf10*/  PRMT R4, R3, 0x7632, R4 ;  /* 0x0000763203047816 */ /* 0x004fc60000000004 */
[----:B------:R-:W2:Y:S01]  /*3bf20*/  LDL.LU R3, [R1+0x123c] ;  /* 0x00123c0001037983 */ /* 0x000ea20000300800 */
[----:B0-----:R-:W-:Y:S02]  /*3bf30*/  PRMT R0, R8, 0x7632, R0 ;  /* 0x0000763208007816 */ /* 0x001fe40000000000 */
[----:B------:R-:W-:Y:S01]  /*3bf40*/  PRMT R5, R5, 0x7632, R5 ;  /* 0x0000763205057816 */ /* 0x000fe20000000005 */
[----:B----4-:R0:W-:Y:S04]  /*3bf50*/  STG.E.U16 [R24.64], R4 ;  /* 0x0000000418007986 */ /* 0x0101e8000c101504 */
[----:B------:R-:W4:Y:S01]  /*3bf60*/  LDL.LU R8, [R1+0x1238] ;  /* 0x0012380001087983 */ /* 0x000f220000300800 */
[----:B0-----:R-:W-:-:S03]  /*3bf70*/  PRMT R4, R27, 0x7632, R4 ;  /* 0x000076321b047816 */ /* 0x001fc60000000004 */
[----:B------:R-:W3:Y:S04]  /*3bf80*/  LDL.LU.64 R24, [R1+0x2d0] ;  /* 0x0002d00001187983 */ /* 0x000ee80000300a00 */
[----:B------:R-:W4:Y:S01]  /*3bf90*/  LDL.LU.64 R12, [R1+0x2c8] ;  /* 0x0002c800010c7983 */ /* 0x000f220000300a00 */
[----:B------:R-:W-:-:S03]  /*3bfa0*/  PRMT R9, R9, 0x7632, R9 ;  /* 0x0000763209097816 */ /* 0x000fc60000000009 */
[----:B--2---:R0:W-:Y:S04]  /*3bfb0*/  STG.E.U16 [R2.64], R0 ;  /* 0x0000000002007986 */ /* 0x0041e8000c101504 */
[----:B------:R-:W-:Y:S01]  /*3bfc0*/  STG.E.U16 [R16.64], R5 ;  /* 0x0000000510007986 */ /* 0x000fe2000c101504 */
[----:B0-----:R-:W-:-:S03]  /*3bfd0*/  PRMT R0, R14, 0x7632, R0 ;  /* 0x000076320e007816 */ /* 0x001fc60000000000 */
[----:B------:R-:W2:Y:S04]  /*3bfe0*/  LDL.LU.64 R2, [R1+0x2c0] ;  /* 0x0002c00001027983 */ /* 0x000ea80000300a00 */
[----:B---3--:R0:W-:Y:S04]  /*3bff0*/  STG.E.U16 [R22.64], R0 ;  /* 0x0000000016007986 */ /* 0x0081e8000c101504 */
[----:B------:R-:W-:Y:S04]  /*3c000*/  STL [R1+0x11d8], R5 ;  /* 0x0011d80501007387 */ /* 0x000fe80000100800 */
[----:B------:R1:W-:Y:S01]  /*3c010*/  STG.E.U16 [R6.64], R4 ;  /* 0x0000000406007986 */ /* 0x0003e2000c101504 */
[----:B0-----:R-:W-:-:S03]  /*3c020*/  PRMT R0, R11, 0x7632, R0 ;  /* 0x000076320b007816 */ /* 0x001fc60000000000 */
[----:B------:R-:W3:Y:S04]  /*3c030*/  LDL.LU.64 R16, [R1+0x2b0] ;  /* 0x0002b00001107983 */ /* 0x000ee80000300a00 */
[----:B------:R0:W-:Y:S04]  /*3c040*/  STG.E.U16 [R18.64], R0 ;  /* 0x0000000012007986 */ /* 0x0001e8000c101504 */
[----:B-1----:R-:W2:Y:S04]  /*3c050*/  LDL.LU.64 R6, [R1+0x2a8] ;  /* 0x0002a80001067983 */ /* 0x002ea80000300a00 */
[----:B------:R-:W2:Y:S04]  /*3c060*/  LDL.LU R22, [R1+0x98] ;  /* 0x0000980001167983 */ /* 0x000ea80000300800 */
[----:B------:R-:W2:Y:S01]  /*3c070*/  LDL.LU R5, [R1+0x58] ;  /* 0x0000580001057983 */ /* 0x000ea20000300800 */
[----:B------:R-:W-:-:S03]  /*3c080*/  PRMT R4, R15, 0x7632, R4 ;  /* 0x000076320f047816 */ /* 0x000fc60000000004 */
[----:B------:R-:W2:Y:S04]  /*3c090*/  LDL.LU R23, [R1+0x18] ;  /* 0x0000180001177983 */ /* 0x000ea80000300800 */
[----:B0-----:R-:W2:Y:S04]  /*3c0a0*/  LDL.LU R18, [R1+0x1234] ;  /* 0x0012340001127983 */ /* 0x001ea80000300800 */
[----:B------:R-:W2:Y:S04]  /*3c0b0*/  LDL.LU R27, [R1+0x88] ;  /* 0x00008800011b7983 */ /* 0x000ea80000300800 */
[----:B------:R-:W2:Y:S04]  /*3c0c0*/  LDL.LU R11, [R1+0x48] ;  /* 0x00004800010b7983 */ /* 0x000ea80000300800 */
[----:B------:R-:W2:Y:S04]  /*3c0d0*/  LDL.LU.64 R14, [R1+0x288] ;  /* 0x00028800010e7983 */ /* 0x000ea80000300a00 */
[----:B------:R0:W-:Y:S04]  /*3c0e0*/  STG.E.U16 [R28.64], R9 ;  /* 0x000000091c007986 */ /* 0x0001e8000c101504 */
[----:B0-----:R-:W2:Y:S04]  /*3c0f0*/  LDL.LU.64 R28, [R1+0x280] ;  /* 0x00028000011c7983 */ /* 0x001ea80000300a00 */
[----:B------:R-:W2:Y:S01]  /*3c100*/  LDL.LU R19, [R1+0x38] ;  /* 0x0000380001137983 */ /* 0x000ea20000300800 */
[----:B------:R-:W-:-:S03]  /*3c110*/  PRMT R0, R20, 0x7632, R0 ;  /* 0x0000763214007816 */ /* 0x000fc60000000000 */
[----:B------:R-:W-:Y:S04]  /*3c120*/  STG.E.U16 [R24.64], R4 ;  /* 0x0000000418007986 */ /* 0x000fe8000c101504 */
[----:B----4-:R-:W-:Y:S04]  /*3c130*/  STG.E.U16 [R12.64], R0 ;  /* 0x000000000c007986 */ /* 0x010fe8000c101504 */
[----:B--2---:R0:W-:Y:S04]  /*3c140*/  STL.64 [R1+0x1200], R18 ;  /* 0x0012001201007387 */ /* 0x0041e80000100a00 */
[----:B0-----:R-:W2:Y:S04]  /*3c150*/  LDL.LU.64 R18, [R1+0x2b8] ;  /* 0x0002b80001127983 */ /* 0x001ea80000300a00 */
[----:B------:R0:W-:Y:S04]  /*3c160*/  STL.64 [R1+0x1118], R8 ;  /* 0x0011180801007387 */ /* 0x0001e80000100a00 */
[----:B0-----:R-:W4:Y:S04]  /*3c170*/  LDL.LU.64 R8, [R1+0x290] ;  /* 0x0002900001087983 */ /* 0x001f280000300a00 */
[----:B------:R-:W2:Y:S04]  /*3c180*/  LDL.LU R20, [R1+0x1230] ;  /* 0x0012300001147983 */ /* 0x000ea80000300800 */
[----:B------:R-:W2:Y:S04]  /*3c190*/  LDL.LU.64 R24, [R1+0x1228] ;  /* 0x0012280001187983 */ /* 0x000ea80000300a00 */
[----:B------:R-:W3:Y:S01]  /*3c1a0*/  LDL.LU.64 R12, [R1+0x1220] ;  /* 0x00122000010c7983 */ /* 0x000ee20000300a00 */
[----:B------:R-:W-:-:S02]  /*3c1b0*/  PRMT R4, R26, 0x7632, R4 ;  /* 0x000076321a047816 */ /* 0x000fc40000000004 */
[----:B------:R-:W-:Y:S02]  /*3c1c0*/  PRMT R0, R10, 0x7632, R0 ;  /* 0x000076320a007816 */ /* 0x000fe40000000000 */
[----:B--2---:R-:W-:Y:S01]  /*3c1d0*/  PRMT R25, R25, 0x7632, R25 ;  /* 0x0000763219197816 */ /* 0x004fe20000000019 */
[----:B------:R-:W-:Y:S01]  /*3c1e0*/  STL [R1+0x1178], R24 ;  /* 0x0011781801007387 */ /* 0x000fe20000100800 */
[----:B---3--:R-:W-:-:S03]  /*3c1f0*/  PRMT R13, R13, 0x7632, R13 ;  /* 0x000076320d0d7816 */ /* 0x008fc6000000000d */
[----:B------:R0:W-:Y:S04]  /*3c200*/  STG.E.U16 [R2.64], R25 ;  /* 0x0000001902007986 */ /* 0x0001e8000c101504 */
[----:B------:R1:W-:Y:S04]  /*3c210*/  STG.E.U16 [R18.64], R13 ;  /* 0x0000000d12007986 */ /* 0x0003e8000c101504 */
[----:B0-----:R-:W2:Y:S04]  /*3c220*/  LDL.LU.64 R24, [R1+0x298] ;  /* 0x0002980001187983 */ /* 0x001ea80000300a00 */
[----:B------:R-:W3:Y:S04]  /*3c230*/  LDL.LU R26, [R1+0x121c] ;  /* 0x00121c00011a7983 */ /* 0x000ee80000300800 */
[----:B------:R-:W2:Y:S04]  /*3c240*/  LDL.LU.64 R2, [R1+0x270] ;  /* 0x0002700001027983 */ /* 0x000ea80000300a00 */
[----:B-1----:R-:W2:Y:S04]  /*3c250*/  LDL.LU.64 R18, [R1+0x268] ;  /* 0x0002680001127983 */ /* 0x002ea80000300a00 */
[----:B------:R0:W-:Y:S04]  /*3c260*/  STL.64 [R1+0x1130], R12 ;  /* 0x0011300c01007387 */ /* 0x0001e80000100a00 */
[----:B------:R1:W-:Y:S04]  /*3c270*/  STG.E.U16 [R16.64], R4 ;  /* 0x0000000410007986 */ /* 0x0003e8000c101504 */
[----:B0-----:R-:W2:Y:S04]  /*3c280*/  LDL.LU.64 R12, [R1+0x2a0] ;  /* 0x0002a000010c7983 */ /* 0x001ea80000300a00 */
[----:B------:R-:W2:Y:S04]  /*3c290*/  LDL.LU R10, [R1+0x1218] ;  /* 0x00121800010a7983 */ /* 0x000ea80000300800 */
[----:B-1----:R-:W2:Y:S01]  /*3c2a0*/  LDL.LU.64 R16, [R1+0x1210] ;  /* 0x0012100001107983 */ /* 0x002ea20000300a00 */
[----:B------:R-:W-:-:S03]  /*3c2b0*/  PRMT R21, R21, 0x7632, R21 ;  /* 0x0000763215157816 */ /* 0x000fc60000000015 */
[----:B------:R0:W-:Y:S04]  /*3c2c0*/  STG.E.U16 [R6.64], R0 ;  /* 0x0000000006007986 */ /* 0x0001e8000c101504 */
[----:B0-----:R-:W3:Y:S01]  /*3c2d0*/  LDL.LU.64 R6, [R1+0x1208] ;  /* 0x0012080001067983 */ /* 0x001ee20000300a00 */
[----:B--2---:R-:W-:-:S05]  /*3c2e0*/  PRMT R17, R17, 0x7632, R17 ;  /* 0x0000763211117816 */ /* 0x004fca0000000011 */
[----:B------:R-:W-:Y:S04]  /*3c2f0*/  STG.E.U16 [R12.64], R17 ;  /* 0x000000110c007986 */ /* 0x000fe8000c101504 */
[----:B------:R0:W-:Y:S04]  /*3c300*/  STL.64 [R1+0x1158], R16 ;  /* 0x0011581001007387 */ /* 0x0001e80000100a00 */
[----:B------:R-:W-:Y:S04]  /*3c310*/  STG.E.U16 [R24.64], R21 ;  /* 0x0000001518007986 */ /* 0x000fe8000c101504 */
[----:B----4-:R-:W-:Y:S04]  /*3c320*/  STG.E.U16 [R8.64], R22 ;  /* 0x0000001608007986 */ /* 0x010fe8000c101504 */
[----:B0-----:R-:W2:Y:S04]  /*3c330*/  LDL.LU.64 R16, [R1+0x260] ;  /* 0x0002600001107983 */ /* 0x001ea80000300a00 */
[----:B------:R0:W-:Y:S04]  /*3c340*/  STL.64 [R1+0x1180], R20 ;  /* 0x0011801401007387 */ /* 0x0001e80000100a00 */
[----:B------:R1:W-:Y:S04]  /*3c350*/  STG.E.U16 [R14.64], R5 ;  /* 0x000000050e007986 */ /* 0x0003e8000c101504 */
[----:B0-----:R-:W2:Y:S04]  /*3c360*/  LDL.LU R20, [R1+0x8] ;  /* 0x0000080001147983 */ /* 0x001ea80000300800 */
[----:B------:R-:W4:Y:S04]  /*3c370*/  LDL.LU R21, [R1+0x78] ;  /* 0x0000780001157983 */ /* 0x000f280000300800 */
[----:B-1----:R-:W2:Y:S04]  /*3c380*/  LDL.LU.64 R14, [R1+0x258] ;  /* 0x00025800010e7983 */ /* 0x002ea80000300a00 */
[----:B------:R-:W4:Y:S04]  /*3c390*/  LDL.LU.64 R12, [R1+0x250] ;  /* 0x00025000010c7983 */ /* 0x000f280000300a00 */
[----:B------:R0:W-:Y:S04]  /*3c3a0*/  STL.64 [R1+0x11e0], R4 ;  /* 0x0011e00401007387 */ /* 0x0001e80000100a00 */
[----:B------:R-:W-:Y:S04]  /*3c3b0*/  STG.E.U16 [R28.64], R23 ;  /* 0x000000171c007986 */ /* 0x000fe8000c101504 */
[----:B0-----:R-:W3:Y:S04]  /*3c3c0*/  LDL.LU.64 R4, [R1+0x278] ;  /* 0x0002780001047983 */ /* 0x001ee80000300a00 */
[----:B------:R-:W2:Y:S04]  /*3c3d0*/  LDL.LU.64 R24, [R1+0x248] ;  /* 0x0002480001187983 */ /* 0x000ea80000300a00 */
[----:B------:R-:W2:Y:S04]  /*3c3e0*/  LDL.LU.64 R8, [R1+0x240] ;  /* 0x0002400001087983 */ /* 0x000ea80000300a00 */
[----:B------:R0:W-:Y:S04]  /*3c3f0*/  STL.64 [R1+0x11e8], R22 ;  /* 0x0011e81601007387 */ /* 0x0001e80000100a00 */
[----:B0-----:R-:W4:Y:S04]  /*3c400*/  LDL.LU.64 R22, [R1+0x230] ;  /* 0x0002300001167983 */ /* 0x001f280000300a00 */
[----:B---3--:R-:W-:Y:S04]  /*3c410*/  STG.E.U16 [R4.64], R6 ;  /* 0x0000000604007986 */ /* 0x008fe8000c101504 */
[----:B------:R-:W-:Y:S04]  /*3c420*/  STG.E.U16 [R2.64], R27 ;  /* 0x0000001b02007986 */ /* 0x000fe8000c101504 */
[----:B------:R-:W-:Y:S04]  /*3c430*/  STG.E.U16 [R18.64], R11 ;  /* 0x0000000b12007986 */ /* 0x000fe8000c101504 */
[----:B--2---:R-:W-:Y:S04]  /*3c440*/  STG.E.U16 [R16.64], R20 ;  /* 0x0000001410007986 */ /* 0x004fe8000c101504 */
[----:B----4-:R0:W-:Y:S04]  /*3c450*/  STL.64 [R1+0x11f0], R22 ;  /* 0x0011f01601007387 */ /* 0x0101e80000100a00 */
[----:B0-----:R-:W2:Y:S04]  /*3c460*/  LDL.LU.64 R22, [R1+0x238] ;  /* 0x0002380001167983 */ /* 0x001ea80000300a00 */
[----:B------:R-:W3:Y:S04]  /*3c470*/  LDL.LU.64 R28, [R1+0x228] ;  /* 0x00022800011c7983 */ /* 0x000ee80000300a00 */
[----:B------:R-:W4:Y:S04]  /*3c480*/  LDL.LU.64 R4, [R1+0x220] ;  /* 0x0002200001047983 */ /* 0x000f280000300a00 */
[----:B------:R-:W2:Y:S04]  /*3c490*/  LDL.LU.64 R2, [R1+0x218] ;  /* 0x0002180001027983 */ /* 0x000ea80000300a00 */
[----:B------:R-:W2:Y:S04]  /*3c4a0*/  LDL.LU.64 R18, [R1+0x1200] ;  /* 0x0012000001127983 */ /* 0x000ea80000300a00 */
[----:B------:R-:W2:Y:S04]  /*3c4b0*/  LDL.LU.64 R16, [R1+0x1d8] ;  /* 0x0001d80001107983 */ /* 0x000ea80000300a00 */
[----:B--2---:R0:W-:Y:S04]  /*3c4c0*/  STL.64 [R1+0x1188], R16 ;  /* 0x0011881001007387 */ /* 0x0041e80000100a00 */
[----:B0-----:R-:W2:Y:S04]  /*3c4d0*/  LDL.LU.64 R16, [R1+0x1e0] ;  /* 0x0001e00001107983 */ /* 0x001ea80000300a00 */
        /* <DEDUP_REMOVED lines=10> */
[----:B------:R-:W-:Y:S04]  /*3c580*/  STG.E.U16 [R14.64], R10 ;  /* 0x0000000a0e007986 */ /* 0x000fe8000c101504 */
[----:B--2---:R0:W-:Y:S04]  /*3c590*/  STL.64 [R1+0x11d0], R16 ;  /* 0x0011d01001007387 */ /* 0x0041e80000100a00 */
[----:B0-----:R-:W2:Y:S04]  /*3c5a0*/  LDL.LU.64 R16, [R1+0x210] ;  /* 0x0002100001107983 */ /* 0x001ea80000300a00 */
[----:B------:R-:W2:Y:S04]  /*3c5b0*/  LDL.LU.64 R14, [R1+0x11f8] ;  /* 0x0011f800010e7983 */ /* 0x000ea80000300a00 */
[----:B------:R0:W-:Y:S04]  /*3c5c0*/  STG.E.U16 [R12.64], R21 ;  /* 0x000000150c007986 */ /* 0x0001e8000c101504 */
[----:B------:R1:W-:Y:S04]  /*3c5d0*/  STG.E.U16 [R24.64], R19 ;  /* 0x0000001318007986 */ /* 0x0003e8000c101504 */
[----:B------:R3:W-:Y:S04]  /*3c5e0*/  STG.E.U16 [R8.64], R26 ;  /* 0x0000001a08007986 */ /* 0x0007e8000c101504 */
[----:B0-----:R-:W4:Y:S04]  /*3c5f0*/  LDL.LU.64 R12, [R1+0x1d0] ;  /* 0x0001d000010c7983 */ /* 0x001f280000300a00 */
[----:B-1----:R-:W4:Y:S04]  /*3c600*/  LDL.LU.64 R24, [R1+0x1c8] ;  /* 0x0001c80001187983 */ /* 0x002f280000300a00 */
[----:B---3--:R-:W3:Y:S04]  /*3c610*/  LDL.LU.64 R8, [R1+0x1c0] ;  /* 0x0001c00001087983 */ /* 0x008ee80000300a00 */
[----:B--2---:R0:W-:Y:S04]  /*3c620*/  STG.E.U16 [R22.64], R14 ;  /* 0x0000000e16007986 */ /* 0x0041e8000c101504 */
[----:B0-----:R-:W2:Y:S04]  /*3c630*/  LDL.LU.64 R22, [R1+0x11f0] ;  /* 0x0011f00001167983 */ /* 0x001ea80000300a00 */
[----:B--2---:R0:W-:Y:S04]  /*3c640*/  STG.E.U16 [R22.64], R15 ;  /* 0x0000000f16007986 */ /* 0x0041e8000c101504 */
[----:B0-----:R-:W2:Y:S04]  /*3c650*/  LDL.LU.64 R22, [R1+0x11e8] ;  /* 0x0011e80001167983 */ /* 0x001ea80000300a00 */
[----:B------:R0:W-:Y:S04]  /*3c660*/  STG.E.U16 [R28.64], R7 ;  /* 0x000000071c007986 */ /* 0x0001e8000c101504 */
[----:B----4-:R1:W-:Y:S04]  /*3c670*/  STG.E.U16 [R4.64], R18 ;  /* 0x0000001204007986 */ /* 0x0103e8000c101504 */
[----:B0-----:R-:W4:Y:S04]  /*3c680*/  LDL.LU.64 R28, [R1+0x1b8] ;  /* 0x0001b800011c7983 */ /* 0x001f280000300a00 */
[----:B-1----:R-:W3:Y:S01]  /*3c690*/  LDL.LU.64 R4, [R1+0x11e0] ;  /* 0x0011e00001047983 */ /* 0x002ee20000300a00 */
[----:B--2---:R-:W-:-:S03]  /*3c6a0*/  PRMT R0, R22, 0x7632, R0 ;  /* 0x0000763216007816 */ /* 0x004fc60000000000 */
[----:B------:R-:W2:Y:S01]  /*3c6b0*/  LDL.LU R22, [R1+0x11dc] ;  /* 0x0011dc0001167983 */ /* 0x000ea20000300800 */
[----:B---3--:R-:W-:-:S03]  /*3c6c0*/  PRMT R4, R5, 0x7632, R4 ;  /* 0x0000763205047816 */ /* 0x008fc60000000004 */
[----:B--2---:R0:W-:Y:S04]  /*3c6d0*/  STG.E.U16 [R2.64], R22 ;  /* 0x0000001602007986 */ /* 0x0041e8000c101504 */
[----:B------:R1:W-:Y:S04]  /*3c6e0*/  STG.E.U16 [R16.64], R0 ;  /* 0x0000000010007986 */ /* 0x0003e8000c101504 */
[----:B0-----:R-:W2:Y:S04]  /*3c6f0*/  LDL.LU.64 R2, [R1+0x1b0] ;  /* 0x0001b00001027983 */ /* 0x001ea80000300a00 */
[----:B------:R-:W3:Y:S04]  /*3c700*/  LDL.LU R5, [R1+0x11d8] ;  /* 0x0011d80001057983 */ /* 0x000ee80000300800 */
[----:B-1----:R-:W2:Y:S01]  /*3c710*/  LDL.LU.64 R16, [R1+0x11d0] ;  /* 0x0011d00001107983 */ /* 0x002ea20000300a00 */
[----:B------:R-:W-:-:S03]  /*3c720*/  PRMT R0, R23, 0x7632, R0 ;  /* 0x0000763217007816 */ /* 0x000fc60000000000 */
[----:B------:R-:W3:Y:S04]  /*3c730*/  LDL.LU R23, [R1+0x11c8] ;  /* 0x0011c80001177983 */ /* 0x000ee80000300800 */
[----:B--2---:R0:W-:Y:S04]  /*3c740*/  STG.E.U16 [R16.64], R4 ;  /* 0x0000000410007986 */ /* 0x0041e8000c101504 */
[----:B0-----:R-:W2:Y:S01]  /*3c750*/  LDL.LU.64 R16, [R1+0x11c0] ;  /* 0x0011c00001107983 */ /* 0x001ea20000300a00 */
[----:B------:R-:W-:-:S03]  /*3c760*/  PRMT R6, R6, 0x7632, R6 ;  /* 0x0000763206067816 */ /* 0x000fc60000000006 */
[----:B--2---:R0:W-:Y:S04]  /*3c770*/  STG.E.U16 [R16.64], R0 ;  /* 0x0000000010007986 */ /* 0x0041e8000c101504 */
[----:B0-----:R-:W2:Y:S01]  /*3c780*/  LDL.LU.64 R16, [R1+0x11b8] ;  /* 0x0011b80001107983 */ /* 0x001ea20000300a00 */
[----:B------:R-:W-:-:S03]  /*3c790*/  PRMT R0, R27, 0x7632, R0 ;  /* 0x000076321b007816 */ /* 0x000fc60000000000 */
[----:B------:R-:W3:Y:S04]  /*3c7a0*/  LDL.LU R27, [R1+0x11b0] ;  /* 0x0011b000011b7983 */ /* 0x000ee80000300800 */
[----:B--2---:R0:W-:Y:S04]  /*3c7b0*/  STG.E.U16 [R16.64], R6 ;  /* 0x0000000610007986 */ /* 0x0041e8000c101504 */
[----:B0-----:R-:W2:Y:S01]  /*3c7c0*/  LDL.LU.64 R16, [R1+0x11a8] ;  /* 0x0011a80001107983 */ /* 0x001ea20000300a00 */
[----:B------:R-:W-:-:S03]  /*3c7d0*/  PRMT R4, R11, 0x7632, R4 ;  /* 0x000076320b047816 */ /* 0x000fc60000000004 */
[----:B------:R-:W3:Y:S04]  /*3c7e0*/  LDL.LU R11, [R1+0x11a0] ;  /* 0x0011a000010b7983 */ /* 0x000ee80000300800 */
[----:B--2---:R0:W-:Y:S04]  /*3c7f0*/  STG.E.U16 [R16.64], R0 ;  /* 0x0000000010007986 */ /* 0x0041e8000c101504 */
[----:B0-----:R-:W2:Y:S01]  /*3c800*/  LDL.LU.64 R16, [R1+0x1198] ;  /* 0x0011980001107983 */ /* 0x001ea20000300a00 */
[----:B------:R-:W-:-:S03]  /*3c810*/  PRMT R0, R20, 0x7632, R0 ;  /* 0x0000763214007816 */ /* 0x000fc60000000000 */
[----:B--2---:R0:W-:Y:S04]  /*3c820*/  STG.E.U16 [R16.64], R4 ;  /* 0x0000000410007986 */ /* 0x0041e8000c101504 */
[----:B0-----:R-:W2:Y:S01]  /*3c830*/  LDL.LU.64 R16, [R1+0x1190] ;  /* 0x0011900001107983 */ /* 0x001ea20000300a00 */
[----:B------:R-:W-:Y:S02]  /*3c840*/  PRMT R10, R10, 0x7632, R10 ;  /* 0x000076320a0a7816 */ /* 0x000fe4000000000a */
[----:B------:R-:W-:Y:S01]  /*3c850*/  PRMT R4, R21, 0x7632, R4 ;  /* 0x0000763215047816 */ /* 0x000fe20000000004 */
[----:B--2---:R0:W-:Y:S04]  /*3c860*/  STG.E.U16 [R16.64], R0 ;  /* 0x0000000010007986 */ /* 0x0041e8000c101504 */
[----:B0-----:R-:W2:Y:S01]  /*3c870*/  LDL.LU.64 R16, [R1+0x1188] ;  /* 0x0011880001107983 */ /* 0x001ea20000300a00 */
[----:B------:R-:W-:-:S02]  /*3c880*/  PRMT R0, R19, 0x7632, R0 ;  /* 0x0000763213007816 */ /* 0x000fc40000000000 */
[----:B------:R-:W-:Y:S02]  /*3c890*/  PRMT R26, R26, 0x7632, R26 ;  /* 0x000076321a1a7816 */ /* 0x000fe4000000001a */
[----:B------:R-:W-:Y:S01]  /*3c8a0*/  PRMT R14, R14, 0x7632, R14 ;  /* 0x000076320e0e7816 */ /* 0x000fe2000000000e */
[----:B---3--:R-:W-:Y:S04]  /*3c8b0*/  STL.64 [R1+0x1120], R10 ;  /* 0x0011200a01007387 */ /* 0x008fe80000100a00 */
[----:B------:R-:W3:Y:S04]  /*3c8c0*/  LDL.LU.64 R20, [R1+0x1a8] ;  /* 0x0001a80001147983 */ /* 0x000ee80000300a00 */
[----:B--2---:R-:W-:Y:S04]  /*3c8d0*/  STG.E.U16 [R16.64], R10 ;  /* 0x0000000a10007986 */ /* 0x004fe8000c101504 */
[----:B------:R-:W-:Y:S04]  /*3c8e0*/  STG.E.U16 [R12.64], R4 ;  /* 0x000000040c007986 */ /* 0x000fe8000c101504 */
[----:B------:R0:W-:Y:S04]  /*3c8f0*/  STG.E.U16 [R24.64], R0 ;  /* 0x0000000018007986 */ /* 0x0001e8000c101504 */
[----:B------:R-:W-:Y:S04]  /*3c900*/  STG.E.U16 [R8.64], R26 ;  /* 0x0000001a08007986 */ /* 0x000fe8000c101504 */
[----:B----4-:R1:W-:Y:S04]  /*3c910*/  STG.E.U16 [R28.64], R14 ;  /* 0x0000000e1c007986 */ /* 0x0103e8000c101504 */
[----:B0-----:R-:W2:Y:S04]  /*3c920*/  LDL.LU.64 R24, [R1+0x1a0] ;  /* 0x0001a00001187983 */ /* 0x001ea80000300a00 */
[----:B-1----:R-:W4:Y:S04]  /*3c930*/  LDL.LU R28, [R1+0x9c] ;  /* 0x00009c00011c7983 */ /* 0x002f280000300800 */
[----:B------:R-:W2:Y:S04]  /*3c940*/  LDL.LU R29, [R1+0x5c] ;  /* 0x00005c00011d7983 */ /* 0x000ea80000300800 */
[----:B------:R-:W2:Y:S04]  /*3c950*/  LDL.LU.64 R16, [R1+0x180] ;  /* 0x0001800001107983 */ /* 0x000ea80000300a00 */
[----:B--2---:R0:W-:Y:S04]  /*3c960*/  STL.64 [R1+0x1168], R16 ;  /* 0x0011681001007387 */ /* 0x0041e80000100a00 */
[----:B0-----:R-:W2:Y:S01]  /*3c970*/  LDL.LU.64 R16, [R1+0x188] ;  /* 0x0001880001107983 */ /* 0x001ea20000300a00 */
[----:B------:R-:W-:-:S03]  /*3c980*/  PRMT R0, R7, 0x7632, R0 ;  /* 0x0000763207007816 */ /* 0x000fc60000000000 */
[----:B--2---:R0:W-:Y:S04]  /*3c990*/  STL.64 [R1+0x1170], R16 ;  /* 0x0011701001007387 */ /* 0x0041e80000100a00 */
[----:B0-----:R-:W4:Y:S04]  /*3c9a0*/  LDL.LU.64 R16, [R1+0x190] ;  /* 0x0001900001107983 */ /* 0x001f280000300a00 */
[----:B------:R-:W2:Y:S04]  /*3c9b0*/  LDL.LU R7, [R1+0x1c] ;  /* 0x00001c0001077983 */ /* 0x000ea80000300800 */
[----:B------:R-:W2:Y:S04]  /*3c9c0*/  LDL.LU R19, [R1+0x8c] ;  /* 0x00008c0001137983 */ /* 0x000ea80000300800 */
[----:B------:R-:W2:Y:S01]  /*3c9d0*/  LDL.LU.64 R12, [R1+0x168] ;  /* 0x00016800010c7983 */ /* 0x000ea20000300a00 */
[----:B------:R-:W-:-:S03]  /*3c9e0*/  PRMT R4, R15, 0x7632, R4 ;  /* 0x000076320f047816 */ /* 0x000fc60000000004 */
[----:B--2---:R0:W-:Y:S04]  /*3c9f0*/  STL.64 [R1+0x1140], R12 ;  /* 0x0011400c01007387 */ /* 0x0041e80000100a00 */
[----:B0-----:R-:W2:Y:S04]  /*3ca00*/  LDL.LU.64 R12, [R1+0x170] ;  /* 0x00017000010c7983 */ /* 0x001ea80000300a00 */
[----:B------:R-:W-:Y:S04]  /*3ca10*/  STG.E.U16 [R2.64], R4 ;  /* 0x0000000402007986 */ /* 0x000fe8000c101504 */
[----:B--2---:R0:W-:Y:S04]  /*3ca20*/  STL.64 [R1+0x1148], R12 ;  /* 0x0011480c01007387 */ /* 0x0041e80000100a00 */
[----:B0-----:R-:W2:Y:S04]  /*3ca30*/  LDL.LU.64 R12, [R1+0x178] ;  /* 0x00017800010c7983 */ /* 0x001ea80000300a00 */
[----:B------:R-:W2:Y:S04]  /*3ca40*/  LDL.LU R15, [R1+0x4c] ;  /* 0x00004c00010f7983 */ /* 0x000ea80000300800 */
[----:B------:R-:W2:Y:S04]  /*3ca50*/  LDL.LU.64 R10, [R1+0x160] ;  /* 0x00016000010a7983 */ /* 0x000ea80000300a00 */
[----:B------:R-:W2:Y:S04]  /*3ca60*/  LDL.LU R2, [R1+0xc] ;  /* 0x00000c0001027983 */ /* 0x000ea80000300800 */
[----:B------:R-:W2:Y:S04]  /*3ca70*/  LDL.LU.64 R8, [R1+0x158] ;  /* 0x0001580001087983 */ /* 0x000ea80000300a00 */
[----:B------:R-:W2:Y:S04]  /*3ca80*/  LDL.LU R3, [R1+0x7c] ;  /* 0x00007c0001037983 */ /* 0x000ea80000300800 */
[----:B------:R-:W2:Y:S01]  /*3ca90*/  LDL.LU R26, [R1+0x3c] ;  /* 0x00003c00011a7983 */ /* 0x000ea20000300800 */
[----:B------:R-:W-:-:S03]  /*3caa0*/  PRMT R18, R18, 0x7632, R18 ;  /* 0x0000763212127816 */ /* 0x000fc60000000012 */
[----:B--2---:R0:W-:Y:S04]  /*3cab0*/  STL.64 [R1+0x1110], R26 ;  /* 0x0011101a01007387 */ /* 0x0041e80000100a00 */
[----:B0-----:R-:W2:Y:S04]  /*3cac0*/  LDL.LU.64 R26, [R1+0x150] ;  /* 0x00015000011a7983 */ /* 0x001ea80000300a00 */
[----:B------:R0:W-:Y:S04]  /*3cad0*/  STL.64 [R1+0x1100], R4 ;  /* 0x0011000401007387 */ /* 0x0001e80000100a00 */
[----:B0-----:R-:W2:Y:S01]  /*3cae0*/  LDL.LU.64 R4, [R1+0x198] ;  /* 0x0001980001047983 */ /* 0x001ea20000300a00 */
[----:B------:R-:W-:-:S03]  /*3caf0*/  PRMT R22, R22, 0x7632, R22 ;  /* 0x0000763216167816 */ /* 0x000fc60000000016 */
[----:B---3--:R0:W-:Y:S04]  /*3cb00*/  STG.E.U16 [R20.64], R0 ;  /* 0x0000000014007986 */ /* 0x0081e8000c101504 */
[----:B------:R1:W-:Y:S04]  /*3cb10*/  STG.E.U16 [R24.64], R18 ;  /* 0x0000001218007986 */ /* 0x0003e8000c101504 */
[----:B0-----:R-:W3:Y:S04]  /*3cb20*/  LDL.LU.64 R20, [R1+0x1180] ;  /* 0x0011800001147983 */ /* 0x001ee80000300a00 */
[----:B-1----:R-:W3:Y:S04]  /*3cb30*/  LDL.LU R24, [R1+0x1178] ;  /* 0x0011780001187983 */ /* 0x002ee80000300800 */
[----:B------:R-:W-:Y:S04]  /*3cb40*/  STL [R1+0x1108], R23 ;  /* 0x0011081701007387 */ /* 0x000fe80000100800 */
[----:B--2---:R0:W-:Y:S04]  /*3cb50*/  STG.E.U16 [R4.64], R22 ;  /* 0x0000001604007986 */ /* 0x0041e8000c101504 */
[----:B----4-:R1:W-:Y:S04]  /*3cb60*/  STG.E.U16 [R16.64], R28 ;  /* 0x0000001c10007986 */ /* 0x0103e8000c101504 */
[----:B0-----:R-:W2:Y:S04]  /*3cb70*/  LDL.LU.64 R22, [R1+0x148] ;  /* 0x0001480001167983 */ /* 0x001ea80000300a00 */
[----:B------:R-:W4:Y:S04]  /*3cb80*/  LDL.LU.64 R4, [R1+0x140] ;  /* 0x0001400001047983 */ /* 0x000f280000300a00 */
[----:B------:R-:W2:Y:S04]  /*3cb90*/  LDL.LU R25, [R1+0x6c] ;  /* 0x00006c0001197983 */ /* 0x000ea80000300800 */
[----:B-1----:R-:W2:Y:S01]  /*3cba0*/  LDL.LU.64 R16, [R1+0x1170] ;  /* 0x0011700001107983 */ /* 0x002ea20000300a00 */
[----:B---3--:R-:W-:-:S02]  /*3cbb0*/  PRMT R21, R28, 0x7632, R21 ;  /* 0x000076321c157816 */ /* 0x008fc40000000015 */
[----:B------:R-:W-:Y:S01]  /*3cbc0*/  PRMT R20, R29, 0x7632, R20 ;  /* 0x000076321d147816 */ /* 0x000fe20000000014 */
[----:B------:R-:W3:Y:S04]  /*3cbd0*/  LDL.LU R28, [R1+0x2c] ;  /* 0x00002c00011c7983 */ /* 0x000ee80000300800 */
[----:B------:R0:W-:Y:S04]  /*3cbe0*/  STL.64 [R1+0x10f8], R20 ;  /* 0x0010f81401007387 */ /* 0x0001e80000100a00 */
[----:B0-----:R-:W3:Y:S04]  /*3cbf0*/  LDL.LU.64 R20, [R1+0x130] ;  /* 0x0001300001147983 */ /* 0x001ee80000300a00 */
[----:B--2---:R0:W-:Y:S04]  /*3cc00*/  STG.E.U16 [R16.64], R29 ;  /* 0x0000001d10007986 */ /* 0x0041e8000c101504 */
[----:B0-----:R-:W2:Y:S01]  /*3cc10*/  LDL.LU.64 R16, [R1+0x1168] ;  /* 0x0011680001107983 */ /* 0x001ea20000300a00 */
[----:B------:R-:W-:-:S03]  /*3cc20*/  PRMT R18, R7, 0x7632, R18 ;  /* 0x0000763207127816 */ /* 0x000fc60000000012 */
[----:B------:R0:W5:Y:S04]  /*3cc30*/  LDL.LU R29, [R1+0x1160] ;  /* 0x00116000011d7983 */ /* 0x0001680000300800 */
[----:B--2---:R1:W-:Y:S04]  /*3cc40*/  STG.E.U16 [R16.64], R7 ;  /* 0x0000000710007986 */ /* 0x0043e8000c101504 */
[----:B-1----:R-:W2:Y:S04]  /*3cc50*/  LDL.LU.64 R16, [R1+0x1158] ;  /* 0x0011580001107983 */ /* 0x002ea80000300a00 */
[----:B------:R-:W2:Y:S04]  /*3cc60*/  LDL.LU R7, [R1+0x1150] ;  /* 0x0011500001077983 */ /* 0x000ea80000300800 */
[----:B--2---:R1:W-:Y:S04]  /*3cc70*/  STG.E.U16 [R12.64], R7 ;  /* 0x000000070c007986 */ /* 0x0043e8000c101504 */
[----:B-1----:R-:W2:Y:S01]  /*3cc80*/  LDL.LU.64 R12, [R1+0x1148] ;  /* 0x00114800010c7983 */ /* 0x002ea20000300a00 */
[----:B------:R-:W-:-:S02]  /*3cc90*/  PRMT R17, R7, 0x7632, R17 ;  /* 0x0000763207117816 */ /* 0x000fc40000000011 */
[----:B------:R-:W-:-:S05]  /*3cca0*/  PRMT R16, R19, 0x7632, R16 ;  /* 0x0000763213107816 */ /* 0x000fca0000000010 */
[----:B------:R1:W-:Y:S04]  /*3ccb0*/  STL.64 [R1+0x10e0], R16 ;  /* 0x0010e01001007387 */ /* 0x0003e80000100a00 */
[----:B-1----:R-:W3:Y:S04]  /*3ccc0*/  LDL.LU.64 R16, [R1+0x128] ;  /* 0x0001280001107983 */ /* 0x002ee80000300a00 */
[----:B--2---:R1:W-:Y:S04]  /*3ccd0*/  STG.E.U16 [R12.64], R19 ;  /* 0x000000130c007986 */ /* 0x0043e8000c101504 */
[----:B-1----:R-:W2:Y:S01]  /*3cce0*/  LDL.LU.64 R12, [R1+0x1140] ;  /* 0x00114000010c7983 */ /* 0x002ea20000300a00 */
[----:B------:R-:W-:-:S03]  /*3ccf0*/  PRMT R14, R15, 0x7632, R14 ;  /* 0x000076320f0e7816 */ /* 0x000fc6000000000e */
[----:B------:R-:W3:Y:S04]  /*3cd00*/  LDL.LU R19, [R1+0x1138] ;  /* 0x0011380001137983 */ /* 0x000ee80000300800 */
[----:B--2---:R1:W-:Y:S04]  /*3cd10*/  STG.E.U16 [R12.64], R15 ;  /* 0x0000000f0c007986 */ /* 0x0043e8000c101504 */
[----:B------:R2:W-:Y:S04]  /*3cd20*/  STG.E.U16 [R10.64], R2 ;  /* 0x000000020a007986 */ /* 0x0005e8000c101504 */
[----:B-1----:R-:W3:Y:S04]  /*3cd30*/  LDL.LU.64 R12, [R1+0x1130] ;  /* 0x00113000010c7983 */ /* 0x002ee80000300a00 */
[----:B------:R-:W3:Y:S04]  /*3cd40*/  LDL.LU R15, [R1+0x1128] ;  /* 0x00112800010f7983 */ /* 0x000ee80000300800 */
[----:B--2---:R-:W2:Y:S04]  /*3cd50*/  LDL.LU.64 R10, [R1+0x1120] ;  /* 0x00112000010a7983 */ /* 0x004ea80000300a00 */
[----:B--2---:R1:W-:Y:S04]  /*3cd60*/  STG.E.U16 [R8.64], R11 ;  /* 0x0000000b08007986 */ /* 0x0043e8000c101504 */
[----:B------:R2:W-:Y:S04]  /*3cd70*/  STG.E.U16 [R26.64], R3 ;  /* 0x000000031a007986 */ /* 0x0005e8000c101504 */
[----:B-1----:R-:W4:Y:S04]  /*3cd80*/  LDL.LU.64 R8, [R1+0x1118] ;  /* 0x0011180001087983 */ /* 0x002f280000300a00 */
[----:B--2---:R-:W2:Y:S01]  /*3cd90*/  LDL.LU.64 R26, [R1+0x1110] ;  /* 0x00111000011a7983 */ /* 0x004ea20000300a00 */
[----:B---3--:R-:W-:-:S02]  /*3cda0*/  PRMT R13, R2, 0x7632, R13 ;  /* 0x00007632020d7816 */ /* 0x008fc4000000000d */
[----:B----4-:R-:W-:Y:S02]  /*3cdb0*/  PRMT R9, R3, 0x7632, R9 ;  /* 0x0000763203097816 */ /* 0x010fe40000000009 */
[----:B------:R-:W3:Y:S01]  /*3cdc0*/  LDL.LU.64 R2, [R1+0x120] ;  /* 0x0001200001027983 */ /* 0x000ee20000300a00 */
[----:B--2---:R-:W-:-:S03]  /*3cdd0*/  PRMT R8, R26, 0x7632, R8 ;  /* 0x000076321a087816 */ /* 0x004fc60000000008 */
[----:B------:R-:W-:Y:S04]  /*3cde0*/  STG.E.U16 [R22.64], R26 ;  /* 0x0000001a16007986 */ /* 0x000fe8000c101504 */
[----:B------:R1:W-:Y:S04]  /*3cdf0*/  STL.64 [R1+0x10b8], R8 ;  /* 0x0010b80801007387 */ /* 0x0003e80000100a00 */
[----:B------:R2:W-:Y:S04]  /*3ce00*/  STG.E.U16 [R4.64], R27 ;  /* 0x0000001b04007986 */ /* 0x0005e8000c101504 */
[----:B-1----:R-:W4:Y:S04]  /*3ce10*/  LDL.LU.64 R8, [R1+0x138] ;  /* 0x0001380001087983 */ /* 0x002f280000300a00 */
[----:B------:R-:W3:Y:S04]  /*3ce20*/  LDL.LU R23, [R1+0x1108] ;  /* 0x0011080001177983 */ /* 0x000ee80000300800 */
[----:B--2---:R-:W2:Y:S01]  /*3ce30*/  LDL.LU.64 R4, [R1+0x1100] ;  /* 0x0011000001047983 */ /* 0x004ea20000300a00 */
[----:B------:R-:W-:-:S02]  /*3ce40*/  PRMT R7, R27, 0x7632, R7 ;  /* 0x000076321b077816 */ /* 0x000fc40000000007 */
[----:B------:R-:W-:-:S05]  /*3ce50*/  PRMT R6, R15, 0x7632, R6 ;  /* 0x000076320f067816 */ /* 0x000fca0000000006 */
[----:B------:R-:W-:Y:S04]  /*3ce60*/  STL.64 [R1+0x10a8], R6 ;  /* 0x0010a80601007387 */ /* 0x000fe80000100a00 */
[----:B----4-:R-:W-:Y:S04]  /*3ce70*/  STG.E.U16 [R8.64], R15 ;  /* 0x0000000f08007986 */ /* 0x010fe8000c101504 */
[----:B------:R1:W-:Y:S01]  /*3ce80*/  STG.E.U16 [R20.64], R25 ;  /* 0x0000001914007986 */ /* 0x0003e2000c101504 */
[----:B--2---:R-:W-:Y:S02]  /*3ce90*/  PRMT R5, R25, 0x7632, R5 ;  /* 0x0000763219057816 */ /* 0x004fe40000000005 */
[----:B------:R-:W-:Y:S01]  /*3cea0*/  PRMT R4, R28, 0x7632, R4 ;  /* 0x000076321c047816 */ /* 0x000fe20000000004 */
[----:B------:R2:W-:Y:S04]  /*3ceb0*/  STG.E.U16 [R16.64], R28 ;  /* 0x0000001c10007986 */ /* 0x0005e8000c101504 */
[----:B-1----:R-:W4:Y:S04]  /*3cec0*/  LDL.LU.64 R20, [R1+0x118] ;  /* 0x0001180001147983 */ /* 0x002f280000300a00 */
[----:B------:R-:W-:Y:S04]  /*3ced0*/  STL.64 [R1+0x10a0], R4 ;  /* 0x0010a00401007387 */ /* 0x000fe80000100a00 */
[----:B--2---:R-:W2:Y:S04]  /*3cee0*/  LDL.LU.64 R16, [R1+0x100] ;  /* 0x0001000001107983 */ /* 0x004ea80000300a00 */
[----:B--2---:R1:W-:Y:S04]  /*3cef0*/  STL.64 [R1+0x10e8], R16 ;  /* 0x0010e81001007387 */ /* 0x0043e80000100a00 */
[----:B-1----:R-:W2:Y:S04]  /*3cf00*/  LDL.LU.64 R16, [R1+0x108] ;  /* 0x0001080001107983 */ /* 0x002ea80000300a00 */
[----:B--2---:R1:W-:Y:S04]  /*3cf10*/  STL.64 [R1+0x10f0], R16 ;  /* 0x0010f01001007387 */ /* 0x0043e80000100a00 */
[----:B-1----:R-:W2:Y:S04]  /*3cf20*/  LDL.LU.64 R16, [R1+0x110] ;  /* 0x0001100001107983 */ /* 0x002ea80000300a00 */
[----:B------:R-:W2:Y:S04]  /*3cf30*/  LDL.LU.64 R8, [R1+0xd8] ;  /* 0x0000d80001087983 */ /* 0x000ea80000300a00 */
[----:B--2---:R1:W-:Y:S04]  /*3cf40*/  STL.64 [R1+0x10c0], R8 ;  /* 0x0010c00801007387 */ /* 0x0043e80000100a00 */
[----:B-1----:R-:W2:Y:S04]  /*3cf50*/  LDL.LU.64 R8, [R1+0xe0] ;  /* 0x0000e00001087983 */ /* 0x002ea80000300a00 */
[----:B--2---:R1:W-:Y:S04]  /*3cf60*/  STL.64 [R1+0x10c8], R8 ;  /* 0x0010c80801007387 */ /* 0x0043e80000100a00 */
[----:B-1----:R-:W2:Y:S04]  /*3cf70*/  LDL.LU.64 R8, [R1+0xe8] ;  /* 0x0000e80001087983 */ /* 0x002ea80000300a00 */
[----:B--2---:R1:W-:Y:S04]  /*3cf80*/  STL.64 [R1+0x10d0], R8 ;  /* 0x0010d00801007387 */ /* 0x0043e80000100a00 */
[----:B-1----:R-:W2:Y:S04]  /*3cf90*/  LDL.LU.64 R8, [R1+0xf0] ;  /* 0x0000f00001087983 */ /* 0x002ea80000300a00 */
[----:B--2---:R1:W-:Y:S04]  /*3cfa0*/  STL.64 [R1+0x10d8], R8 ;  /* 0x0010d80801007387 */ /* 0x0043e80000100a00 */
[----:B-1----:R-:W2:Y:S04]  /*3cfb0*/  LDL.LU.64 R8, [R1+0xf8] ;  /* 0x0000f80001087983 */ /* 0x002ea80000300a00 */
[----:B------:R-:W2:Y:S01]  /*3cfc0*/  LDL.LU.64 R6, [R1+0xc8] ;  /* 0x0000c80001067983 */ /* 0x000ea20000300a00 */
[----:B------:R-:W-:-:S03]  /*3cfd0*/  PRMT R10, R11, 0x7632, R10 ;  /* 0x000076320b0a7816 */ /* 0x000fc6000000000a */
[----:B---3--:R-:W-:Y:S01]  /*3cfe0*/  STG.E.U16 [R2.64], R19 ;  /* 0x0000001302007986 */ /* 0x008fe2000c101504 */
[----:B------:R-:W-:-:S03]  /*3cff0*/  PRMT R0, R19, 0x7632, R0 ;  /* 0x0000763213007816 */ /* 0x000fc60000000000 */
[----:B----4-:R-:W-:Y:S04]  /*3d000*/  STG.E.U16 [R20.64], R23 ;  /* 0x0000001714007986 */ /* 0x010fe8000c101504 */
[----:B--2---:R1:W-:Y:S04]  /*3d010*/  STL.64 [R1+0x10b0], R6 ;  /* 0x0010b00601007387 */ /* 0x0043e80000100a00 */
[----:B-1----:R-:W2:Y:S04]  /*3d020*/  LDL.LU.64 R6, [R1+0xd0] ;  /* 0x0000d00001067983 */ /* 0x002ea80000300a00 */
[----:B------:R-:W3:Y:S04]  /*3d030*/  LDL.LU.64 R4, [R1+0xc0] ;  /* 0x0000c00001047983 */ /* 0x000ee80000300a00 */
[----:B------:R-:W4:Y:S04]  /*3d040*/  LDL.LU.64 R2, [R1+0xb8] ;  /* 0x0000b80001027983 */ /* 0x000f280000300a00 */
[----:B------:R-:W2:Y:S04]  /*3d050*/  LDL.LU R11, [R1+0x768] ;  /* 0x00076800010b7983 */ /* 0x000ea80000300800 */
[----:B------:R-:W2:Y:S04]  /*3d060*/  LDL.LU R25, [R1+0x754] ;  /* 0x0007540001197983 */ /* 0x000ea80000300800 */
[----:B------:R-:W2:Y:S04]  /*3d070*/  LDL.LU R19, [R1+0x748] ;  /* 0x0007480001137983 */ /* 0x000ea80000300800 */
[----:B------:R-:W2:Y:S04]  /*3d080*/  LDL.LU R15, [R1+0x740] ;  /* 0x00074000010f7983 */ /* 0x000ea80000300800 */
[----:B------:R-:W2:Y:S04]  /*3d090*/  LDL.LU R22, [R1+0x738] ;  /* 0x0007380001167983 */ /* 0x000ea80000300800 */
[----:B------:R-:W2:Y:S04]  /*3d0a0*/  LDL.LU R28, [R1+0x730] ;  /* 0x00073000011c7983 */ /* 0x000ea80000300800 */
[----:B------:R-:W2:Y:S04]  /*3d0b0*/  LDL.LU.64 R26, [R1+0xa0] ;  /* 0x0000a000011a7983 */ /* 0x000ea80000300a00 */
[----:B------:R-:W2:Y:S01]  /*3d0c0*/  LDL.LU.64 R20, [R1+0x10f8] ;  /* 0x0010f80001147983 */ /* 0x000ea20000300a00 */
[----:B------:R-:W-:-:S03]  /*3d0d0*/  PRMT R12, R23, 0x7632, R12 ;  /* 0x00007632170c7816 */ /* 0x000fc6000000000c */
[----:B------:R-:W3:Y:S04]  /*3d0e0*/  LDL.LU R23, [R1+0x744] ;  /* 0x0007440001177983 */ /* 0x000ee80000300800 */
[----:B--2---:R1:W-:Y:S04]  /*3d0f0*/  STG.E.U16 [R16.64], R21 ;  /* 0x0000001510007986 */ /* 0x0043e8000c101504 */
[----:B-1----:R-:W2:Y:S04]  /*3d100*/  LDL.LU.64 R16, [R1+0x10f0] ;  /* 0x0010f00001107983 */ /* 0x002ea80000300a00 */
        /* <DEDUP_REMOVED lines=12> */
[----:B------:R-:W3:Y:S04]  /*3d1d0*/  LDL.LU R16, [R1] ;  /* 0x0000000001107983 */ /* 0x000ee80000300800 */
        /* <DEDUP_REMOVED lines=11> */
[----:B--2---:R1:W-:Y:S04]  /*3d290*/  STG.E.U16 [R6.64], R8 ;  /* 0x0000000806007986 */ /* 0x0043e8000c101504 */
[----:B-1----:R-:W3:Y:S04]  /*3d2a0*/  LDL.LU.64 R6, [R1+0x10a8] ;  /* 0x0010a80001067983 */ /* 0x002ee80000300a00 */
[----:B------:R-:W2:Y:S04]  /*3d2b0*/  LDL.LU.64 R8, [R1+0xa8] ;  /* 0x0000a80001087983 */ /* 0x000ea80000300a00 */
[----:B---3--:R1:W-:Y:S04]  /*3d2c0*/  STG.E.U16 [R4.64], R7 ;  /* 0x0000000704007986 */ /* 0x0083e8000c101504 */
[----:B----4-:R3:W-:Y:S04]  /*3d2d0*/  STG.E.U16 [R2.64], R6 ;  /* 0x0000000602007986 */ /* 0x0107e8000c101504 */
[----:B-1----:R-:W4:Y:S04]  /*3d2e0*/  LDL.LU.64 R4, [R1+0x10a0] ;  /* 0x0010a00001047983 */ /* 0x002f280000300a00 */
[----:B---3--:R-:W3:Y:S04]  /*3d2f0*/  LDL.LU.64 R2, [R1+0x1098] ;  /* 0x0010980001027983 */ /* 0x008ee80000300a00 */
[----:B------:R-:W4:Y:S01]  /*3d300*/  LDL.LU.64 R6, [R1+0xb0] ;  /* 0x0000b00001067983 */ /* 0x000f220000300a00 */
[----:B------:R-:W-:-:S03]  /*3d310*/  FSEL R11, R11, -INF , P4 ;  /* 0xff8000000b0b7808 */ /* 0x000fc60002000000 */
[----:B----4-:R-:W-:Y:S04]  /*3d320*/  STG.E.U16 [R6.64], R5 ;  /* 0x0000000506007986 */ /* 0x010fe8000c101504 */
[----:B--2---:R1:W-:Y:S04]  /*3d330*/  STG.E.U16 [R8.64], R4 ;  /* 0x0000000408007986 */ /* 0x0043e8000c101504 */
[----:B---3--:R2:W-:Y:S01]  /*3d340*/  STG.E.U16 [R2.64], R0 ;  /* 0x0000000002007986 */ /* 0x0085e2000c101504 */
[----:B-1----:R-:W-:-:S03]  /*3d350*/  FSEL R9, R25, -INF , P3 ;  /* 0xff80000019097808 */ /* 0x002fc60001800000 */
[----:B------:R-:W1:Y:S04]  /*3d360*/  S2R R25, SR_TID.X ;  /* 0x0000000000197919 */ /* 0x000e680000002100 */
[----:B------:R0:W-:Y:S01]  /*3d370*/  STG.E.U16 [R26.64], R12 ;  /* 0x0000000c1a007986 */ /* 0x0001e2000c101504 */
[----:B------:R-:W-:Y:S01]  /*3d380*/  FFMA R4, R13, 0.69314718246459960938, R10 ;  /* 0x3f3172180d047823 */ /* 0x000fe2000000000a */
[----:B------:R-:W-:Y:S02]  /*3d390*/  FSEL R13, R17, -INF , P5 ;  /* 0xff800000110d7808 */ /* 0x000fe40002800000 */
[----:B------:R-:W-:-:S03]  /*3d3a0*/  FSEL R10, R20, -INF , P2 ;  /* 0xff800000140a7808 */ /* 0x000fc60001000000 */
[----:B------:R-:W-:Y:S01]  /*3d3b0*/  FFMA R7, R13, 0.69314718246459960938, R21 ;  /* 0x3f3172180d077823 */ /* 0x000fe20000000015 */
[----:B------:R-:W-:Y:S01]  /*3d3c0*/  FSEL R13, R23, -INF , P1 ;  /* 0xff800000170d7808 */ /* 0x000fe20000800000 */
[----:B------:R-:W-:Y:S02]  /*3d3d0*/  FFMA R8, R11, 0.69314718246459960938, R19 ;  /* 0x3f3172180b087823 */ /* 0x000fe40000000013 */
[----:B------:R-:W-:Y:S02]  /*3d3e0*/  FFMA R5, R16, 0.69314718246459960938, R14 ;  /* 0x3f31721810057823 */ /* 0x000fe4000000000e */
[----:B------:R-:W-:Y:S02]  /*3d3f0*/  FFMA R6, R24, 0.69314718246459960938, R18 ;  /* 0x3f31721818067823 */ /* 0x000fe40000000012 */
[----:B------:R-:W-:Y:S01]  /*3d400*/  FFMA R9, R9, 0.69314718246459960938, R15 ;  /* 0x3f31721809097823 */ /* 0x000fe2000000000f */
[----:B-1----:R-:W-:Y:S01]  /*3d410*/  SHF.L.U32 R25, R25, 0x2, RZ ;  /* 0x0000000219197819 */ /* 0x002fe200000006ff */
[----:B------:R-:W-:-:S02]  /*3d420*/  FFMA R10, R10, 0.69314718246459960938, R22 ;  /* 0x3f3172180a0a7823 */ /* 0x000fc40000000016 */
[----:B------:R-:W-:Y:S01]  /*3d430*/  FFMA R11, R13, 0.69314718246459960938, R28 ;  /* 0x3f3172180d0b7823 */ /* 0x000fe2000000001c */
[----:B--2---:R-:W-:Y:S01]  /*3d440*/  LOP3.LUT R0, R25, 0x70, RZ, 0xc0, !PT ;  /* 0x0000007019007812 */ /* 0x004fe200078ec0ff */
[----:B------:R-:W-:Y:S06]  /*3d450*/  BAR.SYNC.DEFER_BLOCKING 0x0 ;  /* 0x0000000000007b1d */ /* 0x000fec0000010000 */
[----:B------:R0:W-:Y:S04]  /*3d460*/  STS.128 [R0], R4 ;  /* 0x0000000400007388 */ /* 0x0001e80000000c00 */
[----:B------:R0:W-:Y:S04]  /*3d470*/  STS.128 [R0+0x80], R8 ;  /* 0x0000800800007388 */ /* 0x0001e80000000c00 */
[----:B------:R-:W-:Y:S06]  /*3d480*/  BAR.SYNC.DEFER_BLOCKING 0x0 ;  /* 0x0000000000007b1d */ /* 0x000fec0000010000 */
[----:B------:R-:W-:Y:S05]  /*3d490*/  @P0 EXIT ;  /* 0x000000000000094d */ /* 0x000fea0003800000 */
[----:B0-----:R-:W2:Y:S04]  /*3d4a0*/  LDL.LU R28, [R1+0x1090] ;  /* 0x00109000011c7983 */ /* 0x001ea80000300800 */
[----:B------:R-:W0:Y:S04]  /*3d4b0*/  S2R R25, SR_CTAID.Y ;  /* 0x0000000000197919 */ /* 0x000e280000002600 */
[----:B-----5:R-:W1:Y:S01]  /*3d4c0*/  LDS R29, [R29] ;  /* 0x000000001d1d7984 */ /* 0x020e620000000800 */
[----:B0-----:R-:W-:-:S04]  /*3d4d0*/  IMAD R0, R25, c[0x0][0x1cc], RZ ;  /* 0x0000730019007a24 */ /* 0x001fc800078e02ff */
[C---:B------:R-:W-:Y:S02]  /*3d4e0*/  IMAD.SHL.U32 R2, R0.reuse, 0x4, RZ ;  /* 0x0000000400027824 */ /* 0x040fe400078e00ff */
[----:B------:R-:W-:Y:S01]  /*3d4f0*/  IMAD.HI R0, R0, 0x4, RZ ;  /* 0x0000000400007827 */ /* 0x000fe200078e02ff */
[----:B--2---:R-:W-:-:S03]  /*3d500*/  SHF.L.U32 R3, R28, 0x2, RZ ;  /* 0x000000021c037819 */ /* 0x004fc600000006ff */
[----:B------:R-:W-:Y:S01]  /*3d510*/  IMAD.HI R5, R28, 0x4, RZ ;  /* 0x000000041c057827 */ /* 0x000fe200078e02ff */
[----:B------:R-:W-:-:S04]  /*3d520*/  IADD3 R2, P0, P1, R3, c[0x0][0x180], R2 ;  /* 0x0000600003027a10 */ /* 0x000fc8000791e002 */
[----:B------:R-:W-:-:S05]  /*3d530*/  IADD3.X R3, R5, c[0x0][0x184], R0, P0, P1 ;  /* 0x0000610005037a10 */ /* 0x000fca00007e2400 */
[----:B-1----:R-:W-:Y:S01]  /*3d540*/  STG.E [R2.64], R29 ;  /* 0x0000001d02007986 */ /* 0x002fe2000c101904 */
[----:B------:R-:W-:Y:S05]  /*3d550*/  EXIT ;  /* 0x000000000000794d */ /* 0x000fea0003800000 */
.L_x_2:
[----:B------:R-:W-:-:S00]  /*3d560*/  BRA `(.L_x_2) ;  /* 0xfffffff000007947 */ /* 0x000fc0000383ffff */
[----:B------:R-:W-:-:S00]  /*3d570*/  NOP ;  /* 0x0000000000007918 */ /* 0x000fc00000000000 */
        /* <DEDUP_REMOVED lines=8> */
.L_x_3:


//--------------------- .nv.global.init           --------------------------
	.section	.nv.global.init,"aw",@progbits
.nv.global.init:
	.type		_$_str,@object
	.size		_$_str,(.L_0 - _$_str)
_$_str:
        /*0000*/ 	.byte	0x5f, 0x5f, 0x43, 0x55, 0x44, 0x41, 0x5f, 0x46, 0x54, 0x5a, 0x00
.L_0:


//--------------------- .nv.shared.attn_fwd       --------------------------
	.section	.nv.shared.attn_fwd,"aw",@nobits
	.sectionflags	@""
	.align	16
